//
// Generated by NVIDIA NVVM Compiler
//
// Compiler Build ID: CL-36424714
// Cuda compilation tools, release 13.0, V13.0.88
// Based on NVVM 20.0.0
//

.version 9.0
.target sm_100
.address_size 64

	// .globl	initCurand
.extern .func  (.param .b32 func_retval0) vprintf
(
	.param .b64 vprintf_param_0,
	.param .b64 vprintf_param_1
)
;
.global .align 4 .b8 precalc_xorwow_matrix[102400];
.global .align 4 .b8 precalc_xorwow_offset_matrix[102400];
.global .align 4 .b8 mrg32k3aM1[2304];
.global .align 4 .b8 mrg32k3aM2[2304];
.global .align 4 .b8 mrg32k3aM1SubSeq[2016];
.global .align 4 .b8 mrg32k3aM2SubSeq[2016];
.global .align 4 .b8 mrg32k3aM1Seq[2304];
.global .align 4 .b8 mrg32k3aM2Seq[2304];
.const .align 8 .b8 __cr_lgamma_table[72];
.global .align 1 .b8 $str[40] = {73, 110, 110, 101, 114, 32, 108, 111, 111, 112, 32, 37, 100, 44, 32, 120, 32, 100, 117, 114, 105, 110, 103, 32, 115, 113, 117, 97, 114, 105, 110, 103, 58, 32, 37, 108, 108, 117, 10};

.visible .entry initCurand(
	.param .u64 .ptr .align 1 initCurand_param_0,
	.param .u64 initCurand_param_1
)
{
	.reg .pred 	%p<24>;
	.reg .b32 	%r<413>;
	.reg .b64 	%rd<19>;

	ld.param.u64 	%rd8, [initCurand_param_0];
	ld.param.u64 	%rd9, [initCurand_param_1];
	cvta.to.global.u64 	%rd10, %rd8;
	mov.u32 	%r182, %tid.x;
	mov.u32 	%r183, %ctaid.x;
	mov.u32 	%r184, %ntid.x;
	mad.lo.s32 	%r185, %r183, %r184, %r182;
	cvt.s64.s32 	%rd18, %r185;
	mul.wide.s32 	%rd11, %r185, 48;
	add.s64 	%rd2, %rd10, %rd11;
	cvt.u32.u64 	%r186, %rd9;
	xor.b32  	%r187, %r186, -1429050551;
	mul.lo.s32 	%r188, %r187, 1099087573;
	{ .reg .b32 tmp; mov.b64 {tmp, %r189}, %rd9; }
	xor.b32  	%r190, %r189, -136515619;
	mul.lo.s32 	%r191, %r190, -1703105765;
	add.s32 	%r192, %r188, %r191;
	add.s32 	%r193, %r192, 6615241;
	add.s32 	%r194, %r188, 123456789;
	st.global.v2.u32 	[%rd2], {%r193, %r194};
	xor.b32  	%r195, %r188, 362436069;
	add.s32 	%r196, %r191, 521288629;
	st.global.v2.u32 	[%rd2+8], {%r195, %r196};
	xor.b32  	%r197, %r191, 88675123;
	add.s32 	%r198, %r188, 5783321;
	st.global.v2.u32 	[%rd2+16], {%r197, %r198};
	setp.eq.s32 	%p1, %r185, 0;
	@%p1 bra 	$L__BB0_42;
	mov.b32 	%r319, 0;
$L__BB0_2:
	and.b64  	%rd4, %rd18, 3;
	setp.eq.s64 	%p2, %rd4, 0;
	@%p2 bra 	$L__BB0_41;
	mul.wide.u32 	%rd12, %r319, 3200;
	mov.u64 	%rd13, precalc_xorwow_matrix;
	add.s64 	%rd5, %rd13, %rd12;
	cvt.u32.u64 	%r2, %rd4;
	mov.b32 	%r320, 0;
$L__BB0_4:
	mov.b32 	%r333, 0;
	mov.u32 	%r334, %r333;
	mov.u32 	%r335, %r333;
	mov.u32 	%r336, %r333;
	mov.u32 	%r337, %r333;
	mov.u32 	%r326, %r333;
$L__BB0_5:
	mul.wide.u32 	%rd14, %r326, 4;
	add.s64 	%rd15, %rd2, %rd14;
	ld.global.u32 	%r10, [%rd15+4];
	shl.b32 	%r11, %r326, 5;
	mov.b32 	%r332, 0;
$L__BB0_6:
	.pragma "nounroll";
	shr.u32 	%r203, %r10, %r332;
	and.b32  	%r204, %r203, 1;
	setp.eq.b32 	%p3, %r204, 1;
	not.pred 	%p4, %p3;
	add.s32 	%r205, %r11, %r332;
	mul.lo.s32 	%r206, %r205, 5;
	mul.wide.u32 	%rd16, %r206, 4;
	add.s64 	%rd6, %rd5, %rd16;
	@%p4 bra 	$L__BB0_8;
	ld.global.u32 	%r207, [%rd6];
	xor.b32  	%r337, %r337, %r207;
	ld.global.u32 	%r208, [%rd6+4];
	xor.b32  	%r336, %r336, %r208;
	ld.global.u32 	%r209, [%rd6+8];
	xor.b32  	%r335, %r335, %r209;
	ld.global.u32 	%r210, [%rd6+12];
	xor.b32  	%r334, %r334, %r210;
	ld.global.u32 	%r211, [%rd6+16];
	xor.b32  	%r333, %r333, %r211;
$L__BB0_8:
	and.b32  	%r213, %r203, 2;
	setp.eq.s32 	%p5, %r213, 0;
	@%p5 bra 	$L__BB0_10;
	ld.global.u32 	%r214, [%rd6+20];
	xor.b32  	%r337, %r337, %r214;
	ld.global.u32 	%r215, [%rd6+24];
	xor.b32  	%r336, %r336, %r215;
	ld.global.u32 	%r216, [%rd6+28];
	xor.b32  	%r335, %r335, %r216;
	ld.global.u32 	%r217, [%rd6+32];
	xor.b32  	%r334, %r334, %r217;
	ld.global.u32 	%r218, [%rd6+36];
	xor.b32  	%r333, %r333, %r218;
$L__BB0_10:
	and.b32  	%r220, %r203, 4;
	setp.eq.s32 	%p6, %r220, 0;
	@%p6 bra 	$L__BB0_12;
	ld.global.u32 	%r221, [%rd6+40];
	xor.b32  	%r337, %r337, %r221;
	ld.global.u32 	%r222, [%rd6+44];
	xor.b32  	%r336, %r336, %r222;
	ld.global.u32 	%r223, [%rd6+48];
	xor.b32  	%r335, %r335, %r223;
	ld.global.u32 	%r224, [%rd6+52];
	xor.b32  	%r334, %r334, %r224;
	ld.global.u32 	%r225, [%rd6+56];
	xor.b32  	%r333, %r333, %r225;
$L__BB0_12:
	and.b32  	%r227, %r203, 8;
	setp.eq.s32 	%p7, %r227, 0;
	@%p7 bra 	$L__BB0_14;
	ld.global.u32 	%r228, [%rd6+60];
	xor.b32  	%r337, %r337, %r228;
	ld.global.u32 	%r229, [%rd6+64];
	xor.b32  	%r336, %r336, %r229;
	ld.global.u32 	%r230, [%rd6+68];
	xor.b32  	%r335, %r335, %r230;
	ld.global.u32 	%r231, [%rd6+72];
	xor.b32  	%r334, %r334, %r231;
	ld.global.u32 	%r232, [%rd6+76];
	xor.b32  	%r333, %r333, %r232;
$L__BB0_14:
	and.b32  	%r234, %r203, 16;
	setp.eq.s32 	%p8, %r234, 0;
	@%p8 bra 	$L__BB0_16;
	ld.global.u32 	%r235, [%rd6+80];
	xor.b32  	%r337, %r337, %r235;
	ld.global.u32 	%r236, [%rd6+84];
	xor.b32  	%r336, %r336, %r236;
	ld.global.u32 	%r237, [%rd6+88];
	xor.b32  	%r335, %r335, %r237;
	ld.global.u32 	%r238, [%rd6+92];
	xor.b32  	%r334, %r334, %r238;
	ld.global.u32 	%r239, [%rd6+96];
	xor.b32  	%r333, %r333, %r239;
$L__BB0_16:
	and.b32  	%r241, %r203, 32;
	setp.eq.s32 	%p9, %r241, 0;
	@%p9 bra 	$L__BB0_18;
	ld.global.u32 	%r242, [%rd6+100];
	xor.b32  	%r337, %r337, %r242;
	ld.global.u32 	%r243, [%rd6+104];
	xor.b32  	%r336, %r336, %r243;
	ld.global.u32 	%r244, [%rd6+108];
	xor.b32  	%r335, %r335, %r244;
	ld.global.u32 	%r245, [%rd6+112];
	xor.b32  	%r334, %r334, %r245;
	ld.global.u32 	%r246, [%rd6+116];
	xor.b32  	%r333, %r333, %r246;
$L__BB0_18:
	and.b32  	%r248, %r203, 64;
	setp.eq.s32 	%p10, %r248, 0;
	@%p10 bra 	$L__BB0_20;
	ld.global.u32 	%r249, [%rd6+120];
	xor.b32  	%r337, %r337, %r249;
	ld.global.u32 	%r250, [%rd6+124];
	xor.b32  	%r336, %r336, %r250;
	ld.global.u32 	%r251, [%rd6+128];
	xor.b32  	%r335, %r335, %r251;
	ld.global.u32 	%r252, [%rd6+132];
	xor.b32  	%r334, %r334, %r252;
	ld.global.u32 	%r253, [%rd6+136];
	xor.b32  	%r333, %r333, %r253;
$L__BB0_20:
	and.b32  	%r255, %r203, 128;
	setp.eq.s32 	%p11, %r255, 0;
	@%p11 bra 	$L__BB0_22;
	ld.global.u32 	%r256, [%rd6+140];
	xor.b32  	%r337, %r337, %r256;
	ld.global.u32 	%r257, [%rd6+144];
	xor.b32  	%r336, %r336, %r257;
	ld.global.u32 	%r258, [%rd6+148];
	xor.b32  	%r335, %r335, %r258;
	ld.global.u32 	%r259, [%rd6+152];
	xor.b32  	%r334, %r334, %r259;
	ld.global.u32 	%r260, [%rd6+156];
	xor.b32  	%r333, %r333, %r260;
$L__BB0_22:
	and.b32  	%r262, %r203, 256;
	setp.eq.s32 	%p12, %r262, 0;
	@%p12 bra 	$L__BB0_24;
	ld.global.u32 	%r263, [%rd6+160];
	xor.b32  	%r337, %r337, %r263;
	ld.global.u32 	%r264, [%rd6+164];
	xor.b32  	%r336, %r336, %r264;
	ld.global.u32 	%r265, [%rd6+168];
	xor.b32  	%r335, %r335, %r265;
	ld.global.u32 	%r266, [%rd6+172];
	xor.b32  	%r334, %r334, %r266;
	ld.global.u32 	%r267, [%rd6+176];
	xor.b32  	%r333, %r333, %r267;
$L__BB0_24:
	and.b32  	%r269, %r203, 512;
	setp.eq.s32 	%p13, %r269, 0;
	@%p13 bra 	$L__BB0_26;
	ld.global.u32 	%r270, [%rd6+180];
	xor.b32  	%r337, %r337, %r270;
	ld.global.u32 	%r271, [%rd6+184];
	xor.b32  	%r336, %r336, %r271;
	ld.global.u32 	%r272, [%rd6+188];
	xor.b32  	%r335, %r335, %r272;
	ld.global.u32 	%r273, [%rd6+192];
	xor.b32  	%r334, %r334, %r273;
	ld.global.u32 	%r274, [%rd6+196];
	xor.b32  	%r333, %r333, %r274;
$L__BB0_26:
	and.b32  	%r276, %r203, 1024;
	setp.eq.s32 	%p14, %r276, 0;
	@%p14 bra 	$L__BB0_28;
	ld.global.u32 	%r277, [%rd6+200];
	xor.b32  	%r337, %r337, %r277;
	ld.global.u32 	%r278, [%rd6+204];
	xor.b32  	%r336, %r336, %r278;
	ld.global.u32 	%r279, [%rd6+208];
	xor.b32  	%r335, %r335, %r279;
	ld.global.u32 	%r280, [%rd6+212];
	xor.b32  	%r334, %r334, %r280;
	ld.global.u32 	%r281, [%rd6+216];
	xor.b32  	%r333, %r333, %r281;
$L__BB0_28:
	and.b32  	%r283, %r203, 2048;
	setp.eq.s32 	%p15, %r283, 0;
	@%p15 bra 	$L__BB0_30;
	ld.global.u32 	%r284, [%rd6+220];
	xor.b32  	%r337, %r337, %r284;
	ld.global.u32 	%r285, [%rd6+224];
	xor.b32  	%r336, %r336, %r285;
	ld.global.u32 	%r286, [%rd6+228];
	xor.b32  	%r335, %r335, %r286;
	ld.global.u32 	%r287, [%rd6+232];
	xor.b32  	%r334, %r334, %r287;
	ld.global.u32 	%r288, [%rd6+236];
	xor.b32  	%r333, %r333, %r288;
$L__BB0_30:
	and.b32  	%r290, %r203, 4096;
	setp.eq.s32 	%p16, %r290, 0;
	@%p16 bra 	$L__BB0_32;
	ld.global.u32 	%r291, [%rd6+240];
	xor.b32  	%r337, %r337, %r291;
	ld.global.u32 	%r292, [%rd6+244];
	xor.b32  	%r336, %r336, %r292;
	ld.global.u32 	%r293, [%rd6+248];
	xor.b32  	%r335, %r335, %r293;
	ld.global.u32 	%r294, [%rd6+252];
	xor.b32  	%r334, %r334, %r294;
	ld.global.u32 	%r295, [%rd6+256];
	xor.b32  	%r333, %r333, %r295;
$L__BB0_32:
	and.b32  	%r297, %r203, 8192;
	setp.eq.s32 	%p17, %r297, 0;
	@%p17 bra 	$L__BB0_34;
	ld.global.u32 	%r298, [%rd6+260];
	xor.b32  	%r337, %r337, %r298;
	ld.global.u32 	%r299, [%rd6+264];
	xor.b32  	%r336, %r336, %r299;
	ld.global.u32 	%r300, [%rd6+268];
	xor.b32  	%r335, %r335, %r300;
	ld.global.u32 	%r301, [%rd6+272];
	xor.b32  	%r334, %r334, %r301;
	ld.global.u32 	%r302, [%rd6+276];
	xor.b32  	%r333, %r333, %r302;
$L__BB0_34:
	and.b32  	%r304, %r203, 16384;
	setp.eq.s32 	%p18, %r304, 0;
	@%p18 bra 	$L__BB0_36;
	ld.global.u32 	%r305, [%rd6+280];
	xor.b32  	%r337, %r337, %r305;
	ld.global.u32 	%r306, [%rd6+284];
	xor.b32  	%r336, %r336, %r306;
	ld.global.u32 	%r307, [%rd6+288];
	xor.b32  	%r335, %r335, %r307;
	ld.global.u32 	%r308, [%rd6+292];
	xor.b32  	%r334, %r334, %r308;
	ld.global.u32 	%r309, [%rd6+296];
	xor.b32  	%r333, %r333, %r309;
$L__BB0_36:
	and.b32  	%r311, %r203, 32768;
	setp.eq.s32 	%p19, %r311, 0;
	@%p19 bra 	$L__BB0_38;
	ld.global.u32 	%r312, [%rd6+300];
	xor.b32  	%r337, %r337, %r312;
	ld.global.u32 	%r313, [%rd6+304];
	xor.b32  	%r336, %r336, %r313;
	ld.global.u32 	%r314, [%rd6+308];
	xor.b32  	%r335, %r335, %r314;
	ld.global.u32 	%r315, [%rd6+312];
	xor.b32  	%r334, %r334, %r315;
	ld.global.u32 	%r316, [%rd6+316];
	xor.b32  	%r333, %r333, %r316;
$L__BB0_38:
	add.s32 	%r332, %r332, 16;
	setp.ne.s32 	%p20, %r332, 32;
	@%p20 bra 	$L__BB0_6;
	mad.lo.s32 	%r317, %r326, -31, %r11;
	add.s32 	%r326, %r317, 1;
	setp.ne.s32 	%p21, %r326, 5;
	@%p21 bra 	$L__BB0_5;
	st.global.u32 	[%rd2+4], %r337;
	st.global.u32 	[%rd2+8], %r336;
	st.global.u32 	[%rd2+12], %r335;
	st.global.u32 	[%rd2+16], %r334;
	st.global.u32 	[%rd2+20], %r333;
	add.s32 	%r320, %r320, 1;
	setp.lt.u32 	%p22, %r320, %r2;
	@%p22 bra 	$L__BB0_4;
$L__BB0_41:
	shr.u64 	%rd7, %rd18, 2;
	add.s32 	%r319, %r319, 1;
	setp.gt.u64 	%p23, %rd18, 3;
	mov.u64 	%rd18, %rd7;
	@%p23 bra 	$L__BB0_2;
$L__BB0_42:
	mov.b32 	%r318, 0;
	st.global.v2.u32 	[%rd2+24], {%r318, %r318};
	st.global.u32 	[%rd2+32], %r318;
	mov.b64 	%rd17, 0;
	st.global.u64 	[%rd2+40], %rd17;
	ret;

}
	// .globl	millerRabinTestKernel
.visible .entry millerRabinTestKernel(
	.param .u64 .ptr .align 1 millerRabinTestKernel_param_0,
	.param .u64 .ptr .align 1 millerRabinTestKernel_param_1,
	.param .u64 .ptr .align 1 millerRabinTestKernel_param_2,
	.param .u32 millerRabinTestKernel_param_3
)
{
	.local .align 16 .b8 	__local_depot1[1296];
	.reg .b64 	%SP;
	.reg .b64 	%SPL;
	.reg .pred 	%p<360>;
	.reg .b16 	%rs<13>;
	.reg .b32 	%r<2975>;
	.reg .b32 	%f<9>;
	.reg .b64 	%rd<2444>;

	mov.u64 	%SPL, __local_depot1;
	cvta.local.u64 	%SP, %SPL;
	ld.param.u64 	%rd1310, [millerRabinTestKernel_param_0];
	ld.param.u64 	%rd1312, [millerRabinTestKernel_param_2];
	ld.param.u32 	%r478, [millerRabinTestKernel_param_3];
	add.u64 	%rd1, %SPL, 0;
	add.u64 	%rd2, %SPL, 0;
	add.u64 	%rd3, %SPL, 256;
	add.u64 	%rd4, %SPL, 512;
	add.u64 	%rd5, %SPL, 0;
	add.u64 	%rd6, %SPL, 0;
	add.u64 	%rd7, %SPL, 256;
	add.u64 	%rd8, %SPL, 512;
	add.u64 	%rd9, %SPL, 768;
	add.u64 	%rd10, %SPL, 1024;
	mov.u32 	%r479, %tid.x;
	mov.u32 	%r480, %ctaid.x;
	mov.u32 	%r481, %ntid.x;
	mad.lo.s32 	%r1, %r480, %r481, %r479;
	setp.ge.s32 	%p17, %r1, %r478;
	@%p17 bra 	$L__BB1_770;
	ld.param.u64 	%rd1957, [millerRabinTestKernel_param_1];
	cvta.to.global.u64 	%rd1323, %rd1957;
	cvta.to.global.u64 	%rd1324, %rd1312;
	cvta.to.global.u64 	%rd1325, %rd1310;
	mul.wide.s32 	%rd1326, %r1, 48;
	add.s64 	%rd1327, %rd1324, %rd1326;
	ld.global.v2.u32 	{%r2794, %r2795}, [%rd1327];
	ld.global.v2.u32 	{%r2796, %r2797}, [%rd1327+8];
	ld.global.v2.u32 	{%r2798, %r2799}, [%rd1327+16];
	mul.wide.s32 	%rd1328, %r1, 4;
	add.s64 	%rd1329, %rd1323, %rd1328;
	mov.b32 	%r483, 1;
	st.global.u32 	[%rd1329], %r483;
	shl.b32 	%r484, %r1, 5;
	mul.wide.s32 	%rd1330, %r484, 8;
	add.s64 	%rd11, %rd1325, %rd1330;
	ld.global.u64 	%rd1331, [%rd11];
	ld.global.u64 	%rd2443, [%rd11+8];
	ld.global.u64 	%rd2442, [%rd11+16];
	ld.global.u64 	%rd2441, [%rd11+24];
	st.local.v2.u64 	[%rd9+16], {%rd2442, %rd2441};
	ld.global.u64 	%rd2440, [%rd11+32];
	ld.global.u64 	%rd2439, [%rd11+40];
	st.local.v2.u64 	[%rd9+32], {%rd2440, %rd2439};
	ld.global.u64 	%rd2438, [%rd11+48];
	ld.global.u64 	%rd2437, [%rd11+56];
	st.local.v2.u64 	[%rd9+48], {%rd2438, %rd2437};
	ld.global.u64 	%rd2436, [%rd11+64];
	ld.global.u64 	%rd2435, [%rd11+72];
	st.local.v2.u64 	[%rd9+64], {%rd2436, %rd2435};
	ld.global.u64 	%rd2434, [%rd11+80];
	ld.global.u64 	%rd2433, [%rd11+88];
	st.local.v2.u64 	[%rd9+80], {%rd2434, %rd2433};
	ld.global.u64 	%rd2432, [%rd11+96];
	ld.global.u64 	%rd2431, [%rd11+104];
	st.local.v2.u64 	[%rd9+96], {%rd2432, %rd2431};
	ld.global.u64 	%rd2430, [%rd11+112];
	ld.global.u64 	%rd2429, [%rd11+120];
	st.local.v2.u64 	[%rd9+112], {%rd2430, %rd2429};
	ld.global.u64 	%rd2428, [%rd11+128];
	ld.global.u64 	%rd2427, [%rd11+136];
	st.local.v2.u64 	[%rd9+128], {%rd2428, %rd2427};
	ld.global.u64 	%rd2426, [%rd11+144];
	ld.global.u64 	%rd2425, [%rd11+152];
	st.local.v2.u64 	[%rd9+144], {%rd2426, %rd2425};
	ld.global.u64 	%rd2424, [%rd11+160];
	ld.global.u64 	%rd2423, [%rd11+168];
	st.local.v2.u64 	[%rd9+160], {%rd2424, %rd2423};
	ld.global.u64 	%rd2422, [%rd11+176];
	ld.global.u64 	%rd2421, [%rd11+184];
	st.local.v2.u64 	[%rd9+176], {%rd2422, %rd2421};
	ld.global.u64 	%rd2420, [%rd11+192];
	ld.global.u64 	%rd2419, [%rd11+200];
	st.local.v2.u64 	[%rd9+192], {%rd2420, %rd2419};
	ld.global.u64 	%rd2418, [%rd11+208];
	ld.global.u64 	%rd2417, [%rd11+216];
	st.local.v2.u64 	[%rd9+208], {%rd2418, %rd2417};
	ld.global.u64 	%rd2416, [%rd11+224];
	ld.global.u64 	%rd2415, [%rd11+232];
	st.local.v2.u64 	[%rd9+224], {%rd2416, %rd2415};
	ld.global.u64 	%rd2414, [%rd11+240];
	ld.global.u64 	%rd2413, [%rd11+248];
	st.local.v2.u64 	[%rd9+240], {%rd2414, %rd2413};
	add.s64 	%rd1990, %rd1331, -1;
	st.local.v2.u64 	[%rd9], {%rd1990, %rd2443};
	and.b64  	%rd1332, %rd1990, 1;
	setp.eq.b64 	%p18, %rd1332, 1;
	mov.b32 	%r2792, 0;
	@%p18 bra 	$L__BB1_5;
	mov.b32 	%r2792, 0;
	mov.u64 	%rd1959, %rd2413;
	mov.u64 	%rd1960, %rd2414;
	mov.u64 	%rd1961, %rd2415;
	mov.u64 	%rd1962, %rd2416;
	mov.u64 	%rd1963, %rd2417;
	mov.u64 	%rd1964, %rd2418;
	mov.u64 	%rd1965, %rd2419;
	mov.u64 	%rd1966, %rd2420;
	mov.u64 	%rd1967, %rd2421;
	mov.u64 	%rd1968, %rd2422;
	mov.u64 	%rd1969, %rd2423;
	mov.u64 	%rd1970, %rd2424;
	mov.u64 	%rd1971, %rd2425;
	mov.u64 	%rd1972, %rd2426;
	mov.u64 	%rd1973, %rd2427;
	mov.u64 	%rd1974, %rd2428;
	mov.u64 	%rd1975, %rd2429;
	mov.u64 	%rd1976, %rd2430;
	mov.u64 	%rd1977, %rd2431;
	mov.u64 	%rd1978, %rd2432;
	mov.u64 	%rd1979, %rd2433;
	mov.u64 	%rd1980, %rd2434;
	mov.u64 	%rd1981, %rd2435;
	mov.u64 	%rd1982, %rd2436;
	mov.u64 	%rd1983, %rd2437;
	mov.u64 	%rd1984, %rd2438;
	mov.u64 	%rd1985, %rd2439;
	mov.u64 	%rd1986, %rd2440;
	mov.u64 	%rd1987, %rd2441;
	mov.u64 	%rd1988, %rd2442;
	mov.u64 	%rd1989, %rd2443;
$L__BB1_3:
	shr.u64 	%rd76, %rd1990, 1;
	shr.u64 	%rd1989, %rd1989, 1;
	shr.u64 	%rd1988, %rd1988, 1;
	shr.u64 	%rd1987, %rd1987, 1;
	shr.u64 	%rd1986, %rd1986, 1;
	shr.u64 	%rd1985, %rd1985, 1;
	shr.u64 	%rd1984, %rd1984, 1;
	shr.u64 	%rd1983, %rd1983, 1;
	shr.u64 	%rd1982, %rd1982, 1;
	shr.u64 	%rd1981, %rd1981, 1;
	shr.u64 	%rd1980, %rd1980, 1;
	shr.u64 	%rd1979, %rd1979, 1;
	shr.u64 	%rd1978, %rd1978, 1;
	shr.u64 	%rd1977, %rd1977, 1;
	shr.u64 	%rd1976, %rd1976, 1;
	shr.u64 	%rd1975, %rd1975, 1;
	shr.u64 	%rd1974, %rd1974, 1;
	shr.u64 	%rd1973, %rd1973, 1;
	shr.u64 	%rd1972, %rd1972, 1;
	shr.u64 	%rd1971, %rd1971, 1;
	shr.u64 	%rd1970, %rd1970, 1;
	shr.u64 	%rd1969, %rd1969, 1;
	shr.u64 	%rd1968, %rd1968, 1;
	shr.u64 	%rd1967, %rd1967, 1;
	shr.u64 	%rd1966, %rd1966, 1;
	shr.u64 	%rd1965, %rd1965, 1;
	shr.u64 	%rd1964, %rd1964, 1;
	shr.u64 	%rd1963, %rd1963, 1;
	shr.u64 	%rd1962, %rd1962, 1;
	shr.u64 	%rd1961, %rd1961, 1;
	shr.u64 	%rd1960, %rd1960, 1;
	shr.u64 	%rd1959, %rd1959, 1;
	add.s32 	%r2792, %r2792, 1;
	and.b64  	%rd1333, %rd1990, 2;
	setp.eq.s64 	%p19, %rd1333, 0;
	mov.u64 	%rd1990, %rd76;
	@%p19 bra 	$L__BB1_3;
	st.local.v2.u64 	[%rd9], {%rd76, %rd1989};
	st.local.v2.u64 	[%rd9+16], {%rd1988, %rd1987};
	st.local.v2.u64 	[%rd9+32], {%rd1986, %rd1985};
	st.local.v2.u64 	[%rd9+48], {%rd1984, %rd1983};
	st.local.v2.u64 	[%rd9+64], {%rd1982, %rd1981};
	st.local.v2.u64 	[%rd9+80], {%rd1980, %rd1979};
	st.local.v2.u64 	[%rd9+96], {%rd1978, %rd1977};
	st.local.v2.u64 	[%rd9+112], {%rd1976, %rd1975};
	st.local.v2.u64 	[%rd9+128], {%rd1974, %rd1973};
	st.local.v2.u64 	[%rd9+144], {%rd1972, %rd1971};
	st.local.v2.u64 	[%rd9+160], {%rd1970, %rd1969};
	st.local.v2.u64 	[%rd9+176], {%rd1968, %rd1967};
	st.local.v2.u64 	[%rd9+192], {%rd1966, %rd1965};
	st.local.v2.u64 	[%rd9+208], {%rd1964, %rd1963};
	st.local.v2.u64 	[%rd9+224], {%rd1962, %rd1961};
	st.local.v2.u64 	[%rd9+240], {%rd1960, %rd1959};
$L__BB1_5:
	mov.b32 	%r2793, 0;
$L__BB1_6:
	shr.u32 	%r487, %r2795, 2;
	xor.b32  	%r488, %r487, %r2795;
	shl.b32 	%r489, %r2799, 4;
	shl.b32 	%r490, %r488, 1;
	xor.b32  	%r491, %r489, %r490;
	xor.b32  	%r492, %r491, %r2799;
	xor.b32  	%r18, %r492, %r488;
	shr.u32 	%r493, %r2796, 2;
	xor.b32  	%r494, %r493, %r2796;
	shl.b32 	%r495, %r18, 4;
	shl.b32 	%r496, %r494, 1;
	xor.b32  	%r497, %r495, %r496;
	xor.b32  	%r498, %r497, %r18;
	xor.b32  	%r19, %r498, %r494;
	add.s32 	%r499, %r2794, %r19;
	add.s32 	%r500, %r499, 724874;
	cvt.u64.u32 	%rd139, %r500;
	and.b64  	%rd1334, %rd2443, -4294967296;
	setp.ne.s64 	%p20, %rd1334, 0;
	@%p20 bra 	$L__BB1_8;
	cvt.u32.u64 	%r501, %rd2443;
	cvt.u32.u64 	%r502, %rd139;
	rem.u32 	%r503, %r502, %r501;
	cvt.u64.u32 	%rd2022, %r503;
	bra.uni 	$L__BB1_9;
$L__BB1_8:
	rem.u64 	%rd2022, %rd139, %rd2443;
$L__BB1_9:
	shr.u32 	%r504, %r2797, 2;
	xor.b32  	%r505, %r504, %r2797;
	shl.b32 	%r506, %r19, 4;
	shl.b32 	%r507, %r505, 1;
	xor.b32  	%r508, %r506, %r507;
	xor.b32  	%r509, %r508, %r19;
	xor.b32  	%r20, %r509, %r505;
	add.s32 	%r510, %r2794, %r20;
	add.s32 	%r511, %r510, 1087311;
	cvt.u64.u32 	%rd143, %r511;
	and.b64  	%rd1335, %rd2442, -4294967296;
	setp.ne.s64 	%p21, %rd1335, 0;
	@%p21 bra 	$L__BB1_11;
	cvt.u32.u64 	%r512, %rd2442;
	cvt.u32.u64 	%r513, %rd143;
	rem.u32 	%r514, %r513, %r512;
	cvt.u64.u32 	%rd2023, %r514;
	bra.uni 	$L__BB1_12;
$L__BB1_11:
	rem.u64 	%rd2023, %rd143, %rd2442;
$L__BB1_12:
	shr.u32 	%r515, %r2798, 2;
	xor.b32  	%r516, %r515, %r2798;
	shl.b32 	%r517, %r20, 4;
	shl.b32 	%r518, %r516, 1;
	xor.b32  	%r519, %r517, %r518;
	xor.b32  	%r520, %r519, %r20;
	xor.b32  	%r21, %r520, %r516;
	add.s32 	%r521, %r2794, %r21;
	add.s32 	%r522, %r521, 1449748;
	cvt.u64.u32 	%rd147, %r522;
	and.b64  	%rd1336, %rd2441, -4294967296;
	setp.ne.s64 	%p22, %rd1336, 0;
	@%p22 bra 	$L__BB1_14;
	cvt.u32.u64 	%r523, %rd2441;
	cvt.u32.u64 	%r524, %rd147;
	rem.u32 	%r525, %r524, %r523;
	cvt.u64.u32 	%rd2024, %r525;
	bra.uni 	$L__BB1_15;
$L__BB1_14:
	rem.u64 	%rd2024, %rd147, %rd2441;
$L__BB1_15:
	shr.u32 	%r526, %r2799, 2;
	xor.b32  	%r527, %r526, %r2799;
	shl.b32 	%r528, %r21, 4;
	shl.b32 	%r529, %r527, 1;
	xor.b32  	%r530, %r528, %r529;
	xor.b32  	%r531, %r530, %r21;
	xor.b32  	%r22, %r531, %r527;
	add.s32 	%r532, %r2794, %r22;
	add.s32 	%r533, %r532, 1812185;
	cvt.u64.u32 	%rd151, %r533;
	and.b64  	%rd1337, %rd2440, -4294967296;
	setp.ne.s64 	%p23, %rd1337, 0;
	@%p23 bra 	$L__BB1_17;
	cvt.u32.u64 	%r534, %rd2440;
	cvt.u32.u64 	%r535, %rd151;
	rem.u32 	%r536, %r535, %r534;
	cvt.u64.u32 	%rd2025, %r536;
	bra.uni 	$L__BB1_18;
$L__BB1_17:
	rem.u64 	%rd2025, %rd151, %rd2440;
$L__BB1_18:
	shr.u32 	%r537, %r18, 2;
	xor.b32  	%r538, %r537, %r18;
	shl.b32 	%r539, %r22, 4;
	shl.b32 	%r540, %r538, 1;
	xor.b32  	%r541, %r539, %r540;
	xor.b32  	%r542, %r541, %r22;
	xor.b32  	%r23, %r542, %r538;
	add.s32 	%r543, %r2794, %r23;
	add.s32 	%r544, %r543, 2174622;
	cvt.u64.u32 	%rd155, %r544;
	and.b64  	%rd1338, %rd2439, -4294967296;
	setp.ne.s64 	%p24, %rd1338, 0;
	@%p24 bra 	$L__BB1_20;
	cvt.u32.u64 	%r545, %rd2439;
	cvt.u32.u64 	%r546, %rd155;
	rem.u32 	%r547, %r546, %r545;
	cvt.u64.u32 	%rd2026, %r547;
	bra.uni 	$L__BB1_21;
$L__BB1_20:
	rem.u64 	%rd2026, %rd155, %rd2439;
$L__BB1_21:
	shr.u32 	%r548, %r19, 2;
	xor.b32  	%r549, %r548, %r19;
	shl.b32 	%r550, %r23, 4;
	shl.b32 	%r551, %r549, 1;
	xor.b32  	%r552, %r550, %r551;
	xor.b32  	%r553, %r552, %r23;
	xor.b32  	%r24, %r553, %r549;
	add.s32 	%r554, %r2794, %r24;
	add.s32 	%r555, %r554, 2537059;
	cvt.u64.u32 	%rd159, %r555;
	and.b64  	%rd1339, %rd2438, -4294967296;
	setp.ne.s64 	%p25, %rd1339, 0;
	@%p25 bra 	$L__BB1_23;
	cvt.u32.u64 	%r556, %rd2438;
	cvt.u32.u64 	%r557, %rd159;
	rem.u32 	%r558, %r557, %r556;
	cvt.u64.u32 	%rd2027, %r558;
	bra.uni 	$L__BB1_24;
$L__BB1_23:
	rem.u64 	%rd2027, %rd159, %rd2438;
$L__BB1_24:
	shr.u32 	%r559, %r20, 2;
	xor.b32  	%r560, %r559, %r20;
	shl.b32 	%r561, %r24, 4;
	shl.b32 	%r562, %r560, 1;
	xor.b32  	%r563, %r561, %r562;
	xor.b32  	%r564, %r563, %r24;
	xor.b32  	%r25, %r564, %r560;
	add.s32 	%r565, %r2794, %r25;
	add.s32 	%r566, %r565, 2899496;
	cvt.u64.u32 	%rd163, %r566;
	and.b64  	%rd1340, %rd2437, -4294967296;
	setp.ne.s64 	%p26, %rd1340, 0;
	@%p26 bra 	$L__BB1_26;
	cvt.u32.u64 	%r567, %rd2437;
	cvt.u32.u64 	%r568, %rd163;
	rem.u32 	%r569, %r568, %r567;
	cvt.u64.u32 	%rd2028, %r569;
	bra.uni 	$L__BB1_27;
$L__BB1_26:
	rem.u64 	%rd2028, %rd163, %rd2437;
$L__BB1_27:
	shr.u32 	%r570, %r21, 2;
	xor.b32  	%r571, %r570, %r21;
	shl.b32 	%r572, %r25, 4;
	shl.b32 	%r573, %r571, 1;
	xor.b32  	%r574, %r572, %r573;
	xor.b32  	%r575, %r574, %r25;
	xor.b32  	%r26, %r575, %r571;
	add.s32 	%r576, %r2794, %r26;
	add.s32 	%r577, %r576, 3261933;
	cvt.u64.u32 	%rd167, %r577;
	and.b64  	%rd1341, %rd2436, -4294967296;
	setp.ne.s64 	%p27, %rd1341, 0;
	@%p27 bra 	$L__BB1_29;
	cvt.u32.u64 	%r578, %rd2436;
	cvt.u32.u64 	%r579, %rd167;
	rem.u32 	%r580, %r579, %r578;
	cvt.u64.u32 	%rd2029, %r580;
	bra.uni 	$L__BB1_30;
$L__BB1_29:
	rem.u64 	%rd2029, %rd167, %rd2436;
$L__BB1_30:
	shr.u32 	%r581, %r22, 2;
	xor.b32  	%r582, %r581, %r22;
	shl.b32 	%r583, %r26, 4;
	shl.b32 	%r584, %r582, 1;
	xor.b32  	%r585, %r583, %r584;
	xor.b32  	%r586, %r585, %r26;
	xor.b32  	%r27, %r586, %r582;
	add.s32 	%r587, %r2794, %r27;
	add.s32 	%r588, %r587, 3624370;
	cvt.u64.u32 	%rd171, %r588;
	and.b64  	%rd1342, %rd2435, -4294967296;
	setp.ne.s64 	%p28, %rd1342, 0;
	@%p28 bra 	$L__BB1_32;
	cvt.u32.u64 	%r589, %rd2435;
	cvt.u32.u64 	%r590, %rd171;
	rem.u32 	%r591, %r590, %r589;
	cvt.u64.u32 	%rd2030, %r591;
	bra.uni 	$L__BB1_33;
$L__BB1_32:
	rem.u64 	%rd2030, %rd171, %rd2435;
$L__BB1_33:
	shr.u32 	%r592, %r23, 2;
	xor.b32  	%r593, %r592, %r23;
	shl.b32 	%r594, %r27, 4;
	shl.b32 	%r595, %r593, 1;
	xor.b32  	%r596, %r594, %r595;
	xor.b32  	%r597, %r596, %r27;
	xor.b32  	%r28, %r597, %r593;
	add.s32 	%r598, %r2794, %r28;
	add.s32 	%r599, %r598, 3986807;
	cvt.u64.u32 	%rd175, %r599;
	and.b64  	%rd1343, %rd2434, -4294967296;
	setp.ne.s64 	%p29, %rd1343, 0;
	@%p29 bra 	$L__BB1_35;
	cvt.u32.u64 	%r600, %rd2434;
	cvt.u32.u64 	%r601, %rd175;
	rem.u32 	%r602, %r601, %r600;
	cvt.u64.u32 	%rd2031, %r602;
	bra.uni 	$L__BB1_36;
$L__BB1_35:
	rem.u64 	%rd2031, %rd175, %rd2434;
$L__BB1_36:
	shr.u32 	%r603, %r24, 2;
	xor.b32  	%r604, %r603, %r24;
	shl.b32 	%r605, %r28, 4;
	shl.b32 	%r606, %r604, 1;
	xor.b32  	%r607, %r605, %r606;
	xor.b32  	%r608, %r607, %r28;
	xor.b32  	%r29, %r608, %r604;
	add.s32 	%r609, %r2794, %r29;
	add.s32 	%r610, %r609, 4349244;
	cvt.u64.u32 	%rd179, %r610;
	and.b64  	%rd1344, %rd2433, -4294967296;
	setp.ne.s64 	%p30, %rd1344, 0;
	@%p30 bra 	$L__BB1_38;
	cvt.u32.u64 	%r611, %rd2433;
	cvt.u32.u64 	%r612, %rd179;
	rem.u32 	%r613, %r612, %r611;
	cvt.u64.u32 	%rd2032, %r613;
	bra.uni 	$L__BB1_39;
$L__BB1_38:
	rem.u64 	%rd2032, %rd179, %rd2433;
$L__BB1_39:
	shr.u32 	%r614, %r25, 2;
	xor.b32  	%r615, %r614, %r25;
	shl.b32 	%r616, %r29, 4;
	shl.b32 	%r617, %r615, 1;
	xor.b32  	%r618, %r616, %r617;
	xor.b32  	%r619, %r618, %r29;
	xor.b32  	%r30, %r619, %r615;
	add.s32 	%r620, %r2794, %r30;
	add.s32 	%r621, %r620, 4711681;
	cvt.u64.u32 	%rd183, %r621;
	and.b64  	%rd1345, %rd2432, -4294967296;
	setp.ne.s64 	%p31, %rd1345, 0;
	@%p31 bra 	$L__BB1_41;
	cvt.u32.u64 	%r622, %rd2432;
	cvt.u32.u64 	%r623, %rd183;
	rem.u32 	%r624, %r623, %r622;
	cvt.u64.u32 	%rd2033, %r624;
	bra.uni 	$L__BB1_42;
$L__BB1_41:
	rem.u64 	%rd2033, %rd183, %rd2432;
$L__BB1_42:
	shr.u32 	%r625, %r26, 2;
	xor.b32  	%r626, %r625, %r26;
	shl.b32 	%r627, %r30, 4;
	shl.b32 	%r628, %r626, 1;
	xor.b32  	%r629, %r627, %r628;
	xor.b32  	%r630, %r629, %r30;
	xor.b32  	%r31, %r630, %r626;
	add.s32 	%r631, %r2794, %r31;
	add.s32 	%r632, %r631, 5074118;
	cvt.u64.u32 	%rd187, %r632;
	and.b64  	%rd1346, %rd2431, -4294967296;
	setp.ne.s64 	%p32, %rd1346, 0;
	@%p32 bra 	$L__BB1_44;
	cvt.u32.u64 	%r633, %rd2431;
	cvt.u32.u64 	%r634, %rd187;
	rem.u32 	%r635, %r634, %r633;
	cvt.u64.u32 	%rd2034, %r635;
	bra.uni 	$L__BB1_45;
$L__BB1_44:
	rem.u64 	%rd2034, %rd187, %rd2431;
$L__BB1_45:
	shr.u32 	%r636, %r27, 2;
	xor.b32  	%r637, %r636, %r27;
	shl.b32 	%r638, %r31, 4;
	shl.b32 	%r639, %r637, 1;
	xor.b32  	%r640, %r638, %r639;
	xor.b32  	%r641, %r640, %r31;
	xor.b32  	%r32, %r641, %r637;
	add.s32 	%r642, %r2794, %r32;
	add.s32 	%r643, %r642, 5436555;
	cvt.u64.u32 	%rd191, %r643;
	and.b64  	%rd1347, %rd2430, -4294967296;
	setp.ne.s64 	%p33, %rd1347, 0;
	@%p33 bra 	$L__BB1_47;
	cvt.u32.u64 	%r644, %rd2430;
	cvt.u32.u64 	%r645, %rd191;
	rem.u32 	%r646, %r645, %r644;
	cvt.u64.u32 	%rd2035, %r646;
	bra.uni 	$L__BB1_48;
$L__BB1_47:
	rem.u64 	%rd2035, %rd191, %rd2430;
$L__BB1_48:
	shr.u32 	%r647, %r28, 2;
	xor.b32  	%r648, %r647, %r28;
	shl.b32 	%r649, %r32, 4;
	shl.b32 	%r650, %r648, 1;
	xor.b32  	%r651, %r649, %r650;
	xor.b32  	%r652, %r651, %r32;
	xor.b32  	%r33, %r652, %r648;
	add.s32 	%r653, %r2794, %r33;
	add.s32 	%r654, %r653, 5798992;
	cvt.u64.u32 	%rd195, %r654;
	and.b64  	%rd1348, %rd2429, -4294967296;
	setp.ne.s64 	%p34, %rd1348, 0;
	@%p34 bra 	$L__BB1_50;
	cvt.u32.u64 	%r655, %rd2429;
	cvt.u32.u64 	%r656, %rd195;
	rem.u32 	%r657, %r656, %r655;
	cvt.u64.u32 	%rd2036, %r657;
	bra.uni 	$L__BB1_51;
$L__BB1_50:
	rem.u64 	%rd2036, %rd195, %rd2429;
$L__BB1_51:
	shr.u32 	%r658, %r29, 2;
	xor.b32  	%r659, %r658, %r29;
	shl.b32 	%r660, %r33, 4;
	shl.b32 	%r661, %r659, 1;
	xor.b32  	%r662, %r660, %r661;
	xor.b32  	%r663, %r662, %r33;
	xor.b32  	%r34, %r663, %r659;
	add.s32 	%r664, %r2794, %r34;
	add.s32 	%r665, %r664, 6161429;
	cvt.u64.u32 	%rd199, %r665;
	and.b64  	%rd1349, %rd2428, -4294967296;
	setp.ne.s64 	%p35, %rd1349, 0;
	@%p35 bra 	$L__BB1_53;
	cvt.u32.u64 	%r666, %rd2428;
	cvt.u32.u64 	%r667, %rd199;
	rem.u32 	%r668, %r667, %r666;
	cvt.u64.u32 	%rd2037, %r668;
	bra.uni 	$L__BB1_54;
$L__BB1_53:
	rem.u64 	%rd2037, %rd199, %rd2428;
$L__BB1_54:
	shr.u32 	%r669, %r30, 2;
	xor.b32  	%r670, %r669, %r30;
	shl.b32 	%r671, %r34, 4;
	shl.b32 	%r672, %r670, 1;
	xor.b32  	%r673, %r671, %r672;
	xor.b32  	%r674, %r673, %r34;
	xor.b32  	%r35, %r674, %r670;
	add.s32 	%r675, %r2794, %r35;
	add.s32 	%r676, %r675, 6523866;
	cvt.u64.u32 	%rd203, %r676;
	and.b64  	%rd1350, %rd2427, -4294967296;
	setp.ne.s64 	%p36, %rd1350, 0;
	@%p36 bra 	$L__BB1_56;
	cvt.u32.u64 	%r677, %rd2427;
	cvt.u32.u64 	%r678, %rd203;
	rem.u32 	%r679, %r678, %r677;
	cvt.u64.u32 	%rd2038, %r679;
	bra.uni 	$L__BB1_57;
$L__BB1_56:
	rem.u64 	%rd2038, %rd203, %rd2427;
$L__BB1_57:
	shr.u32 	%r680, %r31, 2;
	xor.b32  	%r681, %r680, %r31;
	shl.b32 	%r682, %r35, 4;
	shl.b32 	%r683, %r681, 1;
	xor.b32  	%r684, %r682, %r683;
	xor.b32  	%r685, %r684, %r35;
	xor.b32  	%r36, %r685, %r681;
	add.s32 	%r686, %r2794, %r36;
	add.s32 	%r687, %r686, 6886303;
	cvt.u64.u32 	%rd207, %r687;
	and.b64  	%rd1351, %rd2426, -4294967296;
	setp.ne.s64 	%p37, %rd1351, 0;
	@%p37 bra 	$L__BB1_59;
	cvt.u32.u64 	%r688, %rd2426;
	cvt.u32.u64 	%r689, %rd207;
	rem.u32 	%r690, %r689, %r688;
	cvt.u64.u32 	%rd2039, %r690;
	bra.uni 	$L__BB1_60;
$L__BB1_59:
	rem.u64 	%rd2039, %rd207, %rd2426;
$L__BB1_60:
	shr.u32 	%r691, %r32, 2;
	xor.b32  	%r692, %r691, %r32;
	shl.b32 	%r693, %r36, 4;
	shl.b32 	%r694, %r692, 1;
	xor.b32  	%r695, %r693, %r694;
	xor.b32  	%r696, %r695, %r36;
	xor.b32  	%r37, %r696, %r692;
	add.s32 	%r697, %r2794, %r37;
	add.s32 	%r698, %r697, 7248740;
	cvt.u64.u32 	%rd211, %r698;
	and.b64  	%rd1352, %rd2425, -4294967296;
	setp.ne.s64 	%p38, %rd1352, 0;
	@%p38 bra 	$L__BB1_62;
	cvt.u32.u64 	%r699, %rd2425;
	cvt.u32.u64 	%r700, %rd211;
	rem.u32 	%r701, %r700, %r699;
	cvt.u64.u32 	%rd2040, %r701;
	bra.uni 	$L__BB1_63;
$L__BB1_62:
	rem.u64 	%rd2040, %rd211, %rd2425;
$L__BB1_63:
	shr.u32 	%r702, %r33, 2;
	xor.b32  	%r703, %r702, %r33;
	shl.b32 	%r704, %r37, 4;
	shl.b32 	%r705, %r703, 1;
	xor.b32  	%r706, %r704, %r705;
	xor.b32  	%r707, %r706, %r37;
	xor.b32  	%r38, %r707, %r703;
	add.s32 	%r708, %r2794, %r38;
	add.s32 	%r709, %r708, 7611177;
	cvt.u64.u32 	%rd215, %r709;
	and.b64  	%rd1353, %rd2424, -4294967296;
	setp.ne.s64 	%p39, %rd1353, 0;
	@%p39 bra 	$L__BB1_65;
	cvt.u32.u64 	%r710, %rd2424;
	cvt.u32.u64 	%r711, %rd215;
	rem.u32 	%r712, %r711, %r710;
	cvt.u64.u32 	%rd2041, %r712;
	bra.uni 	$L__BB1_66;
$L__BB1_65:
	rem.u64 	%rd2041, %rd215, %rd2424;
$L__BB1_66:
	shr.u32 	%r713, %r34, 2;
	xor.b32  	%r714, %r713, %r34;
	shl.b32 	%r715, %r38, 4;
	shl.b32 	%r716, %r714, 1;
	xor.b32  	%r717, %r715, %r716;
	xor.b32  	%r718, %r717, %r38;
	xor.b32  	%r39, %r718, %r714;
	add.s32 	%r719, %r2794, %r39;
	add.s32 	%r720, %r719, 7973614;
	cvt.u64.u32 	%rd219, %r720;
	and.b64  	%rd1354, %rd2423, -4294967296;
	setp.ne.s64 	%p40, %rd1354, 0;
	@%p40 bra 	$L__BB1_68;
	cvt.u32.u64 	%r721, %rd2423;
	cvt.u32.u64 	%r722, %rd219;
	rem.u32 	%r723, %r722, %r721;
	cvt.u64.u32 	%rd2042, %r723;
	bra.uni 	$L__BB1_69;
$L__BB1_68:
	rem.u64 	%rd2042, %rd219, %rd2423;
$L__BB1_69:
	shr.u32 	%r724, %r35, 2;
	xor.b32  	%r725, %r724, %r35;
	shl.b32 	%r726, %r39, 4;
	shl.b32 	%r727, %r725, 1;
	xor.b32  	%r728, %r726, %r727;
	xor.b32  	%r729, %r728, %r39;
	xor.b32  	%r40, %r729, %r725;
	add.s32 	%r730, %r2794, %r40;
	add.s32 	%r731, %r730, 8336051;
	cvt.u64.u32 	%rd223, %r731;
	and.b64  	%rd1355, %rd2422, -4294967296;
	setp.ne.s64 	%p41, %rd1355, 0;
	@%p41 bra 	$L__BB1_71;
	cvt.u32.u64 	%r732, %rd2422;
	cvt.u32.u64 	%r733, %rd223;
	rem.u32 	%r734, %r733, %r732;
	cvt.u64.u32 	%rd2043, %r734;
	bra.uni 	$L__BB1_72;
$L__BB1_71:
	rem.u64 	%rd2043, %rd223, %rd2422;
$L__BB1_72:
	shr.u32 	%r735, %r36, 2;
	xor.b32  	%r736, %r735, %r36;
	shl.b32 	%r737, %r40, 4;
	shl.b32 	%r738, %r736, 1;
	xor.b32  	%r739, %r737, %r738;
	xor.b32  	%r740, %r739, %r40;
	xor.b32  	%r41, %r740, %r736;
	add.s32 	%r741, %r2794, %r41;
	add.s32 	%r742, %r741, 8698488;
	cvt.u64.u32 	%rd227, %r742;
	and.b64  	%rd1356, %rd2421, -4294967296;
	setp.ne.s64 	%p42, %rd1356, 0;
	@%p42 bra 	$L__BB1_74;
	cvt.u32.u64 	%r743, %rd2421;
	cvt.u32.u64 	%r744, %rd227;
	rem.u32 	%r745, %r744, %r743;
	cvt.u64.u32 	%rd2044, %r745;
	bra.uni 	$L__BB1_75;
$L__BB1_74:
	rem.u64 	%rd2044, %rd227, %rd2421;
$L__BB1_75:
	shr.u32 	%r746, %r37, 2;
	xor.b32  	%r747, %r746, %r37;
	shl.b32 	%r748, %r41, 4;
	shl.b32 	%r749, %r747, 1;
	xor.b32  	%r750, %r748, %r749;
	xor.b32  	%r751, %r750, %r41;
	xor.b32  	%r42, %r751, %r747;
	add.s32 	%r752, %r2794, %r42;
	add.s32 	%r753, %r752, 9060925;
	cvt.u64.u32 	%rd231, %r753;
	and.b64  	%rd1357, %rd2420, -4294967296;
	setp.ne.s64 	%p43, %rd1357, 0;
	@%p43 bra 	$L__BB1_77;
	cvt.u32.u64 	%r754, %rd2420;
	cvt.u32.u64 	%r755, %rd231;
	rem.u32 	%r756, %r755, %r754;
	cvt.u64.u32 	%rd2045, %r756;
	bra.uni 	$L__BB1_78;
$L__BB1_77:
	rem.u64 	%rd2045, %rd231, %rd2420;
$L__BB1_78:
	shr.u32 	%r757, %r38, 2;
	xor.b32  	%r758, %r757, %r38;
	shl.b32 	%r759, %r42, 4;
	shl.b32 	%r760, %r758, 1;
	xor.b32  	%r761, %r759, %r760;
	xor.b32  	%r762, %r761, %r42;
	xor.b32  	%r43, %r762, %r758;
	add.s32 	%r763, %r2794, %r43;
	add.s32 	%r764, %r763, 9423362;
	cvt.u64.u32 	%rd235, %r764;
	and.b64  	%rd1358, %rd2419, -4294967296;
	setp.ne.s64 	%p44, %rd1358, 0;
	@%p44 bra 	$L__BB1_80;
	cvt.u32.u64 	%r765, %rd2419;
	cvt.u32.u64 	%r766, %rd235;
	rem.u32 	%r767, %r766, %r765;
	cvt.u64.u32 	%rd2046, %r767;
	bra.uni 	$L__BB1_81;
$L__BB1_80:
	rem.u64 	%rd2046, %rd235, %rd2419;
$L__BB1_81:
	shr.u32 	%r768, %r39, 2;
	xor.b32  	%r769, %r768, %r39;
	shl.b32 	%r770, %r43, 4;
	shl.b32 	%r771, %r769, 1;
	xor.b32  	%r772, %r770, %r771;
	xor.b32  	%r773, %r772, %r43;
	xor.b32  	%r44, %r773, %r769;
	add.s32 	%r774, %r2794, %r44;
	add.s32 	%r775, %r774, 9785799;
	cvt.u64.u32 	%rd239, %r775;
	and.b64  	%rd1359, %rd2418, -4294967296;
	setp.ne.s64 	%p45, %rd1359, 0;
	@%p45 bra 	$L__BB1_83;
	cvt.u32.u64 	%r776, %rd2418;
	cvt.u32.u64 	%r777, %rd239;
	rem.u32 	%r778, %r777, %r776;
	cvt.u64.u32 	%rd2047, %r778;
	bra.uni 	$L__BB1_84;
$L__BB1_83:
	rem.u64 	%rd2047, %rd239, %rd2418;
$L__BB1_84:
	shr.u32 	%r779, %r40, 2;
	xor.b32  	%r780, %r779, %r40;
	shl.b32 	%r781, %r44, 4;
	shl.b32 	%r782, %r780, 1;
	xor.b32  	%r783, %r781, %r782;
	xor.b32  	%r784, %r783, %r44;
	xor.b32  	%r2795, %r784, %r780;
	add.s32 	%r785, %r2794, %r2795;
	add.s32 	%r786, %r785, 10148236;
	cvt.u64.u32 	%rd243, %r786;
	and.b64  	%rd1360, %rd2417, -4294967296;
	setp.ne.s64 	%p46, %rd1360, 0;
	@%p46 bra 	$L__BB1_86;
	cvt.u32.u64 	%r787, %rd2417;
	cvt.u32.u64 	%r788, %rd243;
	rem.u32 	%r789, %r788, %r787;
	cvt.u64.u32 	%rd2048, %r789;
	bra.uni 	$L__BB1_87;
$L__BB1_86:
	rem.u64 	%rd2048, %rd243, %rd2417;
$L__BB1_87:
	shr.u32 	%r790, %r41, 2;
	xor.b32  	%r791, %r790, %r41;
	shl.b32 	%r792, %r2795, 4;
	shl.b32 	%r793, %r791, 1;
	xor.b32  	%r794, %r792, %r793;
	xor.b32  	%r795, %r794, %r2795;
	xor.b32  	%r2796, %r795, %r791;
	add.s32 	%r796, %r2794, %r2796;
	add.s32 	%r797, %r796, 10510673;
	cvt.u64.u32 	%rd247, %r797;
	and.b64  	%rd1361, %rd2416, -4294967296;
	setp.ne.s64 	%p47, %rd1361, 0;
	@%p47 bra 	$L__BB1_89;
	cvt.u32.u64 	%r798, %rd2416;
	cvt.u32.u64 	%r799, %rd247;
	rem.u32 	%r800, %r799, %r798;
	cvt.u64.u32 	%rd2049, %r800;
	bra.uni 	$L__BB1_90;
$L__BB1_89:
	rem.u64 	%rd2049, %rd247, %rd2416;
$L__BB1_90:
	shr.u32 	%r801, %r42, 2;
	xor.b32  	%r802, %r801, %r42;
	shl.b32 	%r803, %r2796, 4;
	shl.b32 	%r804, %r802, 1;
	xor.b32  	%r805, %r803, %r804;
	xor.b32  	%r806, %r805, %r2796;
	xor.b32  	%r2797, %r806, %r802;
	add.s32 	%r807, %r2794, %r2797;
	add.s32 	%r808, %r807, 10873110;
	cvt.u64.u32 	%rd251, %r808;
	and.b64  	%rd1362, %rd2415, -4294967296;
	setp.ne.s64 	%p48, %rd1362, 0;
	@%p48 bra 	$L__BB1_92;
	cvt.u32.u64 	%r809, %rd2415;
	cvt.u32.u64 	%r810, %rd251;
	rem.u32 	%r811, %r810, %r809;
	cvt.u64.u32 	%rd2050, %r811;
	bra.uni 	$L__BB1_93;
$L__BB1_92:
	rem.u64 	%rd2050, %rd251, %rd2415;
$L__BB1_93:
	shr.u32 	%r812, %r43, 2;
	xor.b32  	%r813, %r812, %r43;
	shl.b32 	%r814, %r2797, 4;
	shl.b32 	%r815, %r813, 1;
	xor.b32  	%r816, %r814, %r815;
	xor.b32  	%r817, %r816, %r2797;
	xor.b32  	%r2798, %r817, %r813;
	add.s32 	%r818, %r2794, %r2798;
	add.s32 	%r819, %r818, 11235547;
	cvt.u64.u32 	%rd255, %r819;
	and.b64  	%rd1363, %rd2414, -4294967296;
	setp.ne.s64 	%p49, %rd1363, 0;
	@%p49 bra 	$L__BB1_95;
	cvt.u32.u64 	%r820, %rd2414;
	cvt.u32.u64 	%r821, %rd255;
	rem.u32 	%r822, %r821, %r820;
	cvt.u64.u32 	%rd2051, %r822;
	bra.uni 	$L__BB1_96;
$L__BB1_95:
	rem.u64 	%rd2051, %rd255, %rd2414;
$L__BB1_96:
	shr.u32 	%r823, %r44, 2;
	xor.b32  	%r824, %r823, %r44;
	shl.b32 	%r825, %r2798, 4;
	shl.b32 	%r826, %r824, 1;
	xor.b32  	%r827, %r825, %r826;
	xor.b32  	%r828, %r827, %r2798;
	xor.b32  	%r2799, %r828, %r824;
	add.s32 	%r2794, %r2794, 11597984;
	add.s32 	%r829, %r2799, %r2794;
	cvt.u64.u32 	%rd259, %r829;
	and.b64  	%rd1364, %rd2413, -4294967296;
	setp.ne.s64 	%p50, %rd1364, 0;
	@%p50 bra 	$L__BB1_98;
	cvt.u32.u64 	%r830, %rd2413;
	cvt.u32.u64 	%r831, %rd259;
	rem.u32 	%r832, %r831, %r830;
	cvt.u64.u32 	%rd2052, %r832;
	bra.uni 	$L__BB1_99;
$L__BB1_98:
	rem.u64 	%rd2052, %rd259, %rd2413;
$L__BB1_99:
	mov.b64 	%rd1365, 0;
	mov.b64 	%rd1366, 1;
	st.local.v2.u64 	[%rd7], {%rd1366, %rd1365};
	st.local.v2.u64 	[%rd7+16], {%rd1365, %rd1365};
	st.local.v2.u64 	[%rd7+32], {%rd1365, %rd1365};
	st.local.v2.u64 	[%rd7+48], {%rd1365, %rd1365};
	st.local.v2.u64 	[%rd7+64], {%rd1365, %rd1365};
	st.local.v2.u64 	[%rd7+80], {%rd1365, %rd1365};
	st.local.v2.u64 	[%rd7+96], {%rd1365, %rd1365};
	st.local.v2.u64 	[%rd7+112], {%rd1365, %rd1365};
	st.local.v2.u64 	[%rd7+128], {%rd1365, %rd1365};
	st.local.v2.u64 	[%rd7+144], {%rd1365, %rd1365};
	st.local.v2.u64 	[%rd7+160], {%rd1365, %rd1365};
	st.local.v2.u64 	[%rd7+176], {%rd1365, %rd1365};
	st.local.v2.u64 	[%rd7+192], {%rd1365, %rd1365};
	st.local.v2.u64 	[%rd7+208], {%rd1365, %rd1365};
	st.local.v2.u64 	[%rd7+224], {%rd1365, %rd1365};
	st.local.v2.u64 	[%rd7+240], {%rd1365, %rd1365};
	mov.b64 	%rd1367, 2;
	st.local.v2.u64 	[%rd8], {%rd1367, %rd2022};
	st.local.v2.u64 	[%rd8+16], {%rd2023, %rd2024};
	st.local.v2.u64 	[%rd8+32], {%rd2025, %rd2026};
	st.local.v2.u64 	[%rd8+48], {%rd2027, %rd2028};
	st.local.v2.u64 	[%rd8+64], {%rd2029, %rd2030};
	st.local.v2.u64 	[%rd8+80], {%rd2031, %rd2032};
	st.local.v2.u64 	[%rd8+96], {%rd2033, %rd2034};
	st.local.v2.u64 	[%rd8+112], {%rd2035, %rd2036};
	st.local.v2.u64 	[%rd8+128], {%rd2037, %rd2038};
	st.local.v2.u64 	[%rd8+144], {%rd2039, %rd2040};
	st.local.v2.u64 	[%rd8+160], {%rd2041, %rd2042};
	st.local.v2.u64 	[%rd8+176], {%rd2043, %rd2044};
	st.local.v2.u64 	[%rd8+192], {%rd2045, %rd2046};
	st.local.v2.u64 	[%rd8+208], {%rd2047, %rd2048};
	st.local.v2.u64 	[%rd8+224], {%rd2049, %rd2050};
	st.local.v2.u64 	[%rd8+240], {%rd2051, %rd2052};
	mov.b32 	%r2800, 2047;
$L__BB1_100:
	mov.u32 	%r51, %r2800;
	mov.b64 	%rd1368, 0;
	st.local.v2.u64 	[%rd6], {%rd1368, %rd1368};
	st.local.v2.u64 	[%rd6+16], {%rd1368, %rd1368};
	st.local.v2.u64 	[%rd6+32], {%rd1368, %rd1368};
	st.local.v2.u64 	[%rd6+48], {%rd1368, %rd1368};
	st.local.v2.u64 	[%rd6+64], {%rd1368, %rd1368};
	st.local.v2.u64 	[%rd6+80], {%rd1368, %rd1368};
	st.local.v2.u64 	[%rd6+96], {%rd1368, %rd1368};
	st.local.v2.u64 	[%rd6+112], {%rd1368, %rd1368};
	st.local.v2.u64 	[%rd6+128], {%rd1368, %rd1368};
	st.local.v2.u64 	[%rd6+144], {%rd1368, %rd1368};
	st.local.v2.u64 	[%rd6+160], {%rd1368, %rd1368};
	st.local.v2.u64 	[%rd6+176], {%rd1368, %rd1368};
	st.local.v2.u64 	[%rd6+192], {%rd1368, %rd1368};
	st.local.v2.u64 	[%rd6+208], {%rd1368, %rd1368};
	st.local.v2.u64 	[%rd6+224], {%rd1368, %rd1368};
	st.local.v2.u64 	[%rd6+240], {%rd1368, %rd1368};
	mov.b32 	%r2802, 0;
	mov.b32 	%r2801, 32;
$L__BB1_101:
	mul.wide.u32 	%rd1371, %r2802, 8;
	add.s64 	%rd1372, %rd7, %rd1371;
	ld.local.u64 	%rd263, [%rd1372];
	mov.b64 	%rd2053, 0;
	mov.b32 	%r2803, 0;
	mov.u64 	%rd2054, %rd2053;
$L__BB1_102:
	mul.wide.u32 	%rd1373, %r2803, 8;
	add.s64 	%rd1374, %rd7, %rd1373;
	ld.local.u64 	%rd1375, [%rd1374];
	mul.lo.s64 	%rd1376, %rd1375, %rd263;
	mul.hi.u64 	%rd1377, %rd1375, %rd263;
	add.s32 	%r877, %r2803, %r2802;
	mul.wide.u32 	%rd1378, %r877, 8;
	add.s64 	%rd266, %rd6, %rd1378;
	ld.local.u64 	%rd1379, [%rd266];
	add.cc.s64 	%rd1380, %rd2053, %rd1379;
	addc.cc.s64 	%rd1381, %rd2054, 0;
	add.cc.s64 	%rd1382, %rd1380, %rd1376;
	addc.cc.s64 	%rd1383, %rd1381, %rd1377;
	add.s64 	%rd1384, %rd11, %rd1378;
	ld.global.u64 	%rd1385, [%rd1384];
	cvt.u32.u64 	%r878, %rd1382;
	{ .reg .b32 tmp; mov.b64 {tmp, %r879}, %rd1382; }
	cvt.u32.u64 	%r880, %rd1383;
	{ .reg .b32 tmp; mov.b64 {tmp, %r881}, %rd1383; }
	shr.u64 	%rd1386, %rd1385, 32;
	setp.lt.u64 	%p51, %rd1385, 4294967296;
	selp.b64 	%rd1387, %rd1385, %rd1386, %p51;
	cvt.u32.u64 	%r882, %rd1387;
	max.u64 	%rd1388, %rd1385, 4294967296;
	cvt.u32.u64 	%r883, %rd1388;
	selp.b32 	%r884, 96, 64, %p51;
	clz.b32 	%r55, %r882;
	add.s32 	%r56, %r55, %r884;
	shf.l.wrap.b32 	%r872, %r883, %r882, %r55;
	and.b32  	%r885, %r55, 31;
	shl.b32 	%r869, %r883, %r885;
	shl.b32 	%r2828, %r878, %r885;
	shf.l.wrap.b32 	%r2827, %r878, %r879, %r55;
	shf.l.wrap.b32 	%r2826, %r879, %r880, %r55;
	shf.l.wrap.b32 	%r2825, %r880, %r881, %r55;
	mov.b32 	%r2804, 0;
	shf.l.wrap.b32 	%r2824, %r881, %r2804, %r55;
	neg.s32 	%r886, %r872;
	cvt.u64.u32 	%rd1389, %r886;
	shl.b64 	%rd1390, %rd1389, 32;
	cvt.u64.u32 	%rd1391, %r869;
	mov.b32 	%r887, 17185;
	mov.b32 	%r888, 63;
	prmt.b32 	%r889, %r872, %r888, %r887;
	mov.b32 	%f1, %r889;
	rcp.approx.f32 	%f2, %f1;
	mov.b32 	%r890, %f2;
	shl.b32 	%r891, %r890, 9;
	add.s32 	%r64, %r891, -512;
	mul.hi.u32 	%r892, %r64, %r869;
	cvt.u64.u32 	%rd1392, %r892;
	mul.wide.u32 	%rd1393, %r872, %r64;
	add.s64 	%rd1394, %rd1393, %rd1391;
	add.s64 	%rd1395, %rd1394, %rd1392;
	sub.s64 	%rd1396, %rd1390, %rd1395;
	cvt.u32.u64 	%r854, %rd1396;
	{ .reg .b32 tmp; mov.b64 {tmp, %r857}, %rd1396; }
	setp.gt.s64 	%p52, %rd1396, -1;
	selp.b32 	%r863, %r64, 0, %p52;
	shr.u64 	%rd1397, %rd1396, 63;
	cvt.u32.u64 	%r893, %rd1397;
	xor.b32  	%r866, %r893, 1;
	mov.b32 	%r840, -2147483648;
	// begin inline asm
	mad.hi.cc.u32 %r837,%r64,%r854,%r840;
	// end inline asm
	// begin inline asm
	addc.u32 %r841,%r2804,%r2804;
	// end inline asm
	// begin inline asm
	mad.lo.cc.u32 %r844,%r64,%r857,%r837;
	// end inline asm
	// begin inline asm
	madc.hi.u32 %r848,%r64,%r857,%r841;
	// end inline asm
	// begin inline asm
	add.cc.u32 %r852,%r844,%r854;
	// end inline asm
	// begin inline asm
	addc.cc.u32 %r855,%r848,%r857;
	// end inline asm
	// begin inline asm
	addc.u32 %r858,%r2804,%r2804;
	// end inline asm
	// begin inline asm
	add.cc.u32 %r861,%r855,%r863;
	// end inline asm
	// begin inline asm
	addc.u32 %r864,%r858,%r866;
	// end inline asm
	setp.eq.s32 	%p53, %r864, 2;
	selp.b32 	%r894, -1, %r861, %p53;
	mul.hi.u32 	%r895, %r894, %r869;
	cvt.u64.u32 	%rd1398, %r895;
	mul.wide.u32 	%rd1399, %r894, %r872;
	add.s64 	%rd1400, %rd1399, %rd1398;
	cvt.u32.u64 	%r868, %rd1400;
	{ .reg .b32 tmp; mov.b64 {tmp, %r871}, %rd1400; }
	// begin inline asm
	add.cc.u32 %r867,%r868,%r869;
	// end inline asm
	// begin inline asm
	addc.cc.u32 %r870,%r871,%r872;
	// end inline asm
	// begin inline asm
	addc.u32 %r873,%r2804,%r2804;
	// end inline asm
	setp.eq.s32 	%p54, %r873, 0;
	min.u32 	%r896, %r894, -2;
	add.s32 	%r897, %r896, 1;
	selp.b32 	%r69, %r897, %r894, %p54;
	mov.u32 	%r2805, %r2824;
	mov.u32 	%r2806, %r2825;
	mov.u32 	%r2807, %r2826;
	mov.u32 	%r2808, %r2827;
	mov.u32 	%r2809, %r2828;
$L__BB1_103:
	.pragma "nounroll";
	// begin inline asm
	sub.cc.u32 %r898,%r2807,%r869;
	// end inline asm
	// begin inline asm
	subc.cc.u32 %r901,%r2806,%r872;
	// end inline asm
	mov.b32 	%r906, -2;
	// begin inline asm
	subc.u32 %r904,%r2805,%r906;
	// end inline asm
	// begin inline asm
	mad.hi.u32 %r907,%r2805,%r69,%r904;
	// end inline asm
	setp.lt.u32 	%p56, %r907, %r2805;
	selp.b32 	%r2814, -1, %r907, %p56;
	mov.b32 	%r938, 0;
	// begin inline asm
	mad.lo.cc.u32 %r911,%r2814,%r869,%r938;
	// end inline asm
	// begin inline asm
	madc.hi.u32 %r915,%r2814,%r869,%r938;
	// end inline asm
	// begin inline asm
	mad.lo.cc.u32 %r919,%r2814,%r872,%r915;
	// end inline asm
	// begin inline asm
	madc.hi.u32 %r923,%r2814,%r872,%r938;
	// end inline asm
	// begin inline asm
	sub.cc.u32 %r2815,%r2807,%r911;
	// end inline asm
	// begin inline asm
	subc.cc.u32 %r2816,%r2806,%r919;
	// end inline asm
	// begin inline asm
	subc.cc.u32 %r2817,%r2805,%r923;
	// end inline asm
	// begin inline asm
	addc.u32 %r936,%r938,%r938;
	// end inline asm
	setp.ne.s32 	%p57, %r936, 0;
	mov.pred 	%p352, 0;
	@%p57 bra 	$L__BB1_105;
	// begin inline asm
	add.cc.u32 %r2815,%r2815,%r869;
	// end inline asm
	// begin inline asm
	addc.cc.u32 %r2816,%r2816,%r872;
	// end inline asm
	mov.b32 	%r950, 0;
	// begin inline asm
	addc.cc.u32 %r2817,%r2817,%r950;
	// end inline asm
	// begin inline asm
	addc.u32 %r948,%r950,%r950;
	// end inline asm
	add.s32 	%r2814, %r2814, -1;
	setp.eq.s32 	%p352, %r948, 0;
$L__BB1_105:
	not.pred 	%p58, %p352;
	@%p58 bra 	$L__BB1_107;
	// begin inline asm
	add.cc.u32 %r2815,%r2815,%r869;
	// end inline asm
	// begin inline asm
	addc.cc.u32 %r2816,%r2816,%r872;
	// end inline asm
	mov.b32 	%r959, 0;
	// begin inline asm
	addc.u32 %r2817,%r2817,%r959;
	// end inline asm
	add.s32 	%r2814, %r2814, -1;
$L__BB1_107:
	mov.b32 	%r993, 0;
	// begin inline asm
	mad.lo.cc.u32 %r960,%r2814,%r993,%r993;
	// end inline asm
	// begin inline asm
	madc.hi.u32 %r964,%r2814,%r993,%r993;
	// end inline asm
	// begin inline asm
	mad.lo.cc.u32 %r968,%r2814,%r993,%r964;
	// end inline asm
	// begin inline asm
	madc.hi.u32 %r972,%r2814,%r993,%r993;
	// end inline asm
	// begin inline asm
	sub.cc.u32 %r2818,%r2809,%r960;
	// end inline asm
	// begin inline asm
	subc.cc.u32 %r2807,%r2808,%r968;
	// end inline asm
	// begin inline asm
	subc.cc.u32 %r2806,%r2815,%r972;
	// end inline asm
	// begin inline asm
	subc.cc.u32 %r2805,%r2816,%r993;
	// end inline asm
	// begin inline asm
	subc.cc.u32 %r988,%r2817,%r993;
	// end inline asm
	// begin inline asm
	subc.u32 %r991,%r993,%r993;
	// end inline asm
	setp.ne.s32 	%p59, %r991, -1;
	@%p59 bra 	$L__BB1_109;
	mov.b32 	%r999, 0;
	// begin inline asm
	add.cc.u32 %r2818,%r2818,%r999;
	// end inline asm
	// begin inline asm
	addc.cc.u32 %r2807,%r2807,%r999;
	// end inline asm
	// begin inline asm
	addc.cc.u32 %r2806,%r2806,%r869;
	// end inline asm
	// begin inline asm
	addc.u32 %r2805,%r2805,%r872;
	// end inline asm
$L__BB1_109:
	add.s32 	%r2804, %r2804, 32;
	setp.le.u32 	%p60, %r2804, %r56;
	mov.b32 	%r2809, 0;
	mov.u32 	%r2808, %r2818;
	@%p60 bra 	$L__BB1_103;
	shf.r.wrap.b32 	%r1047, %r2818, %r2807, %r55;
	shf.r.wrap.b32 	%r1048, %r2807, %r2806, %r55;
	shf.r.wrap.b32 	%r1049, %r2806, %r2805, %r55;
	mov.b32 	%r2822, 0;
	shf.r.wrap.b32 	%r1050, %r2805, %r2822, %r55;
	cvt.u16.u32 	%rs1, %r56;
	and.b16  	%rs2, %rs1, 32;
	setp.eq.s16 	%p61, %rs2, 0;
	selp.b32 	%r1051, %r1047, %r1048, %p61;
	selp.b32 	%r1052, %r1048, %r1049, %p61;
	selp.b32 	%r1053, %r1049, %r1050, %p61;
	selp.b32 	%r1054, %r1050, 0, %p61;
	and.b16  	%rs3, %rs1, 64;
	setp.eq.s16 	%p62, %rs3, 0;
	selp.b32 	%r1055, %r1051, %r1053, %p62;
	selp.b32 	%r1056, %r1052, %r1054, %p62;
	setp.eq.s32 	%p63, %r56, 128;
	selp.b32 	%r1057, -1, %r1056, %p63;
	selp.b32 	%r1058, -1, %r1055, %p63;
	cvt.u64.u32 	%rd1401, %r1057;
	shl.b64 	%rd1402, %rd1401, 32;
	cvt.u64.u32 	%rd1403, %r1058;
	or.b64  	%rd1404, %rd1402, %rd1403;
	st.local.u64 	[%rd266], %rd1404;
	mov.b32 	%r1010, -2147483648;
	// begin inline asm
	mad.hi.cc.u32 %r1007,%r64,%r854,%r1010;
	// end inline asm
	// begin inline asm
	addc.u32 %r1011,%r2822,%r2822;
	// end inline asm
	// begin inline asm
	mad.lo.cc.u32 %r1014,%r64,%r857,%r1007;
	// end inline asm
	// begin inline asm
	madc.hi.u32 %r1018,%r64,%r857,%r1011;
	// end inline asm
	// begin inline asm
	add.cc.u32 %r1022,%r1014,%r854;
	// end inline asm
	// begin inline asm
	addc.cc.u32 %r1025,%r1018,%r857;
	// end inline asm
	// begin inline asm
	addc.u32 %r1028,%r2822,%r2822;
	// end inline asm
	// begin inline asm
	add.cc.u32 %r1031,%r1025,%r863;
	// end inline asm
	// begin inline asm
	addc.u32 %r1034,%r1028,%r866;
	// end inline asm
	setp.eq.s32 	%p64, %r1034, 2;
	selp.b32 	%r1059, -1, %r1031, %p64;
	mul.hi.u32 	%r1060, %r1059, %r869;
	cvt.u64.u32 	%rd1405, %r1060;
	mul.wide.u32 	%rd1406, %r1059, %r872;
	add.s64 	%rd1407, %rd1406, %rd1405;
	cvt.u32.u64 	%r1038, %rd1407;
	{ .reg .b32 tmp; mov.b64 {tmp, %r1041}, %rd1407; }
	// begin inline asm
	add.cc.u32 %r1037,%r1038,%r869;
	// end inline asm
	// begin inline asm
	addc.cc.u32 %r1040,%r1041,%r872;
	// end inline asm
	// begin inline asm
	addc.u32 %r1043,%r2822,%r2822;
	// end inline asm
	setp.eq.s32 	%p65, %r1043, 0;
	min.u32 	%r1061, %r1059, -2;
	add.s32 	%r1062, %r1061, 1;
	selp.b32 	%r109, %r1062, %r1059, %p65;
	mov.u32 	%r2835, %r2822;
	mov.u32 	%r2829, %r2822;
	mov.u32 	%r2830, %r2822;
$L__BB1_111:
	.pragma "nounroll";
	mov.u32 	%r111, %r2830;
	mov.u32 	%r2830, %r2829;
	mov.u32 	%r2829, %r2835;
	// begin inline asm
	sub.cc.u32 %r1063,%r2826,%r869;
	// end inline asm
	// begin inline asm
	subc.cc.u32 %r1066,%r2825,%r872;
	// end inline asm
	mov.b32 	%r1071, -2;
	// begin inline asm
	subc.u32 %r1069,%r2824,%r1071;
	// end inline asm
	// begin inline asm
	mad.hi.u32 %r1072,%r2824,%r109,%r1069;
	// end inline asm
	setp.lt.u32 	%p67, %r1072, %r2824;
	selp.b32 	%r2835, -1, %r1072, %p67;
	mov.b32 	%r1103, 0;
	// begin inline asm
	mad.lo.cc.u32 %r1076,%r2835,%r869,%r1103;
	// end inline asm
	// begin inline asm
	madc.hi.u32 %r1080,%r2835,%r869,%r1103;
	// end inline asm
	// begin inline asm
	mad.lo.cc.u32 %r1084,%r2835,%r872,%r1080;
	// end inline asm
	// begin inline asm
	madc.hi.u32 %r1088,%r2835,%r872,%r1103;
	// end inline asm
	// begin inline asm
	sub.cc.u32 %r2836,%r2826,%r1076;
	// end inline asm
	// begin inline asm
	subc.cc.u32 %r2837,%r2825,%r1084;
	// end inline asm
	// begin inline asm
	subc.cc.u32 %r2838,%r2824,%r1088;
	// end inline asm
	// begin inline asm
	addc.u32 %r1101,%r1103,%r1103;
	// end inline asm
	setp.ne.s32 	%p68, %r1101, 0;
	mov.pred 	%p353, 0;
	@%p68 bra 	$L__BB1_113;
	// begin inline asm
	add.cc.u32 %r2836,%r2836,%r869;
	// end inline asm
	// begin inline asm
	addc.cc.u32 %r2837,%r2837,%r872;
	// end inline asm
	mov.b32 	%r1115, 0;
	// begin inline asm
	addc.cc.u32 %r2838,%r2838,%r1115;
	// end inline asm
	// begin inline asm
	addc.u32 %r1113,%r1115,%r1115;
	// end inline asm
	add.s32 	%r2835, %r2835, -1;
	setp.eq.s32 	%p353, %r1113, 0;
$L__BB1_113:
	not.pred 	%p69, %p353;
	@%p69 bra 	$L__BB1_115;
	// begin inline asm
	add.cc.u32 %r2836,%r2836,%r869;
	// end inline asm
	// begin inline asm
	addc.cc.u32 %r2837,%r2837,%r872;
	// end inline asm
	mov.b32 	%r1124, 0;
	// begin inline asm
	addc.u32 %r2838,%r2838,%r1124;
	// end inline asm
	add.s32 	%r2835, %r2835, -1;
$L__BB1_115:
	mov.b32 	%r1158, 0;
	// begin inline asm
	mad.lo.cc.u32 %r1125,%r2835,%r1158,%r1158;
	// end inline asm
	// begin inline asm
	madc.hi.u32 %r1129,%r2835,%r1158,%r1158;
	// end inline asm
	// begin inline asm
	mad.lo.cc.u32 %r1133,%r2835,%r1158,%r1129;
	// end inline asm
	// begin inline asm
	madc.hi.u32 %r1137,%r2835,%r1158,%r1158;
	// end inline asm
	// begin inline asm
	sub.cc.u32 %r2839,%r2828,%r1125;
	// end inline asm
	// begin inline asm
	subc.cc.u32 %r2826,%r2827,%r1133;
	// end inline asm
	// begin inline asm
	subc.cc.u32 %r2825,%r2836,%r1137;
	// end inline asm
	// begin inline asm
	subc.cc.u32 %r2824,%r2837,%r1158;
	// end inline asm
	// begin inline asm
	subc.cc.u32 %r1153,%r2838,%r1158;
	// end inline asm
	// begin inline asm
	subc.u32 %r1156,%r1158,%r1158;
	// end inline asm
	setp.ne.s32 	%p70, %r1156, -1;
	@%p70 bra 	$L__BB1_117;
	add.s32 	%r2835, %r2835, -1;
	mov.b32 	%r1164, 0;
	// begin inline asm
	add.cc.u32 %r2839,%r2839,%r1164;
	// end inline asm
	// begin inline asm
	addc.cc.u32 %r2826,%r2826,%r1164;
	// end inline asm
	// begin inline asm
	addc.cc.u32 %r2825,%r2825,%r869;
	// end inline asm
	// begin inline asm
	addc.u32 %r2824,%r2824,%r872;
	// end inline asm
$L__BB1_117:
	add.s32 	%r2822, %r2822, 32;
	setp.le.u32 	%p71, %r2822, %r56;
	mov.b32 	%r2828, 0;
	mov.u32 	%r2827, %r2839;
	@%p71 bra 	$L__BB1_111;
	setp.eq.s32 	%p72, %r56, 128;
	selp.b32 	%r1172, -1, %r111, %p72;
	selp.b32 	%r1173, -1, %r2830, %p72;
	selp.b32 	%r1174, -1, %r2829, %p72;
	selp.b32 	%r1175, -1, %r2835, %p72;
	cvt.u64.u32 	%rd1408, %r1172;
	shl.b64 	%rd1409, %rd1408, 32;
	cvt.u64.u32 	%rd1410, %r1173;
	or.b64  	%rd2054, %rd1409, %rd1410;
	cvt.u64.u32 	%rd1411, %r1174;
	shl.b64 	%rd1412, %rd1411, 32;
	cvt.u64.u32 	%rd1413, %r1175;
	or.b64  	%rd2053, %rd1412, %rd1413;
	add.s32 	%r2803, %r2803, 1;
	setp.ne.s32 	%p73, %r2803, %r2801;
	@%p73 bra 	$L__BB1_102;
	add.s32 	%r2802, %r2802, 1;
	add.s32 	%r2801, %r2801, -1;
	setp.ne.s32 	%p74, %r2802, 32;
	@%p74 bra 	$L__BB1_101;
	ld.local.v2.u64 	{%rd269, %rd270}, [%rd6];
	ld.global.u64 	%rd2183, [%rd11];
	or.b64  	%rd1414, %rd269, %rd2183;
	and.b64  	%rd1415, %rd1414, -4294967296;
	setp.ne.s64 	%p75, %rd1415, 0;
	@%p75 bra 	$L__BB1_122;
	cvt.u32.u64 	%r1176, %rd2183;
	cvt.u32.u64 	%r1177, %rd269;
	rem.u32 	%r1178, %r1177, %r1176;
	cvt.u64.u32 	%rd2184, %r1178;
	bra.uni 	$L__BB1_123;
$L__BB1_122:
	rem.u64 	%rd2184, %rd269, %rd2183;
$L__BB1_123:
	ld.global.u64 	%rd2443, [%rd11+8];
	or.b64  	%rd1416, %rd270, %rd2443;
	and.b64  	%rd1417, %rd1416, -4294967296;
	setp.ne.s64 	%p76, %rd1417, 0;
	@%p76 bra 	$L__BB1_125;
	cvt.u32.u64 	%r1179, %rd2443;
	cvt.u32.u64 	%r1180, %rd270;
	rem.u32 	%r1181, %r1180, %r1179;
	cvt.u64.u32 	%rd2182, %r1181;
	bra.uni 	$L__BB1_126;
$L__BB1_125:
	rem.u64 	%rd2182, %rd270, %rd2443;
$L__BB1_126:
	st.local.v2.u64 	[%rd7], {%rd2184, %rd2182};
	ld.local.v2.u64 	{%rd279, %rd280}, [%rd6+16];
	ld.global.u64 	%rd2442, [%rd11+16];
	or.b64  	%rd1418, %rd279, %rd2442;
	and.b64  	%rd1419, %rd1418, -4294967296;
	setp.ne.s64 	%p77, %rd1419, 0;
	@%p77 bra 	$L__BB1_128;
	cvt.u32.u64 	%r1182, %rd2442;
	cvt.u32.u64 	%r1183, %rd279;
	rem.u32 	%r1184, %r1183, %r1182;
	cvt.u64.u32 	%rd2180, %r1184;
	bra.uni 	$L__BB1_129;
$L__BB1_128:
	rem.u64 	%rd2180, %rd279, %rd2442;
$L__BB1_129:
	ld.global.u64 	%rd2441, [%rd11+24];
	or.b64  	%rd1420, %rd280, %rd2441;
	and.b64  	%rd1421, %rd1420, -4294967296;
	setp.ne.s64 	%p78, %rd1421, 0;
	@%p78 bra 	$L__BB1_131;
	cvt.u32.u64 	%r1185, %rd2441;
	cvt.u32.u64 	%r1186, %rd280;
	rem.u32 	%r1187, %r1186, %r1185;
	cvt.u64.u32 	%rd2178, %r1187;
	bra.uni 	$L__BB1_132;
$L__BB1_131:
	rem.u64 	%rd2178, %rd280, %rd2441;
$L__BB1_132:
	st.local.v2.u64 	[%rd7+16], {%rd2180, %rd2178};
	ld.local.v2.u64 	{%rd289, %rd290}, [%rd6+32];
	ld.global.u64 	%rd2440, [%rd11+32];
	or.b64  	%rd1422, %rd289, %rd2440;
	and.b64  	%rd1423, %rd1422, -4294967296;
	setp.ne.s64 	%p79, %rd1423, 0;
	@%p79 bra 	$L__BB1_134;
	cvt.u32.u64 	%r1188, %rd2440;
	cvt.u32.u64 	%r1189, %rd289;
	rem.u32 	%r1190, %r1189, %r1188;
	cvt.u64.u32 	%rd2176, %r1190;
	bra.uni 	$L__BB1_135;
$L__BB1_134:
	rem.u64 	%rd2176, %rd289, %rd2440;
$L__BB1_135:
	ld.global.u64 	%rd2439, [%rd11+40];
	or.b64  	%rd1424, %rd290, %rd2439;
	and.b64  	%rd1425, %rd1424, -4294967296;
	setp.ne.s64 	%p80, %rd1425, 0;
	@%p80 bra 	$L__BB1_137;
	cvt.u32.u64 	%r1191, %rd2439;
	cvt.u32.u64 	%r1192, %rd290;
	rem.u32 	%r1193, %r1192, %r1191;
	cvt.u64.u32 	%rd2174, %r1193;
	bra.uni 	$L__BB1_138;
$L__BB1_137:
	rem.u64 	%rd2174, %rd290, %rd2439;
$L__BB1_138:
	st.local.v2.u64 	[%rd7+32], {%rd2176, %rd2174};
	ld.local.v2.u64 	{%rd299, %rd300}, [%rd6+48];
	ld.global.u64 	%rd2438, [%rd11+48];
	or.b64  	%rd1426, %rd299, %rd2438;
	and.b64  	%rd1427, %rd1426, -4294967296;
	setp.ne.s64 	%p81, %rd1427, 0;
	@%p81 bra 	$L__BB1_140;
	cvt.u32.u64 	%r1194, %rd2438;
	cvt.u32.u64 	%r1195, %rd299;
	rem.u32 	%r1196, %r1195, %r1194;
	cvt.u64.u32 	%rd2172, %r1196;
	bra.uni 	$L__BB1_141;
$L__BB1_140:
	rem.u64 	%rd2172, %rd299, %rd2438;
$L__BB1_141:
	ld.global.u64 	%rd2437, [%rd11+56];
	or.b64  	%rd1428, %rd300, %rd2437;
	and.b64  	%rd1429, %rd1428, -4294967296;
	setp.ne.s64 	%p82, %rd1429, 0;
	@%p82 bra 	$L__BB1_143;
	cvt.u32.u64 	%r1197, %rd2437;
	cvt.u32.u64 	%r1198, %rd300;
	rem.u32 	%r1199, %r1198, %r1197;
	cvt.u64.u32 	%rd2170, %r1199;
	bra.uni 	$L__BB1_144;
$L__BB1_143:
	rem.u64 	%rd2170, %rd300, %rd2437;
$L__BB1_144:
	st.local.v2.u64 	[%rd7+48], {%rd2172, %rd2170};
	ld.local.v2.u64 	{%rd309, %rd310}, [%rd6+64];
	ld.global.u64 	%rd2436, [%rd11+64];
	or.b64  	%rd1430, %rd309, %rd2436;
	and.b64  	%rd1431, %rd1430, -4294967296;
	setp.ne.s64 	%p83, %rd1431, 0;
	@%p83 bra 	$L__BB1_146;
	cvt.u32.u64 	%r1200, %rd2436;
	cvt.u32.u64 	%r1201, %rd309;
	rem.u32 	%r1202, %r1201, %r1200;
	cvt.u64.u32 	%rd2168, %r1202;
	bra.uni 	$L__BB1_147;
$L__BB1_146:
	rem.u64 	%rd2168, %rd309, %rd2436;
$L__BB1_147:
	ld.global.u64 	%rd2435, [%rd11+72];
	or.b64  	%rd1432, %rd310, %rd2435;
	and.b64  	%rd1433, %rd1432, -4294967296;
	setp.ne.s64 	%p84, %rd1433, 0;
	@%p84 bra 	$L__BB1_149;
	cvt.u32.u64 	%r1203, %rd2435;
	cvt.u32.u64 	%r1204, %rd310;
	rem.u32 	%r1205, %r1204, %r1203;
	cvt.u64.u32 	%rd2166, %r1205;
	bra.uni 	$L__BB1_150;
$L__BB1_149:
	rem.u64 	%rd2166, %rd310, %rd2435;
$L__BB1_150:
	st.local.v2.u64 	[%rd7+64], {%rd2168, %rd2166};
	ld.local.v2.u64 	{%rd319, %rd320}, [%rd6+80];
	ld.global.u64 	%rd2434, [%rd11+80];
	or.b64  	%rd1434, %rd319, %rd2434;
	and.b64  	%rd1435, %rd1434, -4294967296;
	setp.ne.s64 	%p85, %rd1435, 0;
	@%p85 bra 	$L__BB1_152;
	cvt.u32.u64 	%r1206, %rd2434;
	cvt.u32.u64 	%r1207, %rd319;
	rem.u32 	%r1208, %r1207, %r1206;
	cvt.u64.u32 	%rd2164, %r1208;
	bra.uni 	$L__BB1_153;
$L__BB1_152:
	rem.u64 	%rd2164, %rd319, %rd2434;
$L__BB1_153:
	ld.global.u64 	%rd2433, [%rd11+88];
	or.b64  	%rd1436, %rd320, %rd2433;
	and.b64  	%rd1437, %rd1436, -4294967296;
	setp.ne.s64 	%p86, %rd1437, 0;
	@%p86 bra 	$L__BB1_155;
	cvt.u32.u64 	%r1209, %rd2433;
	cvt.u32.u64 	%r1210, %rd320;
	rem.u32 	%r1211, %r1210, %r1209;
	cvt.u64.u32 	%rd2162, %r1211;
	bra.uni 	$L__BB1_156;
$L__BB1_155:
	rem.u64 	%rd2162, %rd320, %rd2433;
$L__BB1_156:
	st.local.v2.u64 	[%rd7+80], {%rd2164, %rd2162};
	ld.local.v2.u64 	{%rd329, %rd330}, [%rd6+96];
	ld.global.u64 	%rd2432, [%rd11+96];
	or.b64  	%rd1438, %rd329, %rd2432;
	and.b64  	%rd1439, %rd1438, -4294967296;
	setp.ne.s64 	%p87, %rd1439, 0;
	@%p87 bra 	$L__BB1_158;
	cvt.u32.u64 	%r1212, %rd2432;
	cvt.u32.u64 	%r1213, %rd329;
	rem.u32 	%r1214, %r1213, %r1212;
	cvt.u64.u32 	%rd2160, %r1214;
	bra.uni 	$L__BB1_159;
$L__BB1_158:
	rem.u64 	%rd2160, %rd329, %rd2432;
$L__BB1_159:
	ld.global.u64 	%rd2431, [%rd11+104];
	or.b64  	%rd1440, %rd330, %rd2431;
	and.b64  	%rd1441, %rd1440, -4294967296;
	setp.ne.s64 	%p88, %rd1441, 0;
	@%p88 bra 	$L__BB1_161;
	cvt.u32.u64 	%r1215, %rd2431;
	cvt.u32.u64 	%r1216, %rd330;
	rem.u32 	%r1217, %r1216, %r1215;
	cvt.u64.u32 	%rd2158, %r1217;
	bra.uni 	$L__BB1_162;
$L__BB1_161:
	rem.u64 	%rd2158, %rd330, %rd2431;
$L__BB1_162:
	st.local.v2.u64 	[%rd7+96], {%rd2160, %rd2158};
	ld.local.v2.u64 	{%rd339, %rd340}, [%rd6+112];
	ld.global.u64 	%rd2430, [%rd11+112];
	or.b64  	%rd1442, %rd339, %rd2430;
	and.b64  	%rd1443, %rd1442, -4294967296;
	setp.ne.s64 	%p89, %rd1443, 0;
	@%p89 bra 	$L__BB1_164;
	cvt.u32.u64 	%r1218, %rd2430;
	cvt.u32.u64 	%r1219, %rd339;
	rem.u32 	%r1220, %r1219, %r1218;
	cvt.u64.u32 	%rd2156, %r1220;
	bra.uni 	$L__BB1_165;
$L__BB1_164:
	rem.u64 	%rd2156, %rd339, %rd2430;
$L__BB1_165:
	ld.global.u64 	%rd2429, [%rd11+120];
	or.b64  	%rd1444, %rd340, %rd2429;
	and.b64  	%rd1445, %rd1444, -4294967296;
	setp.ne.s64 	%p90, %rd1445, 0;
	@%p90 bra 	$L__BB1_167;
	cvt.u32.u64 	%r1221, %rd2429;
	cvt.u32.u64 	%r1222, %rd340;
	rem.u32 	%r1223, %r1222, %r1221;
	cvt.u64.u32 	%rd2154, %r1223;
	bra.uni 	$L__BB1_168;
$L__BB1_167:
	rem.u64 	%rd2154, %rd340, %rd2429;
$L__BB1_168:
	st.local.v2.u64 	[%rd7+112], {%rd2156, %rd2154};
	ld.local.v2.u64 	{%rd349, %rd350}, [%rd6+128];
	ld.global.u64 	%rd2428, [%rd11+128];
	or.b64  	%rd1446, %rd349, %rd2428;
	and.b64  	%rd1447, %rd1446, -4294967296;
	setp.ne.s64 	%p91, %rd1447, 0;
	@%p91 bra 	$L__BB1_170;
	cvt.u32.u64 	%r1224, %rd2428;
	cvt.u32.u64 	%r1225, %rd349;
	rem.u32 	%r1226, %r1225, %r1224;
	cvt.u64.u32 	%rd2152, %r1226;
	bra.uni 	$L__BB1_171;
$L__BB1_170:
	rem.u64 	%rd2152, %rd349, %rd2428;
$L__BB1_171:
	ld.global.u64 	%rd2427, [%rd11+136];
	or.b64  	%rd1448, %rd350, %rd2427;
	and.b64  	%rd1449, %rd1448, -4294967296;
	setp.ne.s64 	%p92, %rd1449, 0;
	@%p92 bra 	$L__BB1_173;
	cvt.u32.u64 	%r1227, %rd2427;
	cvt.u32.u64 	%r1228, %rd350;
	rem.u32 	%r1229, %r1228, %r1227;
	cvt.u64.u32 	%rd2150, %r1229;
	bra.uni 	$L__BB1_174;
$L__BB1_173:
	rem.u64 	%rd2150, %rd350, %rd2427;
$L__BB1_174:
	st.local.v2.u64 	[%rd7+128], {%rd2152, %rd2150};
	ld.local.v2.u64 	{%rd359, %rd360}, [%rd6+144];
	ld.global.u64 	%rd2426, [%rd11+144];
	or.b64  	%rd1450, %rd359, %rd2426;
	and.b64  	%rd1451, %rd1450, -4294967296;
	setp.ne.s64 	%p93, %rd1451, 0;
	@%p93 bra 	$L__BB1_176;
	cvt.u32.u64 	%r1230, %rd2426;
	cvt.u32.u64 	%r1231, %rd359;
	rem.u32 	%r1232, %r1231, %r1230;
	cvt.u64.u32 	%rd2148, %r1232;
	bra.uni 	$L__BB1_177;
$L__BB1_176:
	rem.u64 	%rd2148, %rd359, %rd2426;
$L__BB1_177:
	ld.global.u64 	%rd2425, [%rd11+152];
	or.b64  	%rd1452, %rd360, %rd2425;
	and.b64  	%rd1453, %rd1452, -4294967296;
	setp.ne.s64 	%p94, %rd1453, 0;
	@%p94 bra 	$L__BB1_179;
	cvt.u32.u64 	%r1233, %rd2425;
	cvt.u32.u64 	%r1234, %rd360;
	rem.u32 	%r1235, %r1234, %r1233;
	cvt.u64.u32 	%rd2146, %r1235;
	bra.uni 	$L__BB1_180;
$L__BB1_179:
	rem.u64 	%rd2146, %rd360, %rd2425;
$L__BB1_180:
	st.local.v2.u64 	[%rd7+144], {%rd2148, %rd2146};
	ld.local.v2.u64 	{%rd369, %rd370}, [%rd6+160];
	ld.global.u64 	%rd2424, [%rd11+160];
	or.b64  	%rd1454, %rd369, %rd2424;
	and.b64  	%rd1455, %rd1454, -4294967296;
	setp.ne.s64 	%p95, %rd1455, 0;
	@%p95 bra 	$L__BB1_182;
	cvt.u32.u64 	%r1236, %rd2424;
	cvt.u32.u64 	%r1237, %rd369;
	rem.u32 	%r1238, %r1237, %r1236;
	cvt.u64.u32 	%rd2144, %r1238;
	bra.uni 	$L__BB1_183;
$L__BB1_182:
	rem.u64 	%rd2144, %rd369, %rd2424;
$L__BB1_183:
	ld.global.u64 	%rd2423, [%rd11+168];
	or.b64  	%rd1456, %rd370, %rd2423;
	and.b64  	%rd1457, %rd1456, -4294967296;
	setp.ne.s64 	%p96, %rd1457, 0;
	@%p96 bra 	$L__BB1_185;
	cvt.u32.u64 	%r1239, %rd2423;
	cvt.u32.u64 	%r1240, %rd370;
	rem.u32 	%r1241, %r1240, %r1239;
	cvt.u64.u32 	%rd2142, %r1241;
	bra.uni 	$L__BB1_186;
$L__BB1_185:
	rem.u64 	%rd2142, %rd370, %rd2423;
$L__BB1_186:
	st.local.v2.u64 	[%rd7+160], {%rd2144, %rd2142};
	ld.local.v2.u64 	{%rd379, %rd380}, [%rd6+176];
	ld.global.u64 	%rd2422, [%rd11+176];
	or.b64  	%rd1458, %rd379, %rd2422;
	and.b64  	%rd1459, %rd1458, -4294967296;
	setp.ne.s64 	%p97, %rd1459, 0;
	@%p97 bra 	$L__BB1_188;
	cvt.u32.u64 	%r1242, %rd2422;
	cvt.u32.u64 	%r1243, %rd379;
	rem.u32 	%r1244, %r1243, %r1242;
	cvt.u64.u32 	%rd2140, %r1244;
	bra.uni 	$L__BB1_189;
$L__BB1_188:
	rem.u64 	%rd2140, %rd379, %rd2422;
$L__BB1_189:
	ld.global.u64 	%rd2421, [%rd11+184];
	or.b64  	%rd1460, %rd380, %rd2421;
	and.b64  	%rd1461, %rd1460, -4294967296;
	setp.ne.s64 	%p98, %rd1461, 0;
	@%p98 bra 	$L__BB1_191;
	cvt.u32.u64 	%r1245, %rd2421;
	cvt.u32.u64 	%r1246, %rd380;
	rem.u32 	%r1247, %r1246, %r1245;
	cvt.u64.u32 	%rd2138, %r1247;
	bra.uni 	$L__BB1_192;
$L__BB1_191:
	rem.u64 	%rd2138, %rd380, %rd2421;
$L__BB1_192:
	st.local.v2.u64 	[%rd7+176], {%rd2140, %rd2138};
	ld.local.v2.u64 	{%rd389, %rd390}, [%rd6+192];
	ld.global.u64 	%rd2420, [%rd11+192];
	or.b64  	%rd1462, %rd389, %rd2420;
	and.b64  	%rd1463, %rd1462, -4294967296;
	setp.ne.s64 	%p99, %rd1463, 0;
	@%p99 bra 	$L__BB1_194;
	cvt.u32.u64 	%r1248, %rd2420;
	cvt.u32.u64 	%r1249, %rd389;
	rem.u32 	%r1250, %r1249, %r1248;
	cvt.u64.u32 	%rd2136, %r1250;
	bra.uni 	$L__BB1_195;
$L__BB1_194:
	rem.u64 	%rd2136, %rd389, %rd2420;
$L__BB1_195:
	ld.global.u64 	%rd2419, [%rd11+200];
	or.b64  	%rd1464, %rd390, %rd2419;
	and.b64  	%rd1465, %rd1464, -4294967296;
	setp.ne.s64 	%p100, %rd1465, 0;
	@%p100 bra 	$L__BB1_197;
	cvt.u32.u64 	%r1251, %rd2419;
	cvt.u32.u64 	%r1252, %rd390;
	rem.u32 	%r1253, %r1252, %r1251;
	cvt.u64.u32 	%rd2134, %r1253;
	bra.uni 	$L__BB1_198;
$L__BB1_197:
	rem.u64 	%rd2134, %rd390, %rd2419;
$L__BB1_198:
	st.local.v2.u64 	[%rd7+192], {%rd2136, %rd2134};
	ld.local.v2.u64 	{%rd399, %rd400}, [%rd6+208];
	ld.global.u64 	%rd2418, [%rd11+208];
	or.b64  	%rd1466, %rd399, %rd2418;
	and.b64  	%rd1467, %rd1466, -4294967296;
	setp.ne.s64 	%p101, %rd1467, 0;
	@%p101 bra 	$L__BB1_200;
	cvt.u32.u64 	%r1254, %rd2418;
	cvt.u32.u64 	%r1255, %rd399;
	rem.u32 	%r1256, %r1255, %r1254;
	cvt.u64.u32 	%rd2132, %r1256;
	bra.uni 	$L__BB1_201;
$L__BB1_200:
	rem.u64 	%rd2132, %rd399, %rd2418;
$L__BB1_201:
	ld.global.u64 	%rd2417, [%rd11+216];
	or.b64  	%rd1468, %rd400, %rd2417;
	and.b64  	%rd1469, %rd1468, -4294967296;
	setp.ne.s64 	%p102, %rd1469, 0;
	@%p102 bra 	$L__BB1_203;
	cvt.u32.u64 	%r1257, %rd2417;
	cvt.u32.u64 	%r1258, %rd400;
	rem.u32 	%r1259, %r1258, %r1257;
	cvt.u64.u32 	%rd2130, %r1259;
	bra.uni 	$L__BB1_204;
$L__BB1_203:
	rem.u64 	%rd2130, %rd400, %rd2417;
$L__BB1_204:
	st.local.v2.u64 	[%rd7+208], {%rd2132, %rd2130};
	ld.local.v2.u64 	{%rd409, %rd410}, [%rd6+224];
	ld.global.u64 	%rd2416, [%rd11+224];
	or.b64  	%rd1470, %rd409, %rd2416;
	and.b64  	%rd1471, %rd1470, -4294967296;
	setp.ne.s64 	%p103, %rd1471, 0;
	@%p103 bra 	$L__BB1_206;
	cvt.u32.u64 	%r1260, %rd2416;
	cvt.u32.u64 	%r1261, %rd409;
	rem.u32 	%r1262, %r1261, %r1260;
	cvt.u64.u32 	%rd2128, %r1262;
	bra.uni 	$L__BB1_207;
$L__BB1_206:
	rem.u64 	%rd2128, %rd409, %rd2416;
$L__BB1_207:
	ld.global.u64 	%rd2415, [%rd11+232];
	or.b64  	%rd1472, %rd410, %rd2415;
	and.b64  	%rd1473, %rd1472, -4294967296;
	setp.ne.s64 	%p104, %rd1473, 0;
	@%p104 bra 	$L__BB1_209;
	cvt.u32.u64 	%r1263, %rd2415;
	cvt.u32.u64 	%r1264, %rd410;
	rem.u32 	%r1265, %r1264, %r1263;
	cvt.u64.u32 	%rd2126, %r1265;
	bra.uni 	$L__BB1_210;
$L__BB1_209:
	rem.u64 	%rd2126, %rd410, %rd2415;
$L__BB1_210:
	st.local.v2.u64 	[%rd7+224], {%rd2128, %rd2126};
	ld.local.v2.u64 	{%rd419, %rd420}, [%rd6+240];
	ld.global.u64 	%rd2414, [%rd11+240];
	or.b64  	%rd1474, %rd419, %rd2414;
	and.b64  	%rd1475, %rd1474, -4294967296;
	setp.ne.s64 	%p105, %rd1475, 0;
	@%p105 bra 	$L__BB1_212;
	cvt.u32.u64 	%r1266, %rd2414;
	cvt.u32.u64 	%r1267, %rd419;
	rem.u32 	%r1268, %r1267, %r1266;
	cvt.u64.u32 	%rd2124, %r1268;
	bra.uni 	$L__BB1_213;
$L__BB1_212:
	rem.u64 	%rd2124, %rd419, %rd2414;
$L__BB1_213:
	ld.global.u64 	%rd2413, [%rd11+248];
	or.b64  	%rd1476, %rd420, %rd2413;
	and.b64  	%rd1477, %rd1476, -4294967296;
	setp.ne.s64 	%p106, %rd1477, 0;
	@%p106 bra 	$L__BB1_215;
	cvt.u32.u64 	%r1269, %rd2413;
	cvt.u32.u64 	%r1270, %rd420;
	rem.u32 	%r1271, %r1270, %r1269;
	cvt.u64.u32 	%rd2122, %r1271;
	bra.uni 	$L__BB1_216;
$L__BB1_215:
	rem.u64 	%rd2122, %rd420, %rd2413;
$L__BB1_216:
	st.local.v2.u64 	[%rd7+240], {%rd2124, %rd2122};
	shr.u32 	%r1272, %r51, 6;
	mul.wide.u32 	%rd1478, %r1272, 8;
	add.s64 	%rd1479, %rd9, %rd1478;
	ld.local.u64 	%rd1480, [%rd1479];
	and.b32  	%r1273, %r51, 63;
	shr.u64 	%rd1481, %rd1480, %r1273;
	and.b64  	%rd1482, %rd1481, 1;
	setp.eq.b64 	%p107, %rd1482, 1;
	not.pred 	%p108, %p107;
	@%p108 bra 	$L__BB1_334;
	mov.b64 	%rd1483, 0;
	st.local.v2.u64 	[%rd5], {%rd1483, %rd1483};
	st.local.v2.u64 	[%rd5+16], {%rd1483, %rd1483};
	st.local.v2.u64 	[%rd5+32], {%rd1483, %rd1483};
	st.local.v2.u64 	[%rd5+48], {%rd1483, %rd1483};
	st.local.v2.u64 	[%rd5+64], {%rd1483, %rd1483};
	st.local.v2.u64 	[%rd5+80], {%rd1483, %rd1483};
	st.local.v2.u64 	[%rd5+96], {%rd1483, %rd1483};
	st.local.v2.u64 	[%rd5+112], {%rd1483, %rd1483};
	st.local.v2.u64 	[%rd5+128], {%rd1483, %rd1483};
	st.local.v2.u64 	[%rd5+144], {%rd1483, %rd1483};
	st.local.v2.u64 	[%rd5+160], {%rd1483, %rd1483};
	st.local.v2.u64 	[%rd5+176], {%rd1483, %rd1483};
	st.local.v2.u64 	[%rd5+192], {%rd1483, %rd1483};
	st.local.v2.u64 	[%rd5+208], {%rd1483, %rd1483};
	st.local.v2.u64 	[%rd5+224], {%rd1483, %rd1483};
	st.local.v2.u64 	[%rd5+240], {%rd1483, %rd1483};
	mov.b32 	%r2845, 0;
	mov.b32 	%r2844, 32;
$L__BB1_218:
	mul.wide.u32 	%rd1486, %r2845, 8;
	add.s64 	%rd1487, %rd7, %rd1486;
	ld.local.u64 	%rd429, [%rd1487];
	mov.b64 	%rd2087, 0;
	mov.b32 	%r2846, 0;
	mov.u64 	%rd2088, %rd2087;
$L__BB1_219:
	mul.wide.u32 	%rd1488, %r2846, 8;
	add.s64 	%rd1489, %rd8, %rd1488;
	ld.local.u64 	%rd1490, [%rd1489];
	mul.lo.s64 	%rd1491, %rd1490, %rd429;
	mul.hi.u64 	%rd1492, %rd1490, %rd429;
	add.s32 	%r1317, %r2846, %r2845;
	mul.wide.u32 	%rd1493, %r1317, 8;
	add.s64 	%rd432, %rd5, %rd1493;
	ld.local.u64 	%rd1494, [%rd432];
	add.cc.s64 	%rd1495, %rd2087, %rd1494;
	addc.cc.s64 	%rd1496, %rd2088, 0;
	add.cc.s64 	%rd1497, %rd1495, %rd1491;
	addc.cc.s64 	%rd1498, %rd1496, %rd1492;
	add.s64 	%rd1499, %rd11, %rd1493;
	ld.global.u64 	%rd1500, [%rd1499];
	cvt.u32.u64 	%r1318, %rd1497;
	{ .reg .b32 tmp; mov.b64 {tmp, %r1319}, %rd1497; }
	cvt.u32.u64 	%r1320, %rd1498;
	{ .reg .b32 tmp; mov.b64 {tmp, %r1321}, %rd1498; }
	shr.u64 	%rd1501, %rd1500, 32;
	setp.lt.u64 	%p109, %rd1500, 4294967296;
	selp.b64 	%rd1502, %rd1500, %rd1501, %p109;
	cvt.u32.u64 	%r1322, %rd1502;
	max.u64 	%rd1503, %rd1500, 4294967296;
	cvt.u32.u64 	%r1323, %rd1503;
	selp.b32 	%r1324, 96, 64, %p109;
	clz.b32 	%r160, %r1322;
	add.s32 	%r161, %r160, %r1324;
	shf.l.wrap.b32 	%r1312, %r1323, %r1322, %r160;
	and.b32  	%r1325, %r160, 31;
	shl.b32 	%r1309, %r1323, %r1325;
	shl.b32 	%r2871, %r1318, %r1325;
	shf.l.wrap.b32 	%r2870, %r1318, %r1319, %r160;
	shf.l.wrap.b32 	%r2869, %r1319, %r1320, %r160;
	shf.l.wrap.b32 	%r2868, %r1320, %r1321, %r160;
	mov.b32 	%r2847, 0;
	shf.l.wrap.b32 	%r2867, %r1321, %r2847, %r160;
	neg.s32 	%r1326, %r1312;
	cvt.u64.u32 	%rd1504, %r1326;
	shl.b64 	%rd1505, %rd1504, 32;
	cvt.u64.u32 	%rd1506, %r1309;
	mov.b32 	%r1327, 17185;
	mov.b32 	%r1328, 63;
	prmt.b32 	%r1329, %r1312, %r1328, %r1327;
	mov.b32 	%f3, %r1329;
	rcp.approx.f32 	%f4, %f3;
	mov.b32 	%r1330, %f4;
	shl.b32 	%r1331, %r1330, 9;
	add.s32 	%r169, %r1331, -512;
	mul.hi.u32 	%r1332, %r169, %r1309;
	cvt.u64.u32 	%rd1507, %r1332;
	mul.wide.u32 	%rd1508, %r1312, %r169;
	add.s64 	%rd1509, %rd1508, %rd1506;
	add.s64 	%rd1510, %rd1509, %rd1507;
	sub.s64 	%rd1511, %rd1505, %rd1510;
	cvt.u32.u64 	%r1294, %rd1511;
	{ .reg .b32 tmp; mov.b64 {tmp, %r1297}, %rd1511; }
	setp.gt.s64 	%p110, %rd1511, -1;
	selp.b32 	%r1303, %r169, 0, %p110;
	shr.u64 	%rd1512, %rd1511, 63;
	cvt.u32.u64 	%r1333, %rd1512;
	xor.b32  	%r1306, %r1333, 1;
	mov.b32 	%r1280, -2147483648;
	// begin inline asm
	mad.hi.cc.u32 %r1277,%r169,%r1294,%r1280;
	// end inline asm
	// begin inline asm
	addc.u32 %r1281,%r2847,%r2847;
	// end inline asm
	// begin inline asm
	mad.lo.cc.u32 %r1284,%r169,%r1297,%r1277;
	// end inline asm
	// begin inline asm
	madc.hi.u32 %r1288,%r169,%r1297,%r1281;
	// end inline asm
	// begin inline asm
	add.cc.u32 %r1292,%r1284,%r1294;
	// end inline asm
	// begin inline asm
	addc.cc.u32 %r1295,%r1288,%r1297;
	// end inline asm
	// begin inline asm
	addc.u32 %r1298,%r2847,%r2847;
	// end inline asm
	// begin inline asm
	add.cc.u32 %r1301,%r1295,%r1303;
	// end inline asm
	// begin inline asm
	addc.u32 %r1304,%r1298,%r1306;
	// end inline asm
	setp.eq.s32 	%p111, %r1304, 2;
	selp.b32 	%r1334, -1, %r1301, %p111;
	mul.hi.u32 	%r1335, %r1334, %r1309;
	cvt.u64.u32 	%rd1513, %r1335;
	mul.wide.u32 	%rd1514, %r1334, %r1312;
	add.s64 	%rd1515, %rd1514, %rd1513;
	cvt.u32.u64 	%r1308, %rd1515;
	{ .reg .b32 tmp; mov.b64 {tmp, %r1311}, %rd1515; }
	// begin inline asm
	add.cc.u32 %r1307,%r1308,%r1309;
	// end inline asm
	// begin inline asm
	addc.cc.u32 %r1310,%r1311,%r1312;
	// end inline asm
	// begin inline asm
	addc.u32 %r1313,%r2847,%r2847;
	// end inline asm
	setp.eq.s32 	%p112, %r1313, 0;
	min.u32 	%r1336, %r1334, -2;
	add.s32 	%r1337, %r1336, 1;
	selp.b32 	%r174, %r1337, %r1334, %p112;
	mov.u32 	%r2848, %r2867;
	mov.u32 	%r2849, %r2868;
	mov.u32 	%r2850, %r2869;
	mov.u32 	%r2851, %r2870;
	mov.u32 	%r2852, %r2871;
$L__BB1_220:
	.pragma "nounroll";
	// begin inline asm
	sub.cc.u32 %r1338,%r2850,%r1309;
	// end inline asm
	// begin inline asm
	subc.cc.u32 %r1341,%r2849,%r1312;
	// end inline asm
	mov.b32 	%r1346, -2;
	// begin inline asm
	subc.u32 %r1344,%r2848,%r1346;
	// end inline asm
	// begin inline asm
	mad.hi.u32 %r1347,%r2848,%r174,%r1344;
	// end inline asm
	setp.lt.u32 	%p114, %r1347, %r2848;
	selp.b32 	%r2857, -1, %r1347, %p114;
	mov.b32 	%r1378, 0;
	// begin inline asm
	mad.lo.cc.u32 %r1351,%r2857,%r1309,%r1378;
	// end inline asm
	// begin inline asm
	madc.hi.u32 %r1355,%r2857,%r1309,%r1378;
	// end inline asm
	// begin inline asm
	mad.lo.cc.u32 %r1359,%r2857,%r1312,%r1355;
	// end inline asm
	// begin inline asm
	madc.hi.u32 %r1363,%r2857,%r1312,%r1378;
	// end inline asm
	// begin inline asm
	sub.cc.u32 %r2858,%r2850,%r1351;
	// end inline asm
	// begin inline asm
	subc.cc.u32 %r2859,%r2849,%r1359;
	// end inline asm
	// begin inline asm
	subc.cc.u32 %r2860,%r2848,%r1363;
	// end inline asm
	// begin inline asm
	addc.u32 %r1376,%r1378,%r1378;
	// end inline asm
	setp.ne.s32 	%p115, %r1376, 0;
	mov.pred 	%p354, 0;
	@%p115 bra 	$L__BB1_222;
	// begin inline asm
	add.cc.u32 %r2858,%r2858,%r1309;
	// end inline asm
	// begin inline asm
	addc.cc.u32 %r2859,%r2859,%r1312;
	// end inline asm
	mov.b32 	%r1390, 0;
	// begin inline asm
	addc.cc.u32 %r2860,%r2860,%r1390;
	// end inline asm
	// begin inline asm
	addc.u32 %r1388,%r1390,%r1390;
	// end inline asm
	add.s32 	%r2857, %r2857, -1;
	setp.eq.s32 	%p354, %r1388, 0;
$L__BB1_222:
	not.pred 	%p116, %p354;
	@%p116 bra 	$L__BB1_224;
	// begin inline asm
	add.cc.u32 %r2858,%r2858,%r1309;
	// end inline asm
	// begin inline asm
	addc.cc.u32 %r2859,%r2859,%r1312;
	// end inline asm
	mov.b32 	%r1399, 0;
	// begin inline asm
	addc.u32 %r2860,%r2860,%r1399;
	// end inline asm
	add.s32 	%r2857, %r2857, -1;
$L__BB1_224:
	mov.b32 	%r1433, 0;
	// begin inline asm
	mad.lo.cc.u32 %r1400,%r2857,%r1433,%r1433;
	// end inline asm
	// begin inline asm
	madc.hi.u32 %r1404,%r2857,%r1433,%r1433;
	// end inline asm
	// begin inline asm
	mad.lo.cc.u32 %r1408,%r2857,%r1433,%r1404;
	// end inline asm
	// begin inline asm
	madc.hi.u32 %r1412,%r2857,%r1433,%r1433;
	// end inline asm
	// begin inline asm
	sub.cc.u32 %r2861,%r2852,%r1400;
	// end inline asm
	// begin inline asm
	subc.cc.u32 %r2850,%r2851,%r1408;
	// end inline asm
	// begin inline asm
	subc.cc.u32 %r2849,%r2858,%r1412;
	// end inline asm
	// begin inline asm
	subc.cc.u32 %r2848,%r2859,%r1433;
	// end inline asm
	// begin inline asm
	subc.cc.u32 %r1428,%r2860,%r1433;
	// end inline asm
	// begin inline asm
	subc.u32 %r1431,%r1433,%r1433;
	// end inline asm
	setp.ne.s32 	%p117, %r1431, -1;
	@%p117 bra 	$L__BB1_226;
	mov.b32 	%r1439, 0;
	// begin inline asm
	add.cc.u32 %r2861,%r2861,%r1439;
	// end inline asm
	// begin inline asm
	addc.cc.u32 %r2850,%r2850,%r1439;
	// end inline asm
	// begin inline asm
	addc.cc.u32 %r2849,%r2849,%r1309;
	// end inline asm
	// begin inline asm
	addc.u32 %r2848,%r2848,%r1312;
	// end inline asm
$L__BB1_226:
	add.s32 	%r2847, %r2847, 32;
	setp.le.u32 	%p118, %r2847, %r161;
	mov.b32 	%r2852, 0;
	mov.u32 	%r2851, %r2861;
	@%p118 bra 	$L__BB1_220;
	shf.r.wrap.b32 	%r1487, %r2861, %r2850, %r160;
	shf.r.wrap.b32 	%r1488, %r2850, %r2849, %r160;
	shf.r.wrap.b32 	%r1489, %r2849, %r2848, %r160;
	mov.b32 	%r2865, 0;
	shf.r.wrap.b32 	%r1490, %r2848, %r2865, %r160;
	cvt.u16.u32 	%rs4, %r161;
	and.b16  	%rs5, %rs4, 32;
	setp.eq.s16 	%p119, %rs5, 0;
	selp.b32 	%r1491, %r1487, %r1488, %p119;
	selp.b32 	%r1492, %r1488, %r1489, %p119;
	selp.b32 	%r1493, %r1489, %r1490, %p119;
	selp.b32 	%r1494, %r1490, 0, %p119;
	and.b16  	%rs6, %rs4, 64;
	setp.eq.s16 	%p120, %rs6, 0;
	selp.b32 	%r1495, %r1491, %r1493, %p120;
	selp.b32 	%r1496, %r1492, %r1494, %p120;
	setp.eq.s32 	%p121, %r161, 128;
	selp.b32 	%r1497, -1, %r1496, %p121;
	selp.b32 	%r1498, -1, %r1495, %p121;
	cvt.u64.u32 	%rd1516, %r1497;
	shl.b64 	%rd1517, %rd1516, 32;
	cvt.u64.u32 	%rd1518, %r1498;
	or.b64  	%rd1519, %rd1517, %rd1518;
	st.local.u64 	[%rd432], %rd1519;
	mov.b32 	%r1450, -2147483648;
	// begin inline asm
	mad.hi.cc.u32 %r1447,%r169,%r1294,%r1450;
	// end inline asm
	// begin inline asm
	addc.u32 %r1451,%r2865,%r2865;
	// end inline asm
	// begin inline asm
	mad.lo.cc.u32 %r1454,%r169,%r1297,%r1447;
	// end inline asm
	// begin inline asm
	madc.hi.u32 %r1458,%r169,%r1297,%r1451;
	// end inline asm
	// begin inline asm
	add.cc.u32 %r1462,%r1454,%r1294;
	// end inline asm
	// begin inline asm
	addc.cc.u32 %r1465,%r1458,%r1297;
	// end inline asm
	// begin inline asm
	addc.u32 %r1468,%r2865,%r2865;
	// end inline asm
	// begin inline asm
	add.cc.u32 %r1471,%r1465,%r1303;
	// end inline asm
	// begin inline asm
	addc.u32 %r1474,%r1468,%r1306;
	// end inline asm
	setp.eq.s32 	%p122, %r1474, 2;
	selp.b32 	%r1499, -1, %r1471, %p122;
	mul.hi.u32 	%r1500, %r1499, %r1309;
	cvt.u64.u32 	%rd1520, %r1500;
	mul.wide.u32 	%rd1521, %r1499, %r1312;
	add.s64 	%rd1522, %rd1521, %rd1520;
	cvt.u32.u64 	%r1478, %rd1522;
	{ .reg .b32 tmp; mov.b64 {tmp, %r1481}, %rd1522; }
	// begin inline asm
	add.cc.u32 %r1477,%r1478,%r1309;
	// end inline asm
	// begin inline asm
	addc.cc.u32 %r1480,%r1481,%r1312;
	// end inline asm
	// begin inline asm
	addc.u32 %r1483,%r2865,%r2865;
	// end inline asm
	setp.eq.s32 	%p123, %r1483, 0;
	min.u32 	%r1501, %r1499, -2;
	add.s32 	%r1502, %r1501, 1;
	selp.b32 	%r214, %r1502, %r1499, %p123;
	mov.u32 	%r2878, %r2865;
	mov.u32 	%r2872, %r2865;
	mov.u32 	%r2873, %r2865;
$L__BB1_228:
	.pragma "nounroll";
	mov.u32 	%r216, %r2873;
	mov.u32 	%r2873, %r2872;
	mov.u32 	%r2872, %r2878;
	// begin inline asm
	sub.cc.u32 %r1503,%r2869,%r1309;
	// end inline asm
	// begin inline asm
	subc.cc.u32 %r1506,%r2868,%r1312;
	// end inline asm
	mov.b32 	%r1511, -2;
	// begin inline asm
	subc.u32 %r1509,%r2867,%r1511;
	// end inline asm
	// begin inline asm
	mad.hi.u32 %r1512,%r2867,%r214,%r1509;
	// end inline asm
	setp.lt.u32 	%p125, %r1512, %r2867;
	selp.b32 	%r2878, -1, %r1512, %p125;
	mov.b32 	%r1543, 0;
	// begin inline asm
	mad.lo.cc.u32 %r1516,%r2878,%r1309,%r1543;
	// end inline asm
	// begin inline asm
	madc.hi.u32 %r1520,%r2878,%r1309,%r1543;
	// end inline asm
	// begin inline asm
	mad.lo.cc.u32 %r1524,%r2878,%r1312,%r1520;
	// end inline asm
	// begin inline asm
	madc.hi.u32 %r1528,%r2878,%r1312,%r1543;
	// end inline asm
	// begin inline asm
	sub.cc.u32 %r2879,%r2869,%r1516;
	// end inline asm
	// begin inline asm
	subc.cc.u32 %r2880,%r2868,%r1524;
	// end inline asm
	// begin inline asm
	subc.cc.u32 %r2881,%r2867,%r1528;
	// end inline asm
	// begin inline asm
	addc.u32 %r1541,%r1543,%r1543;
	// end inline asm
	setp.ne.s32 	%p126, %r1541, 0;
	mov.pred 	%p355, 0;
	@%p126 bra 	$L__BB1_230;
	// begin inline asm
	add.cc.u32 %r2879,%r2879,%r1309;
	// end inline asm
	// begin inline asm
	addc.cc.u32 %r2880,%r2880,%r1312;
	// end inline asm
	mov.b32 	%r1555, 0;
	// begin inline asm
	addc.cc.u32 %r2881,%r2881,%r1555;
	// end inline asm
	// begin inline asm
	addc.u32 %r1553,%r1555,%r1555;
	// end inline asm
	add.s32 	%r2878, %r2878, -1;
	setp.eq.s32 	%p355, %r1553, 0;
$L__BB1_230:
	not.pred 	%p127, %p355;
	@%p127 bra 	$L__BB1_232;
	// begin inline asm
	add.cc.u32 %r2879,%r2879,%r1309;
	// end inline asm
	// begin inline asm
	addc.cc.u32 %r2880,%r2880,%r1312;
	// end inline asm
	mov.b32 	%r1564, 0;
	// begin inline asm
	addc.u32 %r2881,%r2881,%r1564;
	// end inline asm
	add.s32 	%r2878, %r2878, -1;
$L__BB1_232:
	mov.b32 	%r1598, 0;
	// begin inline asm
	mad.lo.cc.u32 %r1565,%r2878,%r1598,%r1598;
	// end inline asm
	// begin inline asm
	madc.hi.u32 %r1569,%r2878,%r1598,%r1598;
	// end inline asm
	// begin inline asm
	mad.lo.cc.u32 %r1573,%r2878,%r1598,%r1569;
	// end inline asm
	// begin inline asm
	madc.hi.u32 %r1577,%r2878,%r1598,%r1598;
	// end inline asm
	// begin inline asm
	sub.cc.u32 %r2882,%r2871,%r1565;
	// end inline asm
	// begin inline asm
	subc.cc.u32 %r2869,%r2870,%r1573;
	// end inline asm
	// begin inline asm
	subc.cc.u32 %r2868,%r2879,%r1577;
	// end inline asm
	// begin inline asm
	subc.cc.u32 %r2867,%r2880,%r1598;
	// end inline asm
	// begin inline asm
	subc.cc.u32 %r1593,%r2881,%r1598;
	// end inline asm
	// begin inline asm
	subc.u32 %r1596,%r1598,%r1598;
	// end inline asm
	setp.ne.s32 	%p128, %r1596, -1;
	@%p128 bra 	$L__BB1_234;
	add.s32 	%r2878, %r2878, -1;
	mov.b32 	%r1604, 0;
	// begin inline asm
	add.cc.u32 %r2882,%r2882,%r1604;
	// end inline asm
	// begin inline asm
	addc.cc.u32 %r2869,%r2869,%r1604;
	// end inline asm
	// begin inline asm
	addc.cc.u32 %r2868,%r2868,%r1309;
	// end inline asm
	// begin inline asm
	addc.u32 %r2867,%r2867,%r1312;
	// end inline asm
$L__BB1_234:
	add.s32 	%r2865, %r2865, 32;
	setp.le.u32 	%p129, %r2865, %r161;
	mov.b32 	%r2871, 0;
	mov.u32 	%r2870, %r2882;
	@%p129 bra 	$L__BB1_228;
	setp.eq.s32 	%p130, %r161, 128;
	selp.b32 	%r1612, -1, %r216, %p130;
	selp.b32 	%r1613, -1, %r2873, %p130;
	selp.b32 	%r1614, -1, %r2872, %p130;
	selp.b32 	%r1615, -1, %r2878, %p130;
	cvt.u64.u32 	%rd1523, %r1612;
	shl.b64 	%rd1524, %rd1523, 32;
	cvt.u64.u32 	%rd1525, %r1613;
	or.b64  	%rd2088, %rd1524, %rd1525;
	cvt.u64.u32 	%rd1526, %r1614;
	shl.b64 	%rd1527, %rd1526, 32;
	cvt.u64.u32 	%rd1528, %r1615;
	or.b64  	%rd2087, %rd1527, %rd1528;
	add.s32 	%r2846, %r2846, 1;
	setp.ne.s32 	%p131, %r2846, %r2844;
	@%p131 bra 	$L__BB1_219;
	add.s32 	%r2845, %r2845, 1;
	add.s32 	%r2844, %r2844, -1;
	setp.ne.s32 	%p132, %r2845, 32;
	@%p132 bra 	$L__BB1_218;
	ld.local.v2.u64 	{%rd435, %rd436}, [%rd5];
	ld.global.u64 	%rd2183, [%rd11];
	or.b64  	%rd1529, %rd435, %rd2183;
	and.b64  	%rd1530, %rd1529, -4294967296;
	setp.ne.s64 	%p133, %rd1530, 0;
	@%p133 bra 	$L__BB1_239;
	cvt.u32.u64 	%r1616, %rd2183;
	cvt.u32.u64 	%r1617, %rd435;
	rem.u32 	%r1618, %r1617, %r1616;
	cvt.u64.u32 	%rd2184, %r1618;
	bra.uni 	$L__BB1_240;
$L__BB1_239:
	rem.u64 	%rd2184, %rd435, %rd2183;
$L__BB1_240:
	ld.global.u64 	%rd2443, [%rd11+8];
	or.b64  	%rd1531, %rd436, %rd2443;
	and.b64  	%rd1532, %rd1531, -4294967296;
	setp.ne.s64 	%p134, %rd1532, 0;
	@%p134 bra 	$L__BB1_242;
	cvt.u32.u64 	%r1619, %rd2443;
	cvt.u32.u64 	%r1620, %rd436;
	rem.u32 	%r1621, %r1620, %r1619;
	cvt.u64.u32 	%rd2182, %r1621;
	bra.uni 	$L__BB1_243;
$L__BB1_242:
	rem.u64 	%rd2182, %rd436, %rd2443;
$L__BB1_243:
	st.local.v2.u64 	[%rd7], {%rd2184, %rd2182};
	ld.local.v2.u64 	{%rd445, %rd446}, [%rd5+16];
	ld.global.u64 	%rd2442, [%rd11+16];
	or.b64  	%rd1533, %rd445, %rd2442;
	and.b64  	%rd1534, %rd1533, -4294967296;
	setp.ne.s64 	%p135, %rd1534, 0;
	@%p135 bra 	$L__BB1_245;
	cvt.u32.u64 	%r1622, %rd2442;
	cvt.u32.u64 	%r1623, %rd445;
	rem.u32 	%r1624, %r1623, %r1622;
	cvt.u64.u32 	%rd2180, %r1624;
	bra.uni 	$L__BB1_246;
$L__BB1_245:
	rem.u64 	%rd2180, %rd445, %rd2442;
$L__BB1_246:
	ld.global.u64 	%rd2441, [%rd11+24];
	or.b64  	%rd1535, %rd446, %rd2441;
	and.b64  	%rd1536, %rd1535, -4294967296;
	setp.ne.s64 	%p136, %rd1536, 0;
	@%p136 bra 	$L__BB1_248;
	cvt.u32.u64 	%r1625, %rd2441;
	cvt.u32.u64 	%r1626, %rd446;
	rem.u32 	%r1627, %r1626, %r1625;
	cvt.u64.u32 	%rd2178, %r1627;
	bra.uni 	$L__BB1_249;
$L__BB1_248:
	rem.u64 	%rd2178, %rd446, %rd2441;
$L__BB1_249:
	st.local.v2.u64 	[%rd7+16], {%rd2180, %rd2178};
	ld.local.v2.u64 	{%rd455, %rd456}, [%rd5+32];
	ld.global.u64 	%rd2440, [%rd11+32];
	or.b64  	%rd1537, %rd455, %rd2440;
	and.b64  	%rd1538, %rd1537, -4294967296;
	setp.ne.s64 	%p137, %rd1538, 0;
	@%p137 bra 	$L__BB1_251;
	cvt.u32.u64 	%r1628, %rd2440;
	cvt.u32.u64 	%r1629, %rd455;
	rem.u32 	%r1630, %r1629, %r1628;
	cvt.u64.u32 	%rd2176, %r1630;
	bra.uni 	$L__BB1_252;
$L__BB1_251:
	rem.u64 	%rd2176, %rd455, %rd2440;
$L__BB1_252:
	ld.global.u64 	%rd2439, [%rd11+40];
	or.b64  	%rd1539, %rd456, %rd2439;
	and.b64  	%rd1540, %rd1539, -4294967296;
	setp.ne.s64 	%p138, %rd1540, 0;
	@%p138 bra 	$L__BB1_254;
	cvt.u32.u64 	%r1631, %rd2439;
	cvt.u32.u64 	%r1632, %rd456;
	rem.u32 	%r1633, %r1632, %r1631;
	cvt.u64.u32 	%rd2174, %r1633;
	bra.uni 	$L__BB1_255;
$L__BB1_254:
	rem.u64 	%rd2174, %rd456, %rd2439;
$L__BB1_255:
	st.local.v2.u64 	[%rd7+32], {%rd2176, %rd2174};
	ld.local.v2.u64 	{%rd465, %rd466}, [%rd5+48];
	ld.global.u64 	%rd2438, [%rd11+48];
	or.b64  	%rd1541, %rd465, %rd2438;
	and.b64  	%rd1542, %rd1541, -4294967296;
	setp.ne.s64 	%p139, %rd1542, 0;
	@%p139 bra 	$L__BB1_257;
	cvt.u32.u64 	%r1634, %rd2438;
	cvt.u32.u64 	%r1635, %rd465;
	rem.u32 	%r1636, %r1635, %r1634;
	cvt.u64.u32 	%rd2172, %r1636;
	bra.uni 	$L__BB1_258;
$L__BB1_257:
	rem.u64 	%rd2172, %rd465, %rd2438;
$L__BB1_258:
	ld.global.u64 	%rd2437, [%rd11+56];
	or.b64  	%rd1543, %rd466, %rd2437;
	and.b64  	%rd1544, %rd1543, -4294967296;
	setp.ne.s64 	%p140, %rd1544, 0;
	@%p140 bra 	$L__BB1_260;
	cvt.u32.u64 	%r1637, %rd2437;
	cvt.u32.u64 	%r1638, %rd466;
	rem.u32 	%r1639, %r1638, %r1637;
	cvt.u64.u32 	%rd2170, %r1639;
	bra.uni 	$L__BB1_261;
$L__BB1_260:
	rem.u64 	%rd2170, %rd466, %rd2437;
$L__BB1_261:
	st.local.v2.u64 	[%rd7+48], {%rd2172, %rd2170};
	ld.local.v2.u64 	{%rd475, %rd476}, [%rd5+64];
	ld.global.u64 	%rd2436, [%rd11+64];
	or.b64  	%rd1545, %rd475, %rd2436;
	and.b64  	%rd1546, %rd1545, -4294967296;
	setp.ne.s64 	%p141, %rd1546, 0;
	@%p141 bra 	$L__BB1_263;
	cvt.u32.u64 	%r1640, %rd2436;
	cvt.u32.u64 	%r1641, %rd475;
	rem.u32 	%r1642, %r1641, %r1640;
	cvt.u64.u32 	%rd2168, %r1642;
	bra.uni 	$L__BB1_264;
$L__BB1_263:
	rem.u64 	%rd2168, %rd475, %rd2436;
$L__BB1_264:
	ld.global.u64 	%rd2435, [%rd11+72];
	or.b64  	%rd1547, %rd476, %rd2435;
	and.b64  	%rd1548, %rd1547, -4294967296;
	setp.ne.s64 	%p142, %rd1548, 0;
	@%p142 bra 	$L__BB1_266;
	cvt.u32.u64 	%r1643, %rd2435;
	cvt.u32.u64 	%r1644, %rd476;
	rem.u32 	%r1645, %r1644, %r1643;
	cvt.u64.u32 	%rd2166, %r1645;
	bra.uni 	$L__BB1_267;
$L__BB1_266:
	rem.u64 	%rd2166, %rd476, %rd2435;
$L__BB1_267:
	st.local.v2.u64 	[%rd7+64], {%rd2168, %rd2166};
	ld.local.v2.u64 	{%rd485, %rd486}, [%rd5+80];
	ld.global.u64 	%rd2434, [%rd11+80];
	or.b64  	%rd1549, %rd485, %rd2434;
	and.b64  	%rd1550, %rd1549, -4294967296;
	setp.ne.s64 	%p143, %rd1550, 0;
	@%p143 bra 	$L__BB1_269;
	cvt.u32.u64 	%r1646, %rd2434;
	cvt.u32.u64 	%r1647, %rd485;
	rem.u32 	%r1648, %r1647, %r1646;
	cvt.u64.u32 	%rd2164, %r1648;
	bra.uni 	$L__BB1_270;
$L__BB1_269:
	rem.u64 	%rd2164, %rd485, %rd2434;
$L__BB1_270:
	ld.global.u64 	%rd2433, [%rd11+88];
	or.b64  	%rd1551, %rd486, %rd2433;
	and.b64  	%rd1552, %rd1551, -4294967296;
	setp.ne.s64 	%p144, %rd1552, 0;
	@%p144 bra 	$L__BB1_272;
	cvt.u32.u64 	%r1649, %rd2433;
	cvt.u32.u64 	%r1650, %rd486;
	rem.u32 	%r1651, %r1650, %r1649;
	cvt.u64.u32 	%rd2162, %r1651;
	bra.uni 	$L__BB1_273;
$L__BB1_272:
	rem.u64 	%rd2162, %rd486, %rd2433;
$L__BB1_273:
	st.local.v2.u64 	[%rd7+80], {%rd2164, %rd2162};
	ld.local.v2.u64 	{%rd495, %rd496}, [%rd5+96];
	ld.global.u64 	%rd2432, [%rd11+96];
	or.b64  	%rd1553, %rd495, %rd2432;
	and.b64  	%rd1554, %rd1553, -4294967296;
	setp.ne.s64 	%p145, %rd1554, 0;
	@%p145 bra 	$L__BB1_275;
	cvt.u32.u64 	%r1652, %rd2432;
	cvt.u32.u64 	%r1653, %rd495;
	rem.u32 	%r1654, %r1653, %r1652;
	cvt.u64.u32 	%rd2160, %r1654;
	bra.uni 	$L__BB1_276;
$L__BB1_275:
	rem.u64 	%rd2160, %rd495, %rd2432;
$L__BB1_276:
	ld.global.u64 	%rd2431, [%rd11+104];
	or.b64  	%rd1555, %rd496, %rd2431;
	and.b64  	%rd1556, %rd1555, -4294967296;
	setp.ne.s64 	%p146, %rd1556, 0;
	@%p146 bra 	$L__BB1_278;
	cvt.u32.u64 	%r1655, %rd2431;
	cvt.u32.u64 	%r1656, %rd496;
	rem.u32 	%r1657, %r1656, %r1655;
	cvt.u64.u32 	%rd2158, %r1657;
	bra.uni 	$L__BB1_279;
$L__BB1_278:
	rem.u64 	%rd2158, %rd496, %rd2431;
$L__BB1_279:
	st.local.v2.u64 	[%rd7+96], {%rd2160, %rd2158};
	ld.local.v2.u64 	{%rd505, %rd506}, [%rd5+112];
	ld.global.u64 	%rd2430, [%rd11+112];
	or.b64  	%rd1557, %rd505, %rd2430;
	and.b64  	%rd1558, %rd1557, -4294967296;
	setp.ne.s64 	%p147, %rd1558, 0;
	@%p147 bra 	$L__BB1_281;
	cvt.u32.u64 	%r1658, %rd2430;
	cvt.u32.u64 	%r1659, %rd505;
	rem.u32 	%r1660, %r1659, %r1658;
	cvt.u64.u32 	%rd2156, %r1660;
	bra.uni 	$L__BB1_282;
$L__BB1_281:
	rem.u64 	%rd2156, %rd505, %rd2430;
$L__BB1_282:
	ld.global.u64 	%rd2429, [%rd11+120];
	or.b64  	%rd1559, %rd506, %rd2429;
	and.b64  	%rd1560, %rd1559, -4294967296;
	setp.ne.s64 	%p148, %rd1560, 0;
	@%p148 bra 	$L__BB1_284;
	cvt.u32.u64 	%r1661, %rd2429;
	cvt.u32.u64 	%r1662, %rd506;
	rem.u32 	%r1663, %r1662, %r1661;
	cvt.u64.u32 	%rd2154, %r1663;
	bra.uni 	$L__BB1_285;
$L__BB1_284:
	rem.u64 	%rd2154, %rd506, %rd2429;
$L__BB1_285:
	st.local.v2.u64 	[%rd7+112], {%rd2156, %rd2154};
	ld.local.v2.u64 	{%rd515, %rd516}, [%rd5+128];
	ld.global.u64 	%rd2428, [%rd11+128];
	or.b64  	%rd1561, %rd515, %rd2428;
	and.b64  	%rd1562, %rd1561, -4294967296;
	setp.ne.s64 	%p149, %rd1562, 0;
	@%p149 bra 	$L__BB1_287;
	cvt.u32.u64 	%r1664, %rd2428;
	cvt.u32.u64 	%r1665, %rd515;
	rem.u32 	%r1666, %r1665, %r1664;
	cvt.u64.u32 	%rd2152, %r1666;
	bra.uni 	$L__BB1_288;
$L__BB1_287:
	rem.u64 	%rd2152, %rd515, %rd2428;
$L__BB1_288:
	ld.global.u64 	%rd2427, [%rd11+136];
	or.b64  	%rd1563, %rd516, %rd2427;
	and.b64  	%rd1564, %rd1563, -4294967296;
	setp.ne.s64 	%p150, %rd1564, 0;
	@%p150 bra 	$L__BB1_290;
	cvt.u32.u64 	%r1667, %rd2427;
	cvt.u32.u64 	%r1668, %rd516;
	rem.u32 	%r1669, %r1668, %r1667;
	cvt.u64.u32 	%rd2150, %r1669;
	bra.uni 	$L__BB1_291;
$L__BB1_290:
	rem.u64 	%rd2150, %rd516, %rd2427;
$L__BB1_291:
	st.local.v2.u64 	[%rd7+128], {%rd2152, %rd2150};
	ld.local.v2.u64 	{%rd525, %rd526}, [%rd5+144];
	ld.global.u64 	%rd2426, [%rd11+144];
	or.b64  	%rd1565, %rd525, %rd2426;
	and.b64  	%rd1566, %rd1565, -4294967296;
	setp.ne.s64 	%p151, %rd1566, 0;
	@%p151 bra 	$L__BB1_293;
	cvt.u32.u64 	%r1670, %rd2426;
	cvt.u32.u64 	%r1671, %rd525;
	rem.u32 	%r1672, %r1671, %r1670;
	cvt.u64.u32 	%rd2148, %r1672;
	bra.uni 	$L__BB1_294;
$L__BB1_293:
	rem.u64 	%rd2148, %rd525, %rd2426;
$L__BB1_294:
	ld.global.u64 	%rd2425, [%rd11+152];
	or.b64  	%rd1567, %rd526, %rd2425;
	and.b64  	%rd1568, %rd1567, -4294967296;
	setp.ne.s64 	%p152, %rd1568, 0;
	@%p152 bra 	$L__BB1_296;
	cvt.u32.u64 	%r1673, %rd2425;
	cvt.u32.u64 	%r1674, %rd526;
	rem.u32 	%r1675, %r1674, %r1673;
	cvt.u64.u32 	%rd2146, %r1675;
	bra.uni 	$L__BB1_297;
$L__BB1_296:
	rem.u64 	%rd2146, %rd526, %rd2425;
$L__BB1_297:
	st.local.v2.u64 	[%rd7+144], {%rd2148, %rd2146};
	ld.local.v2.u64 	{%rd535, %rd536}, [%rd5+160];
	ld.global.u64 	%rd2424, [%rd11+160];
	or.b64  	%rd1569, %rd535, %rd2424;
	and.b64  	%rd1570, %rd1569, -4294967296;
	setp.ne.s64 	%p153, %rd1570, 0;
	@%p153 bra 	$L__BB1_299;
	cvt.u32.u64 	%r1676, %rd2424;
	cvt.u32.u64 	%r1677, %rd535;
	rem.u32 	%r1678, %r1677, %r1676;
	cvt.u64.u32 	%rd2144, %r1678;
	bra.uni 	$L__BB1_300;
$L__BB1_299:
	rem.u64 	%rd2144, %rd535, %rd2424;
$L__BB1_300:
	ld.global.u64 	%rd2423, [%rd11+168];
	or.b64  	%rd1571, %rd536, %rd2423;
	and.b64  	%rd1572, %rd1571, -4294967296;
	setp.ne.s64 	%p154, %rd1572, 0;
	@%p154 bra 	$L__BB1_302;
	cvt.u32.u64 	%r1679, %rd2423;
	cvt.u32.u64 	%r1680, %rd536;
	rem.u32 	%r1681, %r1680, %r1679;
	cvt.u64.u32 	%rd2142, %r1681;
	bra.uni 	$L__BB1_303;
$L__BB1_302:
	rem.u64 	%rd2142, %rd536, %rd2423;
$L__BB1_303:
	st.local.v2.u64 	[%rd7+160], {%rd2144, %rd2142};
	ld.local.v2.u64 	{%rd545, %rd546}, [%rd5+176];
	ld.global.u64 	%rd2422, [%rd11+176];
	or.b64  	%rd1573, %rd545, %rd2422;
	and.b64  	%rd1574, %rd1573, -4294967296;
	setp.ne.s64 	%p155, %rd1574, 0;
	@%p155 bra 	$L__BB1_305;
	cvt.u32.u64 	%r1682, %rd2422;
	cvt.u32.u64 	%r1683, %rd545;
	rem.u32 	%r1684, %r1683, %r1682;
	cvt.u64.u32 	%rd2140, %r1684;
	bra.uni 	$L__BB1_306;
$L__BB1_305:
	rem.u64 	%rd2140, %rd545, %rd2422;
$L__BB1_306:
	ld.global.u64 	%rd2421, [%rd11+184];
	or.b64  	%rd1575, %rd546, %rd2421;
	and.b64  	%rd1576, %rd1575, -4294967296;
	setp.ne.s64 	%p156, %rd1576, 0;
	@%p156 bra 	$L__BB1_308;
	cvt.u32.u64 	%r1685, %rd2421;
	cvt.u32.u64 	%r1686, %rd546;
	rem.u32 	%r1687, %r1686, %r1685;
	cvt.u64.u32 	%rd2138, %r1687;
	bra.uni 	$L__BB1_309;
$L__BB1_308:
	rem.u64 	%rd2138, %rd546, %rd2421;
$L__BB1_309:
	st.local.v2.u64 	[%rd7+176], {%rd2140, %rd2138};
	ld.local.v2.u64 	{%rd555, %rd556}, [%rd5+192];
	ld.global.u64 	%rd2420, [%rd11+192];
	or.b64  	%rd1577, %rd555, %rd2420;
	and.b64  	%rd1578, %rd1577, -4294967296;
	setp.ne.s64 	%p157, %rd1578, 0;
	@%p157 bra 	$L__BB1_311;
	cvt.u32.u64 	%r1688, %rd2420;
	cvt.u32.u64 	%r1689, %rd555;
	rem.u32 	%r1690, %r1689, %r1688;
	cvt.u64.u32 	%rd2136, %r1690;
	bra.uni 	$L__BB1_312;
$L__BB1_311:
	rem.u64 	%rd2136, %rd555, %rd2420;
$L__BB1_312:
	ld.global.u64 	%rd2419, [%rd11+200];
	or.b64  	%rd1579, %rd556, %rd2419;
	and.b64  	%rd1580, %rd1579, -4294967296;
	setp.ne.s64 	%p158, %rd1580, 0;
	@%p158 bra 	$L__BB1_314;
	cvt.u32.u64 	%r1691, %rd2419;
	cvt.u32.u64 	%r1692, %rd556;
	rem.u32 	%r1693, %r1692, %r1691;
	cvt.u64.u32 	%rd2134, %r1693;
	bra.uni 	$L__BB1_315;
$L__BB1_314:
	rem.u64 	%rd2134, %rd556, %rd2419;
$L__BB1_315:
	st.local.v2.u64 	[%rd7+192], {%rd2136, %rd2134};
	ld.local.v2.u64 	{%rd565, %rd566}, [%rd5+208];
	ld.global.u64 	%rd2418, [%rd11+208];
	or.b64  	%rd1581, %rd565, %rd2418;
	and.b64  	%rd1582, %rd1581, -4294967296;
	setp.ne.s64 	%p159, %rd1582, 0;
	@%p159 bra 	$L__BB1_317;
	cvt.u32.u64 	%r1694, %rd2418;
	cvt.u32.u64 	%r1695, %rd565;
	rem.u32 	%r1696, %r1695, %r1694;
	cvt.u64.u32 	%rd2132, %r1696;
	bra.uni 	$L__BB1_318;
$L__BB1_317:
	rem.u64 	%rd2132, %rd565, %rd2418;
$L__BB1_318:
	ld.global.u64 	%rd2417, [%rd11+216];
	or.b64  	%rd1583, %rd566, %rd2417;
	and.b64  	%rd1584, %rd1583, -4294967296;
	setp.ne.s64 	%p160, %rd1584, 0;
	@%p160 bra 	$L__BB1_320;
	cvt.u32.u64 	%r1697, %rd2417;
	cvt.u32.u64 	%r1698, %rd566;
	rem.u32 	%r1699, %r1698, %r1697;
	cvt.u64.u32 	%rd2130, %r1699;
	bra.uni 	$L__BB1_321;
$L__BB1_320:
	rem.u64 	%rd2130, %rd566, %rd2417;
$L__BB1_321:
	st.local.v2.u64 	[%rd7+208], {%rd2132, %rd2130};
	ld.local.v2.u64 	{%rd575, %rd576}, [%rd5+224];
	ld.global.u64 	%rd2416, [%rd11+224];
	or.b64  	%rd1585, %rd575, %rd2416;
	and.b64  	%rd1586, %rd1585, -4294967296;
	setp.ne.s64 	%p161, %rd1586, 0;
	@%p161 bra 	$L__BB1_323;
	cvt.u32.u64 	%r1700, %rd2416;
	cvt.u32.u64 	%r1701, %rd575;
	rem.u32 	%r1702, %r1701, %r1700;
	cvt.u64.u32 	%rd2128, %r1702;
	bra.uni 	$L__BB1_324;
$L__BB1_323:
	rem.u64 	%rd2128, %rd575, %rd2416;
$L__BB1_324:
	ld.global.u64 	%rd2415, [%rd11+232];
	or.b64  	%rd1587, %rd576, %rd2415;
	and.b64  	%rd1588, %rd1587, -4294967296;
	setp.ne.s64 	%p162, %rd1588, 0;
	@%p162 bra 	$L__BB1_326;
	cvt.u32.u64 	%r1703, %rd2415;
	cvt.u32.u64 	%r1704, %rd576;
	rem.u32 	%r1705, %r1704, %r1703;
	cvt.u64.u32 	%rd2126, %r1705;
	bra.uni 	$L__BB1_327;
$L__BB1_326:
	rem.u64 	%rd2126, %rd576, %rd2415;
$L__BB1_327:
	st.local.v2.u64 	[%rd7+224], {%rd2128, %rd2126};
	ld.local.v2.u64 	{%rd585, %rd586}, [%rd5+240];
	ld.global.u64 	%rd2414, [%rd11+240];
	or.b64  	%rd1589, %rd585, %rd2414;
	and.b64  	%rd1590, %rd1589, -4294967296;
	setp.ne.s64 	%p163, %rd1590, 0;
	@%p163 bra 	$L__BB1_329;
	cvt.u32.u64 	%r1706, %rd2414;
	cvt.u32.u64 	%r1707, %rd585;
	rem.u32 	%r1708, %r1707, %r1706;
	cvt.u64.u32 	%rd2124, %r1708;
	bra.uni 	$L__BB1_330;
$L__BB1_329:
	rem.u64 	%rd2124, %rd585, %rd2414;
$L__BB1_330:
	ld.global.u64 	%rd2413, [%rd11+248];
	or.b64  	%rd1591, %rd586, %rd2413;
	and.b64  	%rd1592, %rd1591, -4294967296;
	setp.ne.s64 	%p164, %rd1592, 0;
	@%p164 bra 	$L__BB1_332;
	cvt.u32.u64 	%r1709, %rd2413;
	cvt.u32.u64 	%r1710, %rd586;
	rem.u32 	%r1711, %r1710, %r1709;
	cvt.u64.u32 	%rd2122, %r1711;
	bra.uni 	$L__BB1_333;
$L__BB1_332:
	rem.u64 	%rd2122, %rd586, %rd2413;
$L__BB1_333:
	st.local.v2.u64 	[%rd7+240], {%rd2124, %rd2122};
$L__BB1_334:
	add.s32 	%r2800, %r51, -1;
	setp.ne.s32 	%p165, %r51, 0;
	@%p165 bra 	$L__BB1_100;
	or.b64  	%rd1593, %rd2184, %rd2183;
	and.b64  	%rd1594, %rd1593, -4294967296;
	setp.ne.s64 	%p166, %rd1594, 0;
	@%p166 bra 	$L__BB1_337;
	cvt.u32.u64 	%r1712, %rd2183;
	cvt.u32.u64 	%r1713, %rd2184;
	rem.u32 	%r1714, %r1713, %r1712;
	cvt.u64.u32 	%rd2248, %r1714;
	bra.uni 	$L__BB1_338;
$L__BB1_337:
	rem.u64 	%rd2248, %rd2184, %rd2183;
$L__BB1_338:
	or.b64  	%rd1595, %rd2182, %rd2443;
	and.b64  	%rd1596, %rd1595, -4294967296;
	setp.ne.s64 	%p167, %rd1596, 0;
	@%p167 bra 	$L__BB1_340;
	cvt.u32.u64 	%r1715, %rd2443;
	cvt.u32.u64 	%r1716, %rd2182;
	rem.u32 	%r1717, %r1716, %r1715;
	cvt.u64.u32 	%rd2247, %r1717;
	bra.uni 	$L__BB1_341;
$L__BB1_340:
	rem.u64 	%rd2247, %rd2182, %rd2443;
$L__BB1_341:
	st.local.v2.u64 	[%rd10], {%rd2248, %rd2247};
	or.b64  	%rd1597, %rd2180, %rd2442;
	and.b64  	%rd1598, %rd1597, -4294967296;
	setp.ne.s64 	%p168, %rd1598, 0;
	@%p168 bra 	$L__BB1_343;
	cvt.u32.u64 	%r1718, %rd2442;
	cvt.u32.u64 	%r1719, %rd2180;
	rem.u32 	%r1720, %r1719, %r1718;
	cvt.u64.u32 	%rd2246, %r1720;
	bra.uni 	$L__BB1_344;
$L__BB1_343:
	rem.u64 	%rd2246, %rd2180, %rd2442;
$L__BB1_344:
	or.b64  	%rd1599, %rd2178, %rd2441;
	and.b64  	%rd1600, %rd1599, -4294967296;
	setp.ne.s64 	%p169, %rd1600, 0;
	@%p169 bra 	$L__BB1_346;
	cvt.u32.u64 	%r1721, %rd2441;
	cvt.u32.u64 	%r1722, %rd2178;
	rem.u32 	%r1723, %r1722, %r1721;
	cvt.u64.u32 	%rd2245, %r1723;
	bra.uni 	$L__BB1_347;
$L__BB1_346:
	rem.u64 	%rd2245, %rd2178, %rd2441;
$L__BB1_347:
	st.local.v2.u64 	[%rd10+16], {%rd2246, %rd2245};
	or.b64  	%rd1601, %rd2176, %rd2440;
	and.b64  	%rd1602, %rd1601, -4294967296;
	setp.ne.s64 	%p170, %rd1602, 0;
	@%p170 bra 	$L__BB1_349;
	cvt.u32.u64 	%r1724, %rd2440;
	cvt.u32.u64 	%r1725, %rd2176;
	rem.u32 	%r1726, %r1725, %r1724;
	cvt.u64.u32 	%rd2244, %r1726;
	bra.uni 	$L__BB1_350;
$L__BB1_349:
	rem.u64 	%rd2244, %rd2176, %rd2440;
$L__BB1_350:
	or.b64  	%rd1603, %rd2174, %rd2439;
	and.b64  	%rd1604, %rd1603, -4294967296;
	setp.ne.s64 	%p171, %rd1604, 0;
	@%p171 bra 	$L__BB1_352;
	cvt.u32.u64 	%r1727, %rd2439;
	cvt.u32.u64 	%r1728, %rd2174;
	rem.u32 	%r1729, %r1728, %r1727;
	cvt.u64.u32 	%rd2243, %r1729;
	bra.uni 	$L__BB1_353;
$L__BB1_352:
	rem.u64 	%rd2243, %rd2174, %rd2439;
$L__BB1_353:
	st.local.v2.u64 	[%rd10+32], {%rd2244, %rd2243};
	or.b64  	%rd1605, %rd2172, %rd2438;
	and.b64  	%rd1606, %rd1605, -4294967296;
	setp.ne.s64 	%p172, %rd1606, 0;
	@%p172 bra 	$L__BB1_355;
	cvt.u32.u64 	%r1730, %rd2438;
	cvt.u32.u64 	%r1731, %rd2172;
	rem.u32 	%r1732, %r1731, %r1730;
	cvt.u64.u32 	%rd2242, %r1732;
	bra.uni 	$L__BB1_356;
$L__BB1_355:
	rem.u64 	%rd2242, %rd2172, %rd2438;
$L__BB1_356:
	or.b64  	%rd1607, %rd2170, %rd2437;
	and.b64  	%rd1608, %rd1607, -4294967296;
	setp.ne.s64 	%p173, %rd1608, 0;
	@%p173 bra 	$L__BB1_358;
	cvt.u32.u64 	%r1733, %rd2437;
	cvt.u32.u64 	%r1734, %rd2170;
	rem.u32 	%r1735, %r1734, %r1733;
	cvt.u64.u32 	%rd2241, %r1735;
	bra.uni 	$L__BB1_359;
$L__BB1_358:
	rem.u64 	%rd2241, %rd2170, %rd2437;
$L__BB1_359:
	st.local.v2.u64 	[%rd10+48], {%rd2242, %rd2241};
	or.b64  	%rd1609, %rd2168, %rd2436;
	and.b64  	%rd1610, %rd1609, -4294967296;
	setp.ne.s64 	%p174, %rd1610, 0;
	@%p174 bra 	$L__BB1_361;
	cvt.u32.u64 	%r1736, %rd2436;
	cvt.u32.u64 	%r1737, %rd2168;
	rem.u32 	%r1738, %r1737, %r1736;
	cvt.u64.u32 	%rd2240, %r1738;
	bra.uni 	$L__BB1_362;
$L__BB1_361:
	rem.u64 	%rd2240, %rd2168, %rd2436;
$L__BB1_362:
	or.b64  	%rd1611, %rd2166, %rd2435;
	and.b64  	%rd1612, %rd1611, -4294967296;
	setp.ne.s64 	%p175, %rd1612, 0;
	@%p175 bra 	$L__BB1_364;
	cvt.u32.u64 	%r1739, %rd2435;
	cvt.u32.u64 	%r1740, %rd2166;
	rem.u32 	%r1741, %r1740, %r1739;
	cvt.u64.u32 	%rd2239, %r1741;
	bra.uni 	$L__BB1_365;
$L__BB1_364:
	rem.u64 	%rd2239, %rd2166, %rd2435;
$L__BB1_365:
	st.local.v2.u64 	[%rd10+64], {%rd2240, %rd2239};
	or.b64  	%rd1613, %rd2164, %rd2434;
	and.b64  	%rd1614, %rd1613, -4294967296;
	setp.ne.s64 	%p176, %rd1614, 0;
	@%p176 bra 	$L__BB1_367;
	cvt.u32.u64 	%r1742, %rd2434;
	cvt.u32.u64 	%r1743, %rd2164;
	rem.u32 	%r1744, %r1743, %r1742;
	cvt.u64.u32 	%rd2238, %r1744;
	bra.uni 	$L__BB1_368;
$L__BB1_367:
	rem.u64 	%rd2238, %rd2164, %rd2434;
$L__BB1_368:
	or.b64  	%rd1615, %rd2162, %rd2433;
	and.b64  	%rd1616, %rd1615, -4294967296;
	setp.ne.s64 	%p177, %rd1616, 0;
	@%p177 bra 	$L__BB1_370;
	cvt.u32.u64 	%r1745, %rd2433;
	cvt.u32.u64 	%r1746, %rd2162;
	rem.u32 	%r1747, %r1746, %r1745;
	cvt.u64.u32 	%rd2237, %r1747;
	bra.uni 	$L__BB1_371;
$L__BB1_370:
	rem.u64 	%rd2237, %rd2162, %rd2433;
$L__BB1_371:
	st.local.v2.u64 	[%rd10+80], {%rd2238, %rd2237};
	or.b64  	%rd1617, %rd2160, %rd2432;
	and.b64  	%rd1618, %rd1617, -4294967296;
	setp.ne.s64 	%p178, %rd1618, 0;
	@%p178 bra 	$L__BB1_373;
	cvt.u32.u64 	%r1748, %rd2432;
	cvt.u32.u64 	%r1749, %rd2160;
	rem.u32 	%r1750, %r1749, %r1748;
	cvt.u64.u32 	%rd2236, %r1750;
	bra.uni 	$L__BB1_374;
$L__BB1_373:
	rem.u64 	%rd2236, %rd2160, %rd2432;
$L__BB1_374:
	or.b64  	%rd1619, %rd2158, %rd2431;
	and.b64  	%rd1620, %rd1619, -4294967296;
	setp.ne.s64 	%p179, %rd1620, 0;
	@%p179 bra 	$L__BB1_376;
	cvt.u32.u64 	%r1751, %rd2431;
	cvt.u32.u64 	%r1752, %rd2158;
	rem.u32 	%r1753, %r1752, %r1751;
	cvt.u64.u32 	%rd2235, %r1753;
	bra.uni 	$L__BB1_377;
$L__BB1_376:
	rem.u64 	%rd2235, %rd2158, %rd2431;
$L__BB1_377:
	st.local.v2.u64 	[%rd10+96], {%rd2236, %rd2235};
	or.b64  	%rd1621, %rd2156, %rd2430;
	and.b64  	%rd1622, %rd1621, -4294967296;
	setp.ne.s64 	%p180, %rd1622, 0;
	@%p180 bra 	$L__BB1_379;
	cvt.u32.u64 	%r1754, %rd2430;
	cvt.u32.u64 	%r1755, %rd2156;
	rem.u32 	%r1756, %r1755, %r1754;
	cvt.u64.u32 	%rd2234, %r1756;
	bra.uni 	$L__BB1_380;
$L__BB1_379:
	rem.u64 	%rd2234, %rd2156, %rd2430;
$L__BB1_380:
	or.b64  	%rd1623, %rd2154, %rd2429;
	and.b64  	%rd1624, %rd1623, -4294967296;
	setp.ne.s64 	%p181, %rd1624, 0;
	@%p181 bra 	$L__BB1_382;
	cvt.u32.u64 	%r1757, %rd2429;
	cvt.u32.u64 	%r1758, %rd2154;
	rem.u32 	%r1759, %r1758, %r1757;
	cvt.u64.u32 	%rd2233, %r1759;
	bra.uni 	$L__BB1_383;
$L__BB1_382:
	rem.u64 	%rd2233, %rd2154, %rd2429;
$L__BB1_383:
	st.local.v2.u64 	[%rd10+112], {%rd2234, %rd2233};
	or.b64  	%rd1625, %rd2152, %rd2428;
	and.b64  	%rd1626, %rd1625, -4294967296;
	setp.ne.s64 	%p182, %rd1626, 0;
	@%p182 bra 	$L__BB1_385;
	cvt.u32.u64 	%r1760, %rd2428;
	cvt.u32.u64 	%r1761, %rd2152;
	rem.u32 	%r1762, %r1761, %r1760;
	cvt.u64.u32 	%rd2232, %r1762;
	bra.uni 	$L__BB1_386;
$L__BB1_385:
	rem.u64 	%rd2232, %rd2152, %rd2428;
$L__BB1_386:
	or.b64  	%rd1627, %rd2150, %rd2427;
	and.b64  	%rd1628, %rd1627, -4294967296;
	setp.ne.s64 	%p183, %rd1628, 0;
	@%p183 bra 	$L__BB1_388;
	cvt.u32.u64 	%r1763, %rd2427;
	cvt.u32.u64 	%r1764, %rd2150;
	rem.u32 	%r1765, %r1764, %r1763;
	cvt.u64.u32 	%rd2231, %r1765;
	bra.uni 	$L__BB1_389;
$L__BB1_388:
	rem.u64 	%rd2231, %rd2150, %rd2427;
$L__BB1_389:
	st.local.v2.u64 	[%rd10+128], {%rd2232, %rd2231};
	or.b64  	%rd1629, %rd2148, %rd2426;
	and.b64  	%rd1630, %rd1629, -4294967296;
	setp.ne.s64 	%p184, %rd1630, 0;
	@%p184 bra 	$L__BB1_391;
	cvt.u32.u64 	%r1766, %rd2426;
	cvt.u32.u64 	%r1767, %rd2148;
	rem.u32 	%r1768, %r1767, %r1766;
	cvt.u64.u32 	%rd2230, %r1768;
	bra.uni 	$L__BB1_392;
$L__BB1_391:
	rem.u64 	%rd2230, %rd2148, %rd2426;
$L__BB1_392:
	or.b64  	%rd1631, %rd2146, %rd2425;
	and.b64  	%rd1632, %rd1631, -4294967296;
	setp.ne.s64 	%p185, %rd1632, 0;
	@%p185 bra 	$L__BB1_394;
	cvt.u32.u64 	%r1769, %rd2425;
	cvt.u32.u64 	%r1770, %rd2146;
	rem.u32 	%r1771, %r1770, %r1769;
	cvt.u64.u32 	%rd2229, %r1771;
	bra.uni 	$L__BB1_395;
$L__BB1_394:
	rem.u64 	%rd2229, %rd2146, %rd2425;
$L__BB1_395:
	st.local.v2.u64 	[%rd10+144], {%rd2230, %rd2229};
	or.b64  	%rd1633, %rd2144, %rd2424;
	and.b64  	%rd1634, %rd1633, -4294967296;
	setp.ne.s64 	%p186, %rd1634, 0;
	@%p186 bra 	$L__BB1_397;
	cvt.u32.u64 	%r1772, %rd2424;
	cvt.u32.u64 	%r1773, %rd2144;
	rem.u32 	%r1774, %r1773, %r1772;
	cvt.u64.u32 	%rd2228, %r1774;
	bra.uni 	$L__BB1_398;
$L__BB1_397:
	rem.u64 	%rd2228, %rd2144, %rd2424;
$L__BB1_398:
	or.b64  	%rd1635, %rd2142, %rd2423;
	and.b64  	%rd1636, %rd1635, -4294967296;
	setp.ne.s64 	%p187, %rd1636, 0;
	@%p187 bra 	$L__BB1_400;
	cvt.u32.u64 	%r1775, %rd2423;
	cvt.u32.u64 	%r1776, %rd2142;
	rem.u32 	%r1777, %r1776, %r1775;
	cvt.u64.u32 	%rd2227, %r1777;
	bra.uni 	$L__BB1_401;
$L__BB1_400:
	rem.u64 	%rd2227, %rd2142, %rd2423;
$L__BB1_401:
	st.local.v2.u64 	[%rd10+160], {%rd2228, %rd2227};
	or.b64  	%rd1637, %rd2140, %rd2422;
	and.b64  	%rd1638, %rd1637, -4294967296;
	setp.ne.s64 	%p188, %rd1638, 0;
	@%p188 bra 	$L__BB1_403;
	cvt.u32.u64 	%r1778, %rd2422;
	cvt.u32.u64 	%r1779, %rd2140;
	rem.u32 	%r1780, %r1779, %r1778;
	cvt.u64.u32 	%rd2226, %r1780;
	bra.uni 	$L__BB1_404;
$L__BB1_403:
	rem.u64 	%rd2226, %rd2140, %rd2422;
$L__BB1_404:
	or.b64  	%rd1639, %rd2138, %rd2421;
	and.b64  	%rd1640, %rd1639, -4294967296;
	setp.ne.s64 	%p189, %rd1640, 0;
	@%p189 bra 	$L__BB1_406;
	cvt.u32.u64 	%r1781, %rd2421;
	cvt.u32.u64 	%r1782, %rd2138;
	rem.u32 	%r1783, %r1782, %r1781;
	cvt.u64.u32 	%rd2225, %r1783;
	bra.uni 	$L__BB1_407;
$L__BB1_406:
	rem.u64 	%rd2225, %rd2138, %rd2421;
$L__BB1_407:
	st.local.v2.u64 	[%rd10+176], {%rd2226, %rd2225};
	or.b64  	%rd1641, %rd2136, %rd2420;
	and.b64  	%rd1642, %rd1641, -4294967296;
	setp.ne.s64 	%p190, %rd1642, 0;
	@%p190 bra 	$L__BB1_409;
	cvt.u32.u64 	%r1784, %rd2420;
	cvt.u32.u64 	%r1785, %rd2136;
	rem.u32 	%r1786, %r1785, %r1784;
	cvt.u64.u32 	%rd2224, %r1786;
	bra.uni 	$L__BB1_410;
$L__BB1_409:
	rem.u64 	%rd2224, %rd2136, %rd2420;
$L__BB1_410:
	or.b64  	%rd1643, %rd2134, %rd2419;
	and.b64  	%rd1644, %rd1643, -4294967296;
	setp.ne.s64 	%p191, %rd1644, 0;
	@%p191 bra 	$L__BB1_412;
	cvt.u32.u64 	%r1787, %rd2419;
	cvt.u32.u64 	%r1788, %rd2134;
	rem.u32 	%r1789, %r1788, %r1787;
	cvt.u64.u32 	%rd2223, %r1789;
	bra.uni 	$L__BB1_413;
$L__BB1_412:
	rem.u64 	%rd2223, %rd2134, %rd2419;
$L__BB1_413:
	st.local.v2.u64 	[%rd10+192], {%rd2224, %rd2223};
	or.b64  	%rd1645, %rd2132, %rd2418;
	and.b64  	%rd1646, %rd1645, -4294967296;
	setp.ne.s64 	%p192, %rd1646, 0;
	@%p192 bra 	$L__BB1_415;
	cvt.u32.u64 	%r1790, %rd2418;
	cvt.u32.u64 	%r1791, %rd2132;
	rem.u32 	%r1792, %r1791, %r1790;
	cvt.u64.u32 	%rd2222, %r1792;
	bra.uni 	$L__BB1_416;
$L__BB1_415:
	rem.u64 	%rd2222, %rd2132, %rd2418;
$L__BB1_416:
	or.b64  	%rd1647, %rd2130, %rd2417;
	and.b64  	%rd1648, %rd1647, -4294967296;
	setp.ne.s64 	%p193, %rd1648, 0;
	@%p193 bra 	$L__BB1_418;
	cvt.u32.u64 	%r1793, %rd2417;
	cvt.u32.u64 	%r1794, %rd2130;
	rem.u32 	%r1795, %r1794, %r1793;
	cvt.u64.u32 	%rd2221, %r1795;
	bra.uni 	$L__BB1_419;
$L__BB1_418:
	rem.u64 	%rd2221, %rd2130, %rd2417;
$L__BB1_419:
	st.local.v2.u64 	[%rd10+208], {%rd2222, %rd2221};
	or.b64  	%rd1649, %rd2128, %rd2416;
	and.b64  	%rd1650, %rd1649, -4294967296;
	setp.ne.s64 	%p194, %rd1650, 0;
	@%p194 bra 	$L__BB1_421;
	cvt.u32.u64 	%r1796, %rd2416;
	cvt.u32.u64 	%r1797, %rd2128;
	rem.u32 	%r1798, %r1797, %r1796;
	cvt.u64.u32 	%rd2220, %r1798;
	bra.uni 	$L__BB1_422;
$L__BB1_421:
	rem.u64 	%rd2220, %rd2128, %rd2416;
$L__BB1_422:
	or.b64  	%rd1651, %rd2126, %rd2415;
	and.b64  	%rd1652, %rd1651, -4294967296;
	setp.ne.s64 	%p195, %rd1652, 0;
	@%p195 bra 	$L__BB1_424;
	cvt.u32.u64 	%r1799, %rd2415;
	cvt.u32.u64 	%r1800, %rd2126;
	rem.u32 	%r1801, %r1800, %r1799;
	cvt.u64.u32 	%rd2219, %r1801;
	bra.uni 	$L__BB1_425;
$L__BB1_424:
	rem.u64 	%rd2219, %rd2126, %rd2415;
$L__BB1_425:
	st.local.v2.u64 	[%rd10+224], {%rd2220, %rd2219};
	or.b64  	%rd1653, %rd2124, %rd2414;
	and.b64  	%rd1654, %rd1653, -4294967296;
	setp.ne.s64 	%p196, %rd1654, 0;
	@%p196 bra 	$L__BB1_427;
	cvt.u32.u64 	%r1802, %rd2414;
	cvt.u32.u64 	%r1803, %rd2124;
	rem.u32 	%r1804, %r1803, %r1802;
	cvt.u64.u32 	%rd2218, %r1804;
	bra.uni 	$L__BB1_428;
$L__BB1_427:
	rem.u64 	%rd2218, %rd2124, %rd2414;
$L__BB1_428:
	or.b64  	%rd1655, %rd2122, %rd2413;
	and.b64  	%rd1656, %rd1655, -4294967296;
	setp.ne.s64 	%p197, %rd1656, 0;
	@%p197 bra 	$L__BB1_430;
	cvt.u32.u64 	%r1805, %rd2413;
	cvt.u32.u64 	%r1806, %rd2122;
	rem.u32 	%r1807, %r1806, %r1805;
	cvt.u64.u32 	%rd2217, %r1807;
	bra.uni 	$L__BB1_431;
$L__BB1_430:
	rem.u64 	%rd2217, %rd2122, %rd2413;
$L__BB1_431:
	st.local.v2.u64 	[%rd10+240], {%rd2218, %rd2217};
	setp.eq.s64 	%p198, %rd2248, 1;
	add.s64 	%rd1657, %rd2183, -1;
	setp.eq.s64 	%p199, %rd2248, %rd1657;
	or.pred  	%p200, %p198, %p199;
	@%p200 bra 	$L__BB1_769;
	setp.lt.u32 	%p201, %r2792, 2;
	@%p201 bra 	$L__BB1_768;
	mov.b32 	%r2887, 1;
$L__BB1_434:
	mov.b64 	%rd1658, 0;
	mov.b64 	%rd1659, 1;
	st.local.v2.u64 	[%rd3], {%rd1659, %rd1658};
	st.local.v2.u64 	[%rd3+16], {%rd1658, %rd1658};
	st.local.v2.u64 	[%rd3+32], {%rd1658, %rd1658};
	st.local.v2.u64 	[%rd3+48], {%rd1658, %rd1658};
	st.local.v2.u64 	[%rd3+64], {%rd1658, %rd1658};
	st.local.v2.u64 	[%rd3+80], {%rd1658, %rd1658};
	st.local.v2.u64 	[%rd3+96], {%rd1658, %rd1658};
	st.local.v2.u64 	[%rd3+112], {%rd1658, %rd1658};
	st.local.v2.u64 	[%rd3+128], {%rd1658, %rd1658};
	st.local.v2.u64 	[%rd3+144], {%rd1658, %rd1658};
	st.local.v2.u64 	[%rd3+160], {%rd1658, %rd1658};
	st.local.v2.u64 	[%rd3+176], {%rd1658, %rd1658};
	st.local.v2.u64 	[%rd3+192], {%rd1658, %rd1658};
	st.local.v2.u64 	[%rd3+208], {%rd1658, %rd1658};
	st.local.v2.u64 	[%rd3+224], {%rd1658, %rd1658};
	st.local.v2.u64 	[%rd3+240], {%rd1658, %rd1658};
	st.local.v2.u64 	[%rd4], {%rd2248, %rd2247};
	st.local.v2.u64 	[%rd4+16], {%rd2246, %rd2245};
	st.local.v2.u64 	[%rd4+32], {%rd2244, %rd2243};
	st.local.v2.u64 	[%rd4+48], {%rd2242, %rd2241};
	st.local.v2.u64 	[%rd4+64], {%rd2240, %rd2239};
	st.local.v2.u64 	[%rd4+80], {%rd2238, %rd2237};
	st.local.v2.u64 	[%rd4+96], {%rd2236, %rd2235};
	st.local.v2.u64 	[%rd4+112], {%rd2234, %rd2233};
	st.local.v2.u64 	[%rd4+128], {%rd2232, %rd2231};
	st.local.v2.u64 	[%rd4+144], {%rd2230, %rd2229};
	st.local.v2.u64 	[%rd4+160], {%rd2228, %rd2227};
	st.local.v2.u64 	[%rd4+176], {%rd2226, %rd2225};
	st.local.v2.u64 	[%rd4+192], {%rd2224, %rd2223};
	st.local.v2.u64 	[%rd4+208], {%rd2222, %rd2221};
	st.local.v2.u64 	[%rd4+224], {%rd2220, %rd2219};
	st.local.v2.u64 	[%rd4+240], {%rd2218, %rd2217};
	mov.b32 	%r2888, 2047;
$L__BB1_435:
	mov.u32 	%r264, %r2888;
	mov.b64 	%rd1660, 0;
	st.local.v2.u64 	[%rd2], {%rd1660, %rd1660};
	st.local.v2.u64 	[%rd2+16], {%rd1660, %rd1660};
	st.local.v2.u64 	[%rd2+32], {%rd1660, %rd1660};
	st.local.v2.u64 	[%rd2+48], {%rd1660, %rd1660};
	st.local.v2.u64 	[%rd2+64], {%rd1660, %rd1660};
	st.local.v2.u64 	[%rd2+80], {%rd1660, %rd1660};
	st.local.v2.u64 	[%rd2+96], {%rd1660, %rd1660};
	st.local.v2.u64 	[%rd2+112], {%rd1660, %rd1660};
	st.local.v2.u64 	[%rd2+128], {%rd1660, %rd1660};
	st.local.v2.u64 	[%rd2+144], {%rd1660, %rd1660};
	st.local.v2.u64 	[%rd2+160], {%rd1660, %rd1660};
	st.local.v2.u64 	[%rd2+176], {%rd1660, %rd1660};
	st.local.v2.u64 	[%rd2+192], {%rd1660, %rd1660};
	st.local.v2.u64 	[%rd2+208], {%rd1660, %rd1660};
	st.local.v2.u64 	[%rd2+224], {%rd1660, %rd1660};
	st.local.v2.u64 	[%rd2+240], {%rd1660, %rd1660};
	mov.b32 	%r2890, 0;
	mov.b32 	%r2889, 32;
$L__BB1_436:
	mul.wide.u32 	%rd1663, %r2890, 8;
	add.s64 	%rd1664, %rd3, %rd1663;
	ld.local.u64 	%rd787, [%rd1664];
	mov.b64 	%rd2249, 0;
	mov.b32 	%r2891, 0;
	mov.u64 	%rd2250, %rd2249;
$L__BB1_437:
	mul.wide.u32 	%rd1665, %r2891, 8;
	add.s64 	%rd1666, %rd3, %rd1665;
	ld.local.u64 	%rd1667, [%rd1666];
	mul.lo.s64 	%rd1668, %rd1667, %rd787;
	mul.hi.u64 	%rd1669, %rd1667, %rd787;
	add.s32 	%r1853, %r2891, %r2890;
	mul.wide.u32 	%rd1670, %r1853, 8;
	add.s64 	%rd790, %rd2, %rd1670;
	ld.local.u64 	%rd1671, [%rd790];
	add.cc.s64 	%rd1672, %rd2249, %rd1671;
	addc.cc.s64 	%rd1673, %rd2250, 0;
	add.cc.s64 	%rd1674, %rd1672, %rd1668;
	addc.cc.s64 	%rd1675, %rd1673, %rd1669;
	add.s64 	%rd1676, %rd11, %rd1670;
	ld.global.u64 	%rd1677, [%rd1676];
	cvt.u32.u64 	%r1854, %rd1674;
	{ .reg .b32 tmp; mov.b64 {tmp, %r1855}, %rd1674; }
	cvt.u32.u64 	%r1856, %rd1675;
	{ .reg .b32 tmp; mov.b64 {tmp, %r1857}, %rd1675; }
	shr.u64 	%rd1678, %rd1677, 32;
	setp.lt.u64 	%p202, %rd1677, 4294967296;
	selp.b64 	%rd1679, %rd1677, %rd1678, %p202;
	cvt.u32.u64 	%r1858, %rd1679;
	max.u64 	%rd1680, %rd1677, 4294967296;
	cvt.u32.u64 	%r1859, %rd1680;
	selp.b32 	%r1860, 96, 64, %p202;
	clz.b32 	%r268, %r1858;
	add.s32 	%r269, %r268, %r1860;
	shf.l.wrap.b32 	%r1848, %r1859, %r1858, %r268;
	and.b32  	%r1861, %r268, 31;
	shl.b32 	%r1845, %r1859, %r1861;
	shl.b32 	%r2916, %r1854, %r1861;
	shf.l.wrap.b32 	%r2915, %r1854, %r1855, %r268;
	shf.l.wrap.b32 	%r2914, %r1855, %r1856, %r268;
	shf.l.wrap.b32 	%r2913, %r1856, %r1857, %r268;
	mov.b32 	%r2892, 0;
	shf.l.wrap.b32 	%r2912, %r1857, %r2892, %r268;
	neg.s32 	%r1862, %r1848;
	cvt.u64.u32 	%rd1681, %r1862;
	shl.b64 	%rd1682, %rd1681, 32;
	cvt.u64.u32 	%rd1683, %r1845;
	mov.b32 	%r1863, 17185;
	mov.b32 	%r1864, 63;
	prmt.b32 	%r1865, %r1848, %r1864, %r1863;
	mov.b32 	%f5, %r1865;
	rcp.approx.f32 	%f6, %f5;
	mov.b32 	%r1866, %f6;
	shl.b32 	%r1867, %r1866, 9;
	add.s32 	%r277, %r1867, -512;
	mul.hi.u32 	%r1868, %r277, %r1845;
	cvt.u64.u32 	%rd1684, %r1868;
	mul.wide.u32 	%rd1685, %r1848, %r277;
	add.s64 	%rd1686, %rd1685, %rd1683;
	add.s64 	%rd1687, %rd1686, %rd1684;
	sub.s64 	%rd1688, %rd1682, %rd1687;
	cvt.u32.u64 	%r1830, %rd1688;
	{ .reg .b32 tmp; mov.b64 {tmp, %r1833}, %rd1688; }
	setp.gt.s64 	%p203, %rd1688, -1;
	selp.b32 	%r1839, %r277, 0, %p203;
	shr.u64 	%rd1689, %rd1688, 63;
	cvt.u32.u64 	%r1869, %rd1689;
	xor.b32  	%r1842, %r1869, 1;
	mov.b32 	%r1816, -2147483648;
	// begin inline asm
	mad.hi.cc.u32 %r1813,%r277,%r1830,%r1816;
	// end inline asm
	// begin inline asm
	addc.u32 %r1817,%r2892,%r2892;
	// end inline asm
	// begin inline asm
	mad.lo.cc.u32 %r1820,%r277,%r1833,%r1813;
	// end inline asm
	// begin inline asm
	madc.hi.u32 %r1824,%r277,%r1833,%r1817;
	// end inline asm
	// begin inline asm
	add.cc.u32 %r1828,%r1820,%r1830;
	// end inline asm
	// begin inline asm
	addc.cc.u32 %r1831,%r1824,%r1833;
	// end inline asm
	// begin inline asm
	addc.u32 %r1834,%r2892,%r2892;
	// end inline asm
	// begin inline asm
	add.cc.u32 %r1837,%r1831,%r1839;
	// end inline asm
	// begin inline asm
	addc.u32 %r1840,%r1834,%r1842;
	// end inline asm
	setp.eq.s32 	%p204, %r1840, 2;
	selp.b32 	%r1870, -1, %r1837, %p204;
	mul.hi.u32 	%r1871, %r1870, %r1845;
	cvt.u64.u32 	%rd1690, %r1871;
	mul.wide.u32 	%rd1691, %r1870, %r1848;
	add.s64 	%rd1692, %rd1691, %rd1690;
	cvt.u32.u64 	%r1844, %rd1692;
	{ .reg .b32 tmp; mov.b64 {tmp, %r1847}, %rd1692; }
	// begin inline asm
	add.cc.u32 %r1843,%r1844,%r1845;
	// end inline asm
	// begin inline asm
	addc.cc.u32 %r1846,%r1847,%r1848;
	// end inline asm
	// begin inline asm
	addc.u32 %r1849,%r2892,%r2892;
	// end inline asm
	setp.eq.s32 	%p205, %r1849, 0;
	min.u32 	%r1872, %r1870, -2;
	add.s32 	%r1873, %r1872, 1;
	selp.b32 	%r282, %r1873, %r1870, %p205;
	mov.u32 	%r2893, %r2912;
	mov.u32 	%r2894, %r2913;
	mov.u32 	%r2895, %r2914;
	mov.u32 	%r2896, %r2915;
	mov.u32 	%r2897, %r2916;
$L__BB1_438:
	.pragma "nounroll";
	// begin inline asm
	sub.cc.u32 %r1874,%r2895,%r1845;
	// end inline asm
	// begin inline asm
	subc.cc.u32 %r1877,%r2894,%r1848;
	// end inline asm
	mov.b32 	%r1882, -2;
	// begin inline asm
	subc.u32 %r1880,%r2893,%r1882;
	// end inline asm
	// begin inline asm
	mad.hi.u32 %r1883,%r2893,%r282,%r1880;
	// end inline asm
	setp.lt.u32 	%p207, %r1883, %r2893;
	selp.b32 	%r2902, -1, %r1883, %p207;
	mov.b32 	%r1914, 0;
	// begin inline asm
	mad.lo.cc.u32 %r1887,%r2902,%r1845,%r1914;
	// end inline asm
	// begin inline asm
	madc.hi.u32 %r1891,%r2902,%r1845,%r1914;
	// end inline asm
	// begin inline asm
	mad.lo.cc.u32 %r1895,%r2902,%r1848,%r1891;
	// end inline asm
	// begin inline asm
	madc.hi.u32 %r1899,%r2902,%r1848,%r1914;
	// end inline asm
	// begin inline asm
	sub.cc.u32 %r2903,%r2895,%r1887;
	// end inline asm
	// begin inline asm
	subc.cc.u32 %r2904,%r2894,%r1895;
	// end inline asm
	// begin inline asm
	subc.cc.u32 %r2905,%r2893,%r1899;
	// end inline asm
	// begin inline asm
	addc.u32 %r1912,%r1914,%r1914;
	// end inline asm
	setp.ne.s32 	%p208, %r1912, 0;
	mov.pred 	%p356, 0;
	@%p208 bra 	$L__BB1_440;
	// begin inline asm
	add.cc.u32 %r2903,%r2903,%r1845;
	// end inline asm
	// begin inline asm
	addc.cc.u32 %r2904,%r2904,%r1848;
	// end inline asm
	mov.b32 	%r1926, 0;
	// begin inline asm
	addc.cc.u32 %r2905,%r2905,%r1926;
	// end inline asm
	// begin inline asm
	addc.u32 %r1924,%r1926,%r1926;
	// end inline asm
	add.s32 	%r2902, %r2902, -1;
	setp.eq.s32 	%p356, %r1924, 0;
$L__BB1_440:
	not.pred 	%p209, %p356;
	@%p209 bra 	$L__BB1_442;
	// begin inline asm
	add.cc.u32 %r2903,%r2903,%r1845;
	// end inline asm
	// begin inline asm
	addc.cc.u32 %r2904,%r2904,%r1848;
	// end inline asm
	mov.b32 	%r1935, 0;
	// begin inline asm
	addc.u32 %r2905,%r2905,%r1935;
	// end inline asm
	add.s32 	%r2902, %r2902, -1;
$L__BB1_442:
	mov.b32 	%r1969, 0;
	// begin inline asm
	mad.lo.cc.u32 %r1936,%r2902,%r1969,%r1969;
	// end inline asm
	// begin inline asm
	madc.hi.u32 %r1940,%r2902,%r1969,%r1969;
	// end inline asm
	// begin inline asm
	mad.lo.cc.u32 %r1944,%r2902,%r1969,%r1940;
	// end inline asm
	// begin inline asm
	madc.hi.u32 %r1948,%r2902,%r1969,%r1969;
	// end inline asm
	// begin inline asm
	sub.cc.u32 %r2906,%r2897,%r1936;
	// end inline asm
	// begin inline asm
	subc.cc.u32 %r2895,%r2896,%r1944;
	// end inline asm
	// begin inline asm
	subc.cc.u32 %r2894,%r2903,%r1948;
	// end inline asm
	// begin inline asm
	subc.cc.u32 %r2893,%r2904,%r1969;
	// end inline asm
	// begin inline asm
	subc.cc.u32 %r1964,%r2905,%r1969;
	// end inline asm
	// begin inline asm
	subc.u32 %r1967,%r1969,%r1969;
	// end inline asm
	setp.ne.s32 	%p210, %r1967, -1;
	@%p210 bra 	$L__BB1_444;
	mov.b32 	%r1975, 0;
	// begin inline asm
	add.cc.u32 %r2906,%r2906,%r1975;
	// end inline asm
	// begin inline asm
	addc.cc.u32 %r2895,%r2895,%r1975;
	// end inline asm
	// begin inline asm
	addc.cc.u32 %r2894,%r2894,%r1845;
	// end inline asm
	// begin inline asm
	addc.u32 %r2893,%r2893,%r1848;
	// end inline asm
$L__BB1_444:
	add.s32 	%r2892, %r2892, 32;
	setp.le.u32 	%p211, %r2892, %r269;
	mov.b32 	%r2897, 0;
	mov.u32 	%r2896, %r2906;
	@%p211 bra 	$L__BB1_438;
	shf.r.wrap.b32 	%r2023, %r2906, %r2895, %r268;
	shf.r.wrap.b32 	%r2024, %r2895, %r2894, %r268;
	shf.r.wrap.b32 	%r2025, %r2894, %r2893, %r268;
	mov.b32 	%r2910, 0;
	shf.r.wrap.b32 	%r2026, %r2893, %r2910, %r268;
	cvt.u16.u32 	%rs7, %r269;
	and.b16  	%rs8, %rs7, 32;
	setp.eq.s16 	%p212, %rs8, 0;
	selp.b32 	%r2027, %r2023, %r2024, %p212;
	selp.b32 	%r2028, %r2024, %r2025, %p212;
	selp.b32 	%r2029, %r2025, %r2026, %p212;
	selp.b32 	%r2030, %r2026, 0, %p212;
	and.b16  	%rs9, %rs7, 64;
	setp.eq.s16 	%p213, %rs9, 0;
	selp.b32 	%r2031, %r2027, %r2029, %p213;
	selp.b32 	%r2032, %r2028, %r2030, %p213;
	setp.eq.s32 	%p214, %r269, 128;
	selp.b32 	%r2033, -1, %r2032, %p214;
	selp.b32 	%r2034, -1, %r2031, %p214;
	cvt.u64.u32 	%rd1693, %r2033;
	shl.b64 	%rd1694, %rd1693, 32;
	cvt.u64.u32 	%rd1695, %r2034;
	or.b64  	%rd1696, %rd1694, %rd1695;
	st.local.u64 	[%rd790], %rd1696;
	mov.b32 	%r1986, -2147483648;
	// begin inline asm
	mad.hi.cc.u32 %r1983,%r277,%r1830,%r1986;
	// end inline asm
	// begin inline asm
	addc.u32 %r1987,%r2910,%r2910;
	// end inline asm
	// begin inline asm
	mad.lo.cc.u32 %r1990,%r277,%r1833,%r1983;
	// end inline asm
	// begin inline asm
	madc.hi.u32 %r1994,%r277,%r1833,%r1987;
	// end inline asm
	// begin inline asm
	add.cc.u32 %r1998,%r1990,%r1830;
	// end inline asm
	// begin inline asm
	addc.cc.u32 %r2001,%r1994,%r1833;
	// end inline asm
	// begin inline asm
	addc.u32 %r2004,%r2910,%r2910;
	// end inline asm
	// begin inline asm
	add.cc.u32 %r2007,%r2001,%r1839;
	// end inline asm
	// begin inline asm
	addc.u32 %r2010,%r2004,%r1842;
	// end inline asm
	setp.eq.s32 	%p215, %r2010, 2;
	selp.b32 	%r2035, -1, %r2007, %p215;
	mul.hi.u32 	%r2036, %r2035, %r1845;
	cvt.u64.u32 	%rd1697, %r2036;
	mul.wide.u32 	%rd1698, %r2035, %r1848;
	add.s64 	%rd1699, %rd1698, %rd1697;
	cvt.u32.u64 	%r2014, %rd1699;
	{ .reg .b32 tmp; mov.b64 {tmp, %r2017}, %rd1699; }
	// begin inline asm
	add.cc.u32 %r2013,%r2014,%r1845;
	// end inline asm
	// begin inline asm
	addc.cc.u32 %r2016,%r2017,%r1848;
	// end inline asm
	// begin inline asm
	addc.u32 %r2019,%r2910,%r2910;
	// end inline asm
	setp.eq.s32 	%p216, %r2019, 0;
	min.u32 	%r2037, %r2035, -2;
	add.s32 	%r2038, %r2037, 1;
	selp.b32 	%r322, %r2038, %r2035, %p216;
	mov.u32 	%r2923, %r2910;
	mov.u32 	%r2917, %r2910;
	mov.u32 	%r2918, %r2910;
$L__BB1_446:
	.pragma "nounroll";
	mov.u32 	%r324, %r2918;
	mov.u32 	%r2918, %r2917;
	mov.u32 	%r2917, %r2923;
	// begin inline asm
	sub.cc.u32 %r2039,%r2914,%r1845;
	// end inline asm
	// begin inline asm
	subc.cc.u32 %r2042,%r2913,%r1848;
	// end inline asm
	mov.b32 	%r2047, -2;
	// begin inline asm
	subc.u32 %r2045,%r2912,%r2047;
	// end inline asm
	// begin inline asm
	mad.hi.u32 %r2048,%r2912,%r322,%r2045;
	// end inline asm
	setp.lt.u32 	%p218, %r2048, %r2912;
	selp.b32 	%r2923, -1, %r2048, %p218;
	mov.b32 	%r2079, 0;
	// begin inline asm
	mad.lo.cc.u32 %r2052,%r2923,%r1845,%r2079;
	// end inline asm
	// begin inline asm
	madc.hi.u32 %r2056,%r2923,%r1845,%r2079;
	// end inline asm
	// begin inline asm
	mad.lo.cc.u32 %r2060,%r2923,%r1848,%r2056;
	// end inline asm
	// begin inline asm
	madc.hi.u32 %r2064,%r2923,%r1848,%r2079;
	// end inline asm
	// begin inline asm
	sub.cc.u32 %r2924,%r2914,%r2052;
	// end inline asm
	// begin inline asm
	subc.cc.u32 %r2925,%r2913,%r2060;
	// end inline asm
	// begin inline asm
	subc.cc.u32 %r2926,%r2912,%r2064;
	// end inline asm
	// begin inline asm
	addc.u32 %r2077,%r2079,%r2079;
	// end inline asm
	setp.ne.s32 	%p219, %r2077, 0;
	mov.pred 	%p357, 0;
	@%p219 bra 	$L__BB1_448;
	// begin inline asm
	add.cc.u32 %r2924,%r2924,%r1845;
	// end inline asm
	// begin inline asm
	addc.cc.u32 %r2925,%r2925,%r1848;
	// end inline asm
	mov.b32 	%r2091, 0;
	// begin inline asm
	addc.cc.u32 %r2926,%r2926,%r2091;
	// end inline asm
	// begin inline asm
	addc.u32 %r2089,%r2091,%r2091;
	// end inline asm
	add.s32 	%r2923, %r2923, -1;
	setp.eq.s32 	%p357, %r2089, 0;
$L__BB1_448:
	not.pred 	%p220, %p357;
	@%p220 bra 	$L__BB1_450;
	// begin inline asm
	add.cc.u32 %r2924,%r2924,%r1845;
	// end inline asm
	// begin inline asm
	addc.cc.u32 %r2925,%r2925,%r1848;
	// end inline asm
	mov.b32 	%r2100, 0;
	// begin inline asm
	addc.u32 %r2926,%r2926,%r2100;
	// end inline asm
	add.s32 	%r2923, %r2923, -1;
$L__BB1_450:
	mov.b32 	%r2134, 0;
	// begin inline asm
	mad.lo.cc.u32 %r2101,%r2923,%r2134,%r2134;
	// end inline asm
	// begin inline asm
	madc.hi.u32 %r2105,%r2923,%r2134,%r2134;
	// end inline asm
	// begin inline asm
	mad.lo.cc.u32 %r2109,%r2923,%r2134,%r2105;
	// end inline asm
	// begin inline asm
	madc.hi.u32 %r2113,%r2923,%r2134,%r2134;
	// end inline asm
	// begin inline asm
	sub.cc.u32 %r2927,%r2916,%r2101;
	// end inline asm
	// begin inline asm
	subc.cc.u32 %r2914,%r2915,%r2109;
	// end inline asm
	// begin inline asm
	subc.cc.u32 %r2913,%r2924,%r2113;
	// end inline asm
	// begin inline asm
	subc.cc.u32 %r2912,%r2925,%r2134;
	// end inline asm
	// begin inline asm
	subc.cc.u32 %r2129,%r2926,%r2134;
	// end inline asm
	// begin inline asm
	subc.u32 %r2132,%r2134,%r2134;
	// end inline asm
	setp.ne.s32 	%p221, %r2132, -1;
	@%p221 bra 	$L__BB1_452;
	add.s32 	%r2923, %r2923, -1;
	mov.b32 	%r2140, 0;
	// begin inline asm
	add.cc.u32 %r2927,%r2927,%r2140;
	// end inline asm
	// begin inline asm
	addc.cc.u32 %r2914,%r2914,%r2140;
	// end inline asm
	// begin inline asm
	addc.cc.u32 %r2913,%r2913,%r1845;
	// end inline asm
	// begin inline asm
	addc.u32 %r2912,%r2912,%r1848;
	// end inline asm
$L__BB1_452:
	add.s32 	%r2910, %r2910, 32;
	setp.le.u32 	%p222, %r2910, %r269;
	mov.b32 	%r2916, 0;
	mov.u32 	%r2915, %r2927;
	@%p222 bra 	$L__BB1_446;
	setp.eq.s32 	%p223, %r269, 128;
	selp.b32 	%r2148, -1, %r324, %p223;
	selp.b32 	%r2149, -1, %r2918, %p223;
	selp.b32 	%r2150, -1, %r2917, %p223;
	selp.b32 	%r2151, -1, %r2923, %p223;
	cvt.u64.u32 	%rd1700, %r2148;
	shl.b64 	%rd1701, %rd1700, 32;
	cvt.u64.u32 	%rd1702, %r2149;
	or.b64  	%rd2250, %rd1701, %rd1702;
	cvt.u64.u32 	%rd1703, %r2150;
	shl.b64 	%rd1704, %rd1703, 32;
	cvt.u64.u32 	%rd1705, %r2151;
	or.b64  	%rd2249, %rd1704, %rd1705;
	add.s32 	%r2891, %r2891, 1;
	setp.ne.s32 	%p224, %r2891, %r2889;
	@%p224 bra 	$L__BB1_437;
	add.s32 	%r2890, %r2890, 1;
	add.s32 	%r2889, %r2889, -1;
	setp.ne.s32 	%p225, %r2890, 32;
	@%p225 bra 	$L__BB1_436;
	ld.local.v2.u64 	{%rd793, %rd794}, [%rd2];
	ld.global.u64 	%rd2379, [%rd11];
	or.b64  	%rd1706, %rd793, %rd2379;
	and.b64  	%rd1707, %rd1706, -4294967296;
	setp.ne.s64 	%p226, %rd1707, 0;
	@%p226 bra 	$L__BB1_457;
	cvt.u32.u64 	%r2152, %rd2379;
	cvt.u32.u64 	%r2153, %rd793;
	rem.u32 	%r2154, %r2153, %r2152;
	cvt.u64.u32 	%rd2380, %r2154;
	bra.uni 	$L__BB1_458;
$L__BB1_457:
	rem.u64 	%rd2380, %rd793, %rd2379;
$L__BB1_458:
	ld.global.u64 	%rd2443, [%rd11+8];
	or.b64  	%rd1708, %rd794, %rd2443;
	and.b64  	%rd1709, %rd1708, -4294967296;
	setp.ne.s64 	%p227, %rd1709, 0;
	@%p227 bra 	$L__BB1_460;
	cvt.u32.u64 	%r2155, %rd2443;
	cvt.u32.u64 	%r2156, %rd794;
	rem.u32 	%r2157, %r2156, %r2155;
	cvt.u64.u32 	%rd2378, %r2157;
	bra.uni 	$L__BB1_461;
$L__BB1_460:
	rem.u64 	%rd2378, %rd794, %rd2443;
$L__BB1_461:
	st.local.v2.u64 	[%rd3], {%rd2380, %rd2378};
	ld.local.v2.u64 	{%rd803, %rd804}, [%rd2+16];
	ld.global.u64 	%rd2442, [%rd11+16];
	or.b64  	%rd1710, %rd803, %rd2442;
	and.b64  	%rd1711, %rd1710, -4294967296;
	setp.ne.s64 	%p228, %rd1711, 0;
	@%p228 bra 	$L__BB1_463;
	cvt.u32.u64 	%r2158, %rd2442;
	cvt.u32.u64 	%r2159, %rd803;
	rem.u32 	%r2160, %r2159, %r2158;
	cvt.u64.u32 	%rd2376, %r2160;
	bra.uni 	$L__BB1_464;
$L__BB1_463:
	rem.u64 	%rd2376, %rd803, %rd2442;
$L__BB1_464:
	ld.global.u64 	%rd2441, [%rd11+24];
	or.b64  	%rd1712, %rd804, %rd2441;
	and.b64  	%rd1713, %rd1712, -4294967296;
	setp.ne.s64 	%p229, %rd1713, 0;
	@%p229 bra 	$L__BB1_466;
	cvt.u32.u64 	%r2161, %rd2441;
	cvt.u32.u64 	%r2162, %rd804;
	rem.u32 	%r2163, %r2162, %r2161;
	cvt.u64.u32 	%rd2374, %r2163;
	bra.uni 	$L__BB1_467;
$L__BB1_466:
	rem.u64 	%rd2374, %rd804, %rd2441;
$L__BB1_467:
	st.local.v2.u64 	[%rd3+16], {%rd2376, %rd2374};
	ld.local.v2.u64 	{%rd813, %rd814}, [%rd2+32];
	ld.global.u64 	%rd2440, [%rd11+32];
	or.b64  	%rd1714, %rd813, %rd2440;
	and.b64  	%rd1715, %rd1714, -4294967296;
	setp.ne.s64 	%p230, %rd1715, 0;
	@%p230 bra 	$L__BB1_469;
	cvt.u32.u64 	%r2164, %rd2440;
	cvt.u32.u64 	%r2165, %rd813;
	rem.u32 	%r2166, %r2165, %r2164;
	cvt.u64.u32 	%rd2372, %r2166;
	bra.uni 	$L__BB1_470;
$L__BB1_469:
	rem.u64 	%rd2372, %rd813, %rd2440;
$L__BB1_470:
	ld.global.u64 	%rd2439, [%rd11+40];
	or.b64  	%rd1716, %rd814, %rd2439;
	and.b64  	%rd1717, %rd1716, -4294967296;
	setp.ne.s64 	%p231, %rd1717, 0;
	@%p231 bra 	$L__BB1_472;
	cvt.u32.u64 	%r2167, %rd2439;
	cvt.u32.u64 	%r2168, %rd814;
	rem.u32 	%r2169, %r2168, %r2167;
	cvt.u64.u32 	%rd2370, %r2169;
	bra.uni 	$L__BB1_473;
$L__BB1_472:
	rem.u64 	%rd2370, %rd814, %rd2439;
$L__BB1_473:
	st.local.v2.u64 	[%rd3+32], {%rd2372, %rd2370};
	ld.local.v2.u64 	{%rd823, %rd824}, [%rd2+48];
	ld.global.u64 	%rd2438, [%rd11+48];
	or.b64  	%rd1718, %rd823, %rd2438;
	and.b64  	%rd1719, %rd1718, -4294967296;
	setp.ne.s64 	%p232, %rd1719, 0;
	@%p232 bra 	$L__BB1_475;
	cvt.u32.u64 	%r2170, %rd2438;
	cvt.u32.u64 	%r2171, %rd823;
	rem.u32 	%r2172, %r2171, %r2170;
	cvt.u64.u32 	%rd2368, %r2172;
	bra.uni 	$L__BB1_476;
$L__BB1_475:
	rem.u64 	%rd2368, %rd823, %rd2438;
$L__BB1_476:
	ld.global.u64 	%rd2437, [%rd11+56];
	or.b64  	%rd1720, %rd824, %rd2437;
	and.b64  	%rd1721, %rd1720, -4294967296;
	setp.ne.s64 	%p233, %rd1721, 0;
	@%p233 bra 	$L__BB1_478;
	cvt.u32.u64 	%r2173, %rd2437;
	cvt.u32.u64 	%r2174, %rd824;
	rem.u32 	%r2175, %r2174, %r2173;
	cvt.u64.u32 	%rd2366, %r2175;
	bra.uni 	$L__BB1_479;
$L__BB1_478:
	rem.u64 	%rd2366, %rd824, %rd2437;
$L__BB1_479:
	st.local.v2.u64 	[%rd3+48], {%rd2368, %rd2366};
	ld.local.v2.u64 	{%rd833, %rd834}, [%rd2+64];
	ld.global.u64 	%rd2436, [%rd11+64];
	or.b64  	%rd1722, %rd833, %rd2436;
	and.b64  	%rd1723, %rd1722, -4294967296;
	setp.ne.s64 	%p234, %rd1723, 0;
	@%p234 bra 	$L__BB1_481;
	cvt.u32.u64 	%r2176, %rd2436;
	cvt.u32.u64 	%r2177, %rd833;
	rem.u32 	%r2178, %r2177, %r2176;
	cvt.u64.u32 	%rd2364, %r2178;
	bra.uni 	$L__BB1_482;
$L__BB1_481:
	rem.u64 	%rd2364, %rd833, %rd2436;
$L__BB1_482:
	ld.global.u64 	%rd2435, [%rd11+72];
	or.b64  	%rd1724, %rd834, %rd2435;
	and.b64  	%rd1725, %rd1724, -4294967296;
	setp.ne.s64 	%p235, %rd1725, 0;
	@%p235 bra 	$L__BB1_484;
	cvt.u32.u64 	%r2179, %rd2435;
	cvt.u32.u64 	%r2180, %rd834;
	rem.u32 	%r2181, %r2180, %r2179;
	cvt.u64.u32 	%rd2362, %r2181;
	bra.uni 	$L__BB1_485;
$L__BB1_484:
	rem.u64 	%rd2362, %rd834, %rd2435;
$L__BB1_485:
	st.local.v2.u64 	[%rd3+64], {%rd2364, %rd2362};
	ld.local.v2.u64 	{%rd843, %rd844}, [%rd2+80];
	ld.global.u64 	%rd2434, [%rd11+80];
	or.b64  	%rd1726, %rd843, %rd2434;
	and.b64  	%rd1727, %rd1726, -4294967296;
	setp.ne.s64 	%p236, %rd1727, 0;
	@%p236 bra 	$L__BB1_487;
	cvt.u32.u64 	%r2182, %rd2434;
	cvt.u32.u64 	%r2183, %rd843;
	rem.u32 	%r2184, %r2183, %r2182;
	cvt.u64.u32 	%rd2360, %r2184;
	bra.uni 	$L__BB1_488;
$L__BB1_487:
	rem.u64 	%rd2360, %rd843, %rd2434;
$L__BB1_488:
	ld.global.u64 	%rd2433, [%rd11+88];
	or.b64  	%rd1728, %rd844, %rd2433;
	and.b64  	%rd1729, %rd1728, -4294967296;
	setp.ne.s64 	%p237, %rd1729, 0;
	@%p237 bra 	$L__BB1_490;
	cvt.u32.u64 	%r2185, %rd2433;
	cvt.u32.u64 	%r2186, %rd844;
	rem.u32 	%r2187, %r2186, %r2185;
	cvt.u64.u32 	%rd2358, %r2187;
	bra.uni 	$L__BB1_491;
$L__BB1_490:
	rem.u64 	%rd2358, %rd844, %rd2433;
$L__BB1_491:
	st.local.v2.u64 	[%rd3+80], {%rd2360, %rd2358};
	ld.local.v2.u64 	{%rd853, %rd854}, [%rd2+96];
	ld.global.u64 	%rd2432, [%rd11+96];
	or.b64  	%rd1730, %rd853, %rd2432;
	and.b64  	%rd1731, %rd1730, -4294967296;
	setp.ne.s64 	%p238, %rd1731, 0;
	@%p238 bra 	$L__BB1_493;
	cvt.u32.u64 	%r2188, %rd2432;
	cvt.u32.u64 	%r2189, %rd853;
	rem.u32 	%r2190, %r2189, %r2188;
	cvt.u64.u32 	%rd2356, %r2190;
	bra.uni 	$L__BB1_494;
$L__BB1_493:
	rem.u64 	%rd2356, %rd853, %rd2432;
$L__BB1_494:
	ld.global.u64 	%rd2431, [%rd11+104];
	or.b64  	%rd1732, %rd854, %rd2431;
	and.b64  	%rd1733, %rd1732, -4294967296;
	setp.ne.s64 	%p239, %rd1733, 0;
	@%p239 bra 	$L__BB1_496;
	cvt.u32.u64 	%r2191, %rd2431;
	cvt.u32.u64 	%r2192, %rd854;
	rem.u32 	%r2193, %r2192, %r2191;
	cvt.u64.u32 	%rd2354, %r2193;
	bra.uni 	$L__BB1_497;
$L__BB1_496:
	rem.u64 	%rd2354, %rd854, %rd2431;
$L__BB1_497:
	st.local.v2.u64 	[%rd3+96], {%rd2356, %rd2354};
	ld.local.v2.u64 	{%rd863, %rd864}, [%rd2+112];
	ld.global.u64 	%rd2430, [%rd11+112];
	or.b64  	%rd1734, %rd863, %rd2430;
	and.b64  	%rd1735, %rd1734, -4294967296;
	setp.ne.s64 	%p240, %rd1735, 0;
	@%p240 bra 	$L__BB1_499;
	cvt.u32.u64 	%r2194, %rd2430;
	cvt.u32.u64 	%r2195, %rd863;
	rem.u32 	%r2196, %r2195, %r2194;
	cvt.u64.u32 	%rd2352, %r2196;
	bra.uni 	$L__BB1_500;
$L__BB1_499:
	rem.u64 	%rd2352, %rd863, %rd2430;
$L__BB1_500:
	ld.global.u64 	%rd2429, [%rd11+120];
	or.b64  	%rd1736, %rd864, %rd2429;
	and.b64  	%rd1737, %rd1736, -4294967296;
	setp.ne.s64 	%p241, %rd1737, 0;
	@%p241 bra 	$L__BB1_502;
	cvt.u32.u64 	%r2197, %rd2429;
	cvt.u32.u64 	%r2198, %rd864;
	rem.u32 	%r2199, %r2198, %r2197;
	cvt.u64.u32 	%rd2350, %r2199;
	bra.uni 	$L__BB1_503;
$L__BB1_502:
	rem.u64 	%rd2350, %rd864, %rd2429;
$L__BB1_503:
	st.local.v2.u64 	[%rd3+112], {%rd2352, %rd2350};
	ld.local.v2.u64 	{%rd873, %rd874}, [%rd2+128];
	ld.global.u64 	%rd2428, [%rd11+128];
	or.b64  	%rd1738, %rd873, %rd2428;
	and.b64  	%rd1739, %rd1738, -4294967296;
	setp.ne.s64 	%p242, %rd1739, 0;
	@%p242 bra 	$L__BB1_505;
	cvt.u32.u64 	%r2200, %rd2428;
	cvt.u32.u64 	%r2201, %rd873;
	rem.u32 	%r2202, %r2201, %r2200;
	cvt.u64.u32 	%rd2348, %r2202;
	bra.uni 	$L__BB1_506;
$L__BB1_505:
	rem.u64 	%rd2348, %rd873, %rd2428;
$L__BB1_506:
	ld.global.u64 	%rd2427, [%rd11+136];
	or.b64  	%rd1740, %rd874, %rd2427;
	and.b64  	%rd1741, %rd1740, -4294967296;
	setp.ne.s64 	%p243, %rd1741, 0;
	@%p243 bra 	$L__BB1_508;
	cvt.u32.u64 	%r2203, %rd2427;
	cvt.u32.u64 	%r2204, %rd874;
	rem.u32 	%r2205, %r2204, %r2203;
	cvt.u64.u32 	%rd2346, %r2205;
	bra.uni 	$L__BB1_509;
$L__BB1_508:
	rem.u64 	%rd2346, %rd874, %rd2427;
$L__BB1_509:
	st.local.v2.u64 	[%rd3+128], {%rd2348, %rd2346};
	ld.local.v2.u64 	{%rd883, %rd884}, [%rd2+144];
	ld.global.u64 	%rd2426, [%rd11+144];
	or.b64  	%rd1742, %rd883, %rd2426;
	and.b64  	%rd1743, %rd1742, -4294967296;
	setp.ne.s64 	%p244, %rd1743, 0;
	@%p244 bra 	$L__BB1_511;
	cvt.u32.u64 	%r2206, %rd2426;
	cvt.u32.u64 	%r2207, %rd883;
	rem.u32 	%r2208, %r2207, %r2206;
	cvt.u64.u32 	%rd2344, %r2208;
	bra.uni 	$L__BB1_512;
$L__BB1_511:
	rem.u64 	%rd2344, %rd883, %rd2426;
$L__BB1_512:
	ld.global.u64 	%rd2425, [%rd11+152];
	or.b64  	%rd1744, %rd884, %rd2425;
	and.b64  	%rd1745, %rd1744, -4294967296;
	setp.ne.s64 	%p245, %rd1745, 0;
	@%p245 bra 	$L__BB1_514;
	cvt.u32.u64 	%r2209, %rd2425;
	cvt.u32.u64 	%r2210, %rd884;
	rem.u32 	%r2211, %r2210, %r2209;
	cvt.u64.u32 	%rd2342, %r2211;
	bra.uni 	$L__BB1_515;
$L__BB1_514:
	rem.u64 	%rd2342, %rd884, %rd2425;
$L__BB1_515:
	st.local.v2.u64 	[%rd3+144], {%rd2344, %rd2342};
	ld.local.v2.u64 	{%rd893, %rd894}, [%rd2+160];
	ld.global.u64 	%rd2424, [%rd11+160];
	or.b64  	%rd1746, %rd893, %rd2424;
	and.b64  	%rd1747, %rd1746, -4294967296;
	setp.ne.s64 	%p246, %rd1747, 0;
	@%p246 bra 	$L__BB1_517;
	cvt.u32.u64 	%r2212, %rd2424;
	cvt.u32.u64 	%r2213, %rd893;
	rem.u32 	%r2214, %r2213, %r2212;
	cvt.u64.u32 	%rd2340, %r2214;
	bra.uni 	$L__BB1_518;
$L__BB1_517:
	rem.u64 	%rd2340, %rd893, %rd2424;
$L__BB1_518:
	ld.global.u64 	%rd2423, [%rd11+168];
	or.b64  	%rd1748, %rd894, %rd2423;
	and.b64  	%rd1749, %rd1748, -4294967296;
	setp.ne.s64 	%p247, %rd1749, 0;
	@%p247 bra 	$L__BB1_520;
	cvt.u32.u64 	%r2215, %rd2423;
	cvt.u32.u64 	%r2216, %rd894;
	rem.u32 	%r2217, %r2216, %r2215;
	cvt.u64.u32 	%rd2338, %r2217;
	bra.uni 	$L__BB1_521;
$L__BB1_520:
	rem.u64 	%rd2338, %rd894, %rd2423;
$L__BB1_521:
	st.local.v2.u64 	[%rd3+160], {%rd2340, %rd2338};
	ld.local.v2.u64 	{%rd903, %rd904}, [%rd2+176];
	ld.global.u64 	%rd2422, [%rd11+176];
	or.b64  	%rd1750, %rd903, %rd2422;
	and.b64  	%rd1751, %rd1750, -4294967296;
	setp.ne.s64 	%p248, %rd1751, 0;
	@%p248 bra 	$L__BB1_523;
	cvt.u32.u64 	%r2218, %rd2422;
	cvt.u32.u64 	%r2219, %rd903;
	rem.u32 	%r2220, %r2219, %r2218;
	cvt.u64.u32 	%rd2336, %r2220;
	bra.uni 	$L__BB1_524;
$L__BB1_523:
	rem.u64 	%rd2336, %rd903, %rd2422;
$L__BB1_524:
	ld.global.u64 	%rd2421, [%rd11+184];
	or.b64  	%rd1752, %rd904, %rd2421;
	and.b64  	%rd1753, %rd1752, -4294967296;
	setp.ne.s64 	%p249, %rd1753, 0;
	@%p249 bra 	$L__BB1_526;
	cvt.u32.u64 	%r2221, %rd2421;
	cvt.u32.u64 	%r2222, %rd904;
	rem.u32 	%r2223, %r2222, %r2221;
	cvt.u64.u32 	%rd2334, %r2223;
	bra.uni 	$L__BB1_527;
$L__BB1_526:
	rem.u64 	%rd2334, %rd904, %rd2421;
$L__BB1_527:
	st.local.v2.u64 	[%rd3+176], {%rd2336, %rd2334};
	ld.local.v2.u64 	{%rd913, %rd914}, [%rd2+192];
	ld.global.u64 	%rd2420, [%rd11+192];
	or.b64  	%rd1754, %rd913, %rd2420;
	and.b64  	%rd1755, %rd1754, -4294967296;
	setp.ne.s64 	%p250, %rd1755, 0;
	@%p250 bra 	$L__BB1_529;
	cvt.u32.u64 	%r2224, %rd2420;
	cvt.u32.u64 	%r2225, %rd913;
	rem.u32 	%r2226, %r2225, %r2224;
	cvt.u64.u32 	%rd2332, %r2226;
	bra.uni 	$L__BB1_530;
$L__BB1_529:
	rem.u64 	%rd2332, %rd913, %rd2420;
$L__BB1_530:
	ld.global.u64 	%rd2419, [%rd11+200];
	or.b64  	%rd1756, %rd914, %rd2419;
	and.b64  	%rd1757, %rd1756, -4294967296;
	setp.ne.s64 	%p251, %rd1757, 0;
	@%p251 bra 	$L__BB1_532;
	cvt.u32.u64 	%r2227, %rd2419;
	cvt.u32.u64 	%r2228, %rd914;
	rem.u32 	%r2229, %r2228, %r2227;
	cvt.u64.u32 	%rd2330, %r2229;
	bra.uni 	$L__BB1_533;
$L__BB1_532:
	rem.u64 	%rd2330, %rd914, %rd2419;
$L__BB1_533:
	st.local.v2.u64 	[%rd3+192], {%rd2332, %rd2330};
	ld.local.v2.u64 	{%rd923, %rd924}, [%rd2+208];
	ld.global.u64 	%rd2418, [%rd11+208];
	or.b64  	%rd1758, %rd923, %rd2418;
	and.b64  	%rd1759, %rd1758, -4294967296;
	setp.ne.s64 	%p252, %rd1759, 0;
	@%p252 bra 	$L__BB1_535;
	cvt.u32.u64 	%r2230, %rd2418;
	cvt.u32.u64 	%r2231, %rd923;
	rem.u32 	%r2232, %r2231, %r2230;
	cvt.u64.u32 	%rd2328, %r2232;
	bra.uni 	$L__BB1_536;
$L__BB1_535:
	rem.u64 	%rd2328, %rd923, %rd2418;
$L__BB1_536:
	ld.global.u64 	%rd2417, [%rd11+216];
	or.b64  	%rd1760, %rd924, %rd2417;
	and.b64  	%rd1761, %rd1760, -4294967296;
	setp.ne.s64 	%p253, %rd1761, 0;
	@%p253 bra 	$L__BB1_538;
	cvt.u32.u64 	%r2233, %rd2417;
	cvt.u32.u64 	%r2234, %rd924;
	rem.u32 	%r2235, %r2234, %r2233;
	cvt.u64.u32 	%rd2326, %r2235;
	bra.uni 	$L__BB1_539;
$L__BB1_538:
	rem.u64 	%rd2326, %rd924, %rd2417;
$L__BB1_539:
	st.local.v2.u64 	[%rd3+208], {%rd2328, %rd2326};
	ld.local.v2.u64 	{%rd933, %rd934}, [%rd2+224];
	ld.global.u64 	%rd2416, [%rd11+224];
	or.b64  	%rd1762, %rd933, %rd2416;
	and.b64  	%rd1763, %rd1762, -4294967296;
	setp.ne.s64 	%p254, %rd1763, 0;
	@%p254 bra 	$L__BB1_541;
	cvt.u32.u64 	%r2236, %rd2416;
	cvt.u32.u64 	%r2237, %rd933;
	rem.u32 	%r2238, %r2237, %r2236;
	cvt.u64.u32 	%rd2324, %r2238;
	bra.uni 	$L__BB1_542;
$L__BB1_541:
	rem.u64 	%rd2324, %rd933, %rd2416;
$L__BB1_542:
	ld.global.u64 	%rd2415, [%rd11+232];
	or.b64  	%rd1764, %rd934, %rd2415;
	and.b64  	%rd1765, %rd1764, -4294967296;
	setp.ne.s64 	%p255, %rd1765, 0;
	@%p255 bra 	$L__BB1_544;
	cvt.u32.u64 	%r2239, %rd2415;
	cvt.u32.u64 	%r2240, %rd934;
	rem.u32 	%r2241, %r2240, %r2239;
	cvt.u64.u32 	%rd2322, %r2241;
	bra.uni 	$L__BB1_545;
$L__BB1_544:
	rem.u64 	%rd2322, %rd934, %rd2415;
$L__BB1_545:
	st.local.v2.u64 	[%rd3+224], {%rd2324, %rd2322};
	ld.local.v2.u64 	{%rd943, %rd944}, [%rd2+240];
	ld.global.u64 	%rd2414, [%rd11+240];
	or.b64  	%rd1766, %rd943, %rd2414;
	and.b64  	%rd1767, %rd1766, -4294967296;
	setp.ne.s64 	%p256, %rd1767, 0;
	@%p256 bra 	$L__BB1_547;
	cvt.u32.u64 	%r2242, %rd2414;
	cvt.u32.u64 	%r2243, %rd943;
	rem.u32 	%r2244, %r2243, %r2242;
	cvt.u64.u32 	%rd2320, %r2244;
	bra.uni 	$L__BB1_548;
$L__BB1_547:
	rem.u64 	%rd2320, %rd943, %rd2414;
$L__BB1_548:
	ld.global.u64 	%rd2413, [%rd11+248];
	or.b64  	%rd1768, %rd944, %rd2413;
	and.b64  	%rd1769, %rd1768, -4294967296;
	setp.ne.s64 	%p257, %rd1769, 0;
	@%p257 bra 	$L__BB1_550;
	cvt.u32.u64 	%r2245, %rd2413;
	cvt.u32.u64 	%r2246, %rd944;
	rem.u32 	%r2247, %r2246, %r2245;
	cvt.u64.u32 	%rd2318, %r2247;
	bra.uni 	$L__BB1_551;
$L__BB1_550:
	rem.u64 	%rd2318, %rd944, %rd2413;
$L__BB1_551:
	st.local.v2.u64 	[%rd3+240], {%rd2320, %rd2318};
	shr.u32 	%r2248, %r264, 6;
	mul.wide.u32 	%rd1770, %r2248, 8;
	add.s64 	%rd1771, %rd10, %rd1770;
	ld.local.u64 	%rd1772, [%rd1771];
	and.b32  	%r2249, %r264, 63;
	shr.u64 	%rd1773, %rd1772, %r2249;
	and.b64  	%rd1774, %rd1773, 1;
	setp.eq.b64 	%p258, %rd1774, 1;
	not.pred 	%p259, %p258;
	@%p259 bra 	$L__BB1_669;
	mov.b64 	%rd1775, 0;
	st.local.v2.u64 	[%rd1], {%rd1775, %rd1775};
	st.local.v2.u64 	[%rd1+16], {%rd1775, %rd1775};
	st.local.v2.u64 	[%rd1+32], {%rd1775, %rd1775};
	st.local.v2.u64 	[%rd1+48], {%rd1775, %rd1775};
	st.local.v2.u64 	[%rd1+64], {%rd1775, %rd1775};
	st.local.v2.u64 	[%rd1+80], {%rd1775, %rd1775};
	st.local.v2.u64 	[%rd1+96], {%rd1775, %rd1775};
	st.local.v2.u64 	[%rd1+112], {%rd1775, %rd1775};
	st.local.v2.u64 	[%rd1+128], {%rd1775, %rd1775};
	st.local.v2.u64 	[%rd1+144], {%rd1775, %rd1775};
	st.local.v2.u64 	[%rd1+160], {%rd1775, %rd1775};
	st.local.v2.u64 	[%rd1+176], {%rd1775, %rd1775};
	st.local.v2.u64 	[%rd1+192], {%rd1775, %rd1775};
	st.local.v2.u64 	[%rd1+208], {%rd1775, %rd1775};
	st.local.v2.u64 	[%rd1+224], {%rd1775, %rd1775};
	st.local.v2.u64 	[%rd1+240], {%rd1775, %rd1775};
	mov.b32 	%r2933, 0;
	mov.b32 	%r2932, 32;
$L__BB1_553:
	mul.wide.u32 	%rd1778, %r2933, 8;
	add.s64 	%rd1779, %rd3, %rd1778;
	ld.local.u64 	%rd953, [%rd1779];
	mov.b64 	%rd2283, 0;
	mov.b32 	%r2934, 0;
	mov.u64 	%rd2284, %rd2283;
$L__BB1_554:
	mul.wide.u32 	%rd1780, %r2934, 8;
	add.s64 	%rd1781, %rd4, %rd1780;
	ld.local.u64 	%rd1782, [%rd1781];
	mul.lo.s64 	%rd1783, %rd1782, %rd953;
	mul.hi.u64 	%rd1784, %rd1782, %rd953;
	add.s32 	%r2293, %r2934, %r2933;
	mul.wide.u32 	%rd1785, %r2293, 8;
	add.s64 	%rd956, %rd1, %rd1785;
	ld.local.u64 	%rd1786, [%rd956];
	add.cc.s64 	%rd1787, %rd2283, %rd1786;
	addc.cc.s64 	%rd1788, %rd2284, 0;
	add.cc.s64 	%rd1789, %rd1787, %rd1783;
	addc.cc.s64 	%rd1790, %rd1788, %rd1784;
	add.s64 	%rd1791, %rd11, %rd1785;
	ld.global.u64 	%rd1792, [%rd1791];
	cvt.u32.u64 	%r2294, %rd1789;
	{ .reg .b32 tmp; mov.b64 {tmp, %r2295}, %rd1789; }
	cvt.u32.u64 	%r2296, %rd1790;
	{ .reg .b32 tmp; mov.b64 {tmp, %r2297}, %rd1790; }
	shr.u64 	%rd1793, %rd1792, 32;
	setp.lt.u64 	%p260, %rd1792, 4294967296;
	selp.b64 	%rd1794, %rd1792, %rd1793, %p260;
	cvt.u32.u64 	%r2298, %rd1794;
	max.u64 	%rd1795, %rd1792, 4294967296;
	cvt.u32.u64 	%r2299, %rd1795;
	selp.b32 	%r2300, 96, 64, %p260;
	clz.b32 	%r373, %r2298;
	add.s32 	%r374, %r373, %r2300;
	shf.l.wrap.b32 	%r2288, %r2299, %r2298, %r373;
	and.b32  	%r2301, %r373, 31;
	shl.b32 	%r2285, %r2299, %r2301;
	shl.b32 	%r2959, %r2294, %r2301;
	shf.l.wrap.b32 	%r2958, %r2294, %r2295, %r373;
	shf.l.wrap.b32 	%r2957, %r2295, %r2296, %r373;
	shf.l.wrap.b32 	%r2956, %r2296, %r2297, %r373;
	mov.b32 	%r2935, 0;
	shf.l.wrap.b32 	%r2955, %r2297, %r2935, %r373;
	neg.s32 	%r2302, %r2288;
	cvt.u64.u32 	%rd1796, %r2302;
	shl.b64 	%rd1797, %rd1796, 32;
	cvt.u64.u32 	%rd1798, %r2285;
	mov.b32 	%r2303, 17185;
	mov.b32 	%r2304, 63;
	prmt.b32 	%r2305, %r2288, %r2304, %r2303;
	mov.b32 	%f7, %r2305;
	rcp.approx.f32 	%f8, %f7;
	mov.b32 	%r2306, %f8;
	shl.b32 	%r2307, %r2306, 9;
	add.s32 	%r382, %r2307, -512;
	mul.hi.u32 	%r2308, %r382, %r2285;
	cvt.u64.u32 	%rd1799, %r2308;
	mul.wide.u32 	%rd1800, %r2288, %r382;
	add.s64 	%rd1801, %rd1800, %rd1798;
	add.s64 	%rd1802, %rd1801, %rd1799;
	sub.s64 	%rd1803, %rd1797, %rd1802;
	cvt.u32.u64 	%r2270, %rd1803;
	{ .reg .b32 tmp; mov.b64 {tmp, %r2273}, %rd1803; }
	setp.gt.s64 	%p261, %rd1803, -1;
	selp.b32 	%r2279, %r382, 0, %p261;
	shr.u64 	%rd1804, %rd1803, 63;
	cvt.u32.u64 	%r2309, %rd1804;
	xor.b32  	%r2282, %r2309, 1;
	mov.b32 	%r2256, -2147483648;
	// begin inline asm
	mad.hi.cc.u32 %r2253,%r382,%r2270,%r2256;
	// end inline asm
	// begin inline asm
	addc.u32 %r2257,%r2935,%r2935;
	// end inline asm
	// begin inline asm
	mad.lo.cc.u32 %r2260,%r382,%r2273,%r2253;
	// end inline asm
	// begin inline asm
	madc.hi.u32 %r2264,%r382,%r2273,%r2257;
	// end inline asm
	// begin inline asm
	add.cc.u32 %r2268,%r2260,%r2270;
	// end inline asm
	// begin inline asm
	addc.cc.u32 %r2271,%r2264,%r2273;
	// end inline asm
	// begin inline asm
	addc.u32 %r2274,%r2935,%r2935;
	// end inline asm
	// begin inline asm
	add.cc.u32 %r2277,%r2271,%r2279;
	// end inline asm
	// begin inline asm
	addc.u32 %r2280,%r2274,%r2282;
	// end inline asm
	setp.eq.s32 	%p262, %r2280, 2;
	selp.b32 	%r2310, -1, %r2277, %p262;
	mul.hi.u32 	%r2311, %r2310, %r2285;
	cvt.u64.u32 	%rd1805, %r2311;
	mul.wide.u32 	%rd1806, %r2310, %r2288;
	add.s64 	%rd1807, %rd1806, %rd1805;
	cvt.u32.u64 	%r2284, %rd1807;
	{ .reg .b32 tmp; mov.b64 {tmp, %r2287}, %rd1807; }
	// begin inline asm
	add.cc.u32 %r2283,%r2284,%r2285;
	// end inline asm
	// begin inline asm
	addc.cc.u32 %r2286,%r2287,%r2288;
	// end inline asm
	// begin inline asm
	addc.u32 %r2289,%r2935,%r2935;
	// end inline asm
	setp.eq.s32 	%p263, %r2289, 0;
	min.u32 	%r2312, %r2310, -2;
	add.s32 	%r2313, %r2312, 1;
	selp.b32 	%r387, %r2313, %r2310, %p263;
	mov.u32 	%r2936, %r2955;
	mov.u32 	%r2937, %r2956;
	mov.u32 	%r2938, %r2957;
	mov.u32 	%r2939, %r2958;
	mov.u32 	%r2940, %r2959;
$L__BB1_555:
	.pragma "nounroll";
	// begin inline asm
	sub.cc.u32 %r2314,%r2938,%r2285;
	// end inline asm
	// begin inline asm
	subc.cc.u32 %r2317,%r2937,%r2288;
	// end inline asm
	mov.b32 	%r2322, -2;
	// begin inline asm
	subc.u32 %r2320,%r2936,%r2322;
	// end inline asm
	// begin inline asm
	mad.hi.u32 %r2323,%r2936,%r387,%r2320;
	// end inline asm
	setp.lt.u32 	%p265, %r2323, %r2936;
	selp.b32 	%r2945, -1, %r2323, %p265;
	mov.b32 	%r2354, 0;
	// begin inline asm
	mad.lo.cc.u32 %r2327,%r2945,%r2285,%r2354;
	// end inline asm
	// begin inline asm
	madc.hi.u32 %r2331,%r2945,%r2285,%r2354;
	// end inline asm
	// begin inline asm
	mad.lo.cc.u32 %r2335,%r2945,%r2288,%r2331;
	// end inline asm
	// begin inline asm
	madc.hi.u32 %r2339,%r2945,%r2288,%r2354;
	// end inline asm
	// begin inline asm
	sub.cc.u32 %r2946,%r2938,%r2327;
	// end inline asm
	// begin inline asm
	subc.cc.u32 %r2947,%r2937,%r2335;
	// end inline asm
	// begin inline asm
	subc.cc.u32 %r2948,%r2936,%r2339;
	// end inline asm
	// begin inline asm
	addc.u32 %r2352,%r2354,%r2354;
	// end inline asm
	setp.ne.s32 	%p266, %r2352, 0;
	mov.pred 	%p358, 0;
	@%p266 bra 	$L__BB1_557;
	// begin inline asm
	add.cc.u32 %r2946,%r2946,%r2285;
	// end inline asm
	// begin inline asm
	addc.cc.u32 %r2947,%r2947,%r2288;
	// end inline asm
	mov.b32 	%r2366, 0;
	// begin inline asm
	addc.cc.u32 %r2948,%r2948,%r2366;
	// end inline asm
	// begin inline asm
	addc.u32 %r2364,%r2366,%r2366;
	// end inline asm
	add.s32 	%r2945, %r2945, -1;
	setp.eq.s32 	%p358, %r2364, 0;
$L__BB1_557:
	not.pred 	%p267, %p358;
	@%p267 bra 	$L__BB1_559;
	// begin inline asm
	add.cc.u32 %r2946,%r2946,%r2285;
	// end inline asm
	// begin inline asm
	addc.cc.u32 %r2947,%r2947,%r2288;
	// end inline asm
	mov.b32 	%r2375, 0;
	// begin inline asm
	addc.u32 %r2948,%r2948,%r2375;
	// end inline asm
	add.s32 	%r2945, %r2945, -1;
$L__BB1_559:
	mov.b32 	%r2409, 0;
	// begin inline asm
	mad.lo.cc.u32 %r2376,%r2945,%r2409,%r2409;
	// end inline asm
	// begin inline asm
	madc.hi.u32 %r2380,%r2945,%r2409,%r2409;
	// end inline asm
	// begin inline asm
	mad.lo.cc.u32 %r2384,%r2945,%r2409,%r2380;
	// end inline asm
	// begin inline asm
	madc.hi.u32 %r2388,%r2945,%r2409,%r2409;
	// end inline asm
	// begin inline asm
	sub.cc.u32 %r2949,%r2940,%r2376;
	// end inline asm
	// begin inline asm
	subc.cc.u32 %r2938,%r2939,%r2384;
	// end inline asm
	// begin inline asm
	subc.cc.u32 %r2937,%r2946,%r2388;
	// end inline asm
	// begin inline asm
	subc.cc.u32 %r2936,%r2947,%r2409;
	// end inline asm
	// begin inline asm
	subc.cc.u32 %r2404,%r2948,%r2409;
	// end inline asm
	// begin inline asm
	subc.u32 %r2407,%r2409,%r2409;
	// end inline asm
	setp.ne.s32 	%p268, %r2407, -1;
	@%p268 bra 	$L__BB1_561;
	mov.b32 	%r2415, 0;
	// begin inline asm
	add.cc.u32 %r2949,%r2949,%r2415;
	// end inline asm
	// begin inline asm
	addc.cc.u32 %r2938,%r2938,%r2415;
	// end inline asm
	// begin inline asm
	addc.cc.u32 %r2937,%r2937,%r2285;
	// end inline asm
	// begin inline asm
	addc.u32 %r2936,%r2936,%r2288;
	// end inline asm
$L__BB1_561:
	add.s32 	%r2935, %r2935, 32;
	setp.le.u32 	%p269, %r2935, %r374;
	mov.b32 	%r2940, 0;
	mov.u32 	%r2939, %r2949;
	@%p269 bra 	$L__BB1_555;
	shf.r.wrap.b32 	%r2463, %r2949, %r2938, %r373;
	shf.r.wrap.b32 	%r2464, %r2938, %r2937, %r373;
	shf.r.wrap.b32 	%r2465, %r2937, %r2936, %r373;
	mov.b32 	%r2953, 0;
	shf.r.wrap.b32 	%r2466, %r2936, %r2953, %r373;
	cvt.u16.u32 	%rs10, %r374;
	and.b16  	%rs11, %rs10, 32;
	setp.eq.s16 	%p270, %rs11, 0;
	selp.b32 	%r2467, %r2463, %r2464, %p270;
	selp.b32 	%r2468, %r2464, %r2465, %p270;
	selp.b32 	%r2469, %r2465, %r2466, %p270;
	selp.b32 	%r2470, %r2466, 0, %p270;
	and.b16  	%rs12, %rs10, 64;
	setp.eq.s16 	%p271, %rs12, 0;
	selp.b32 	%r2471, %r2467, %r2469, %p271;
	selp.b32 	%r2472, %r2468, %r2470, %p271;
	setp.eq.s32 	%p272, %r374, 128;
	selp.b32 	%r2473, -1, %r2472, %p272;
	selp.b32 	%r2474, -1, %r2471, %p272;
	cvt.u64.u32 	%rd1808, %r2473;
	shl.b64 	%rd1809, %rd1808, 32;
	cvt.u64.u32 	%rd1810, %r2474;
	or.b64  	%rd1811, %rd1809, %rd1810;
	st.local.u64 	[%rd956], %rd1811;
	mov.b32 	%r2426, -2147483648;
	// begin inline asm
	mad.hi.cc.u32 %r2423,%r382,%r2270,%r2426;
	// end inline asm
	// begin inline asm
	addc.u32 %r2427,%r2953,%r2953;
	// end inline asm
	// begin inline asm
	mad.lo.cc.u32 %r2430,%r382,%r2273,%r2423;
	// end inline asm
	// begin inline asm
	madc.hi.u32 %r2434,%r382,%r2273,%r2427;
	// end inline asm
	// begin inline asm
	add.cc.u32 %r2438,%r2430,%r2270;
	// end inline asm
	// begin inline asm
	addc.cc.u32 %r2441,%r2434,%r2273;
	// end inline asm
	// begin inline asm
	addc.u32 %r2444,%r2953,%r2953;
	// end inline asm
	// begin inline asm
	add.cc.u32 %r2447,%r2441,%r2279;
	// end inline asm
	// begin inline asm
	addc.u32 %r2450,%r2444,%r2282;
	// end inline asm
	setp.eq.s32 	%p273, %r2450, 2;
	selp.b32 	%r2475, -1, %r2447, %p273;
	mul.hi.u32 	%r2476, %r2475, %r2285;
	cvt.u64.u32 	%rd1812, %r2476;
	mul.wide.u32 	%rd1813, %r2475, %r2288;
	add.s64 	%rd1814, %rd1813, %rd1812;
	cvt.u32.u64 	%r2454, %rd1814;
	{ .reg .b32 tmp; mov.b64 {tmp, %r2457}, %rd1814; }
	// begin inline asm
	add.cc.u32 %r2453,%r2454,%r2285;
	// end inline asm
	// begin inline asm
	addc.cc.u32 %r2456,%r2457,%r2288;
	// end inline asm
	// begin inline asm
	addc.u32 %r2459,%r2953,%r2953;
	// end inline asm
	setp.eq.s32 	%p274, %r2459, 0;
	min.u32 	%r2477, %r2475, -2;
	add.s32 	%r2478, %r2477, 1;
	selp.b32 	%r427, %r2478, %r2475, %p274;
	mov.u32 	%r2966, %r2953;
	mov.u32 	%r2960, %r2953;
	mov.u32 	%r2961, %r2953;
$L__BB1_563:
	.pragma "nounroll";
	mov.u32 	%r429, %r2961;
	mov.u32 	%r2961, %r2960;
	mov.u32 	%r2960, %r2966;
	// begin inline asm
	sub.cc.u32 %r2479,%r2957,%r2285;
	// end inline asm
	// begin inline asm
	subc.cc.u32 %r2482,%r2956,%r2288;
	// end inline asm
	mov.b32 	%r2487, -2;
	// begin inline asm
	subc.u32 %r2485,%r2955,%r2487;
	// end inline asm
	// begin inline asm
	mad.hi.u32 %r2488,%r2955,%r427,%r2485;
	// end inline asm
	setp.lt.u32 	%p276, %r2488, %r2955;
	selp.b32 	%r2966, -1, %r2488, %p276;
	mov.b32 	%r2519, 0;
	// begin inline asm
	mad.lo.cc.u32 %r2492,%r2966,%r2285,%r2519;
	// end inline asm
	// begin inline asm
	madc.hi.u32 %r2496,%r2966,%r2285,%r2519;
	// end inline asm
	// begin inline asm
	mad.lo.cc.u32 %r2500,%r2966,%r2288,%r2496;
	// end inline asm
	// begin inline asm
	madc.hi.u32 %r2504,%r2966,%r2288,%r2519;
	// end inline asm
	// begin inline asm
	sub.cc.u32 %r2967,%r2957,%r2492;
	// end inline asm
	// begin inline asm
	subc.cc.u32 %r2968,%r2956,%r2500;
	// end inline asm
	// begin inline asm
	subc.cc.u32 %r2969,%r2955,%r2504;
	// end inline asm
	// begin inline asm
	addc.u32 %r2517,%r2519,%r2519;
	// end inline asm
	setp.ne.s32 	%p277, %r2517, 0;
	mov.pred 	%p359, 0;
	@%p277 bra 	$L__BB1_565;
	// begin inline asm
	add.cc.u32 %r2967,%r2967,%r2285;
	// end inline asm
	// begin inline asm
	addc.cc.u32 %r2968,%r2968,%r2288;
	// end inline asm
	mov.b32 	%r2531, 0;
	// begin inline asm
	addc.cc.u32 %r2969,%r2969,%r2531;
	// end inline asm
	// begin inline asm
	addc.u32 %r2529,%r2531,%r2531;
	// end inline asm
	add.s32 	%r2966, %r2966, -1;
	setp.eq.s32 	%p359, %r2529, 0;
$L__BB1_565:
	not.pred 	%p278, %p359;
	@%p278 bra 	$L__BB1_567;
	// begin inline asm
	add.cc.u32 %r2967,%r2967,%r2285;
	// end inline asm
	// begin inline asm
	addc.cc.u32 %r2968,%r2968,%r2288;
	// end inline asm
	mov.b32 	%r2540, 0;
	// begin inline asm
	addc.u32 %r2969,%r2969,%r2540;
	// end inline asm
	add.s32 	%r2966, %r2966, -1;
$L__BB1_567:
	mov.b32 	%r2574, 0;
	// begin inline asm
	mad.lo.cc.u32 %r2541,%r2966,%r2574,%r2574;
	// end inline asm
	// begin inline asm
	madc.hi.u32 %r2545,%r2966,%r2574,%r2574;
	// end inline asm
	// begin inline asm
	mad.lo.cc.u32 %r2549,%r2966,%r2574,%r2545;
	// end inline asm
	// begin inline asm
	madc.hi.u32 %r2553,%r2966,%r2574,%r2574;
	// end inline asm
	// begin inline asm
	sub.cc.u32 %r2970,%r2959,%r2541;
	// end inline asm
	// begin inline asm
	subc.cc.u32 %r2957,%r2958,%r2549;
	// end inline asm
	// begin inline asm
	subc.cc.u32 %r2956,%r2967,%r2553;
	// end inline asm
	// begin inline asm
	subc.cc.u32 %r2955,%r2968,%r2574;
	// end inline asm
	// begin inline asm
	subc.cc.u32 %r2569,%r2969,%r2574;
	// end inline asm
	// begin inline asm
	subc.u32 %r2572,%r2574,%r2574;
	// end inline asm
	setp.ne.s32 	%p279, %r2572, -1;
	@%p279 bra 	$L__BB1_569;
	add.s32 	%r2966, %r2966, -1;
	mov.b32 	%r2580, 0;
	// begin inline asm
	add.cc.u32 %r2970,%r2970,%r2580;
	// end inline asm
	// begin inline asm
	addc.cc.u32 %r2957,%r2957,%r2580;
	// end inline asm
	// begin inline asm
	addc.cc.u32 %r2956,%r2956,%r2285;
	// end inline asm
	// begin inline asm
	addc.u32 %r2955,%r2955,%r2288;
	// end inline asm
$L__BB1_569:
	add.s32 	%r2953, %r2953, 32;
	setp.le.u32 	%p280, %r2953, %r374;
	mov.b32 	%r2959, 0;
	mov.u32 	%r2958, %r2970;
	@%p280 bra 	$L__BB1_563;
	setp.eq.s32 	%p281, %r374, 128;
	selp.b32 	%r2588, -1, %r429, %p281;
	selp.b32 	%r2589, -1, %r2961, %p281;
	selp.b32 	%r2590, -1, %r2960, %p281;
	selp.b32 	%r2591, -1, %r2966, %p281;
	cvt.u64.u32 	%rd1815, %r2588;
	shl.b64 	%rd1816, %rd1815, 32;
	cvt.u64.u32 	%rd1817, %r2589;
	or.b64  	%rd2284, %rd1816, %rd1817;
	cvt.u64.u32 	%rd1818, %r2590;
	shl.b64 	%rd1819, %rd1818, 32;
	cvt.u64.u32 	%rd1820, %r2591;
	or.b64  	%rd2283, %rd1819, %rd1820;
	add.s32 	%r2934, %r2934, 1;
	setp.ne.s32 	%p282, %r2934, %r2932;
	@%p282 bra 	$L__BB1_554;
	add.s32 	%r2933, %r2933, 1;
	add.s32 	%r2932, %r2932, -1;
	setp.ne.s32 	%p283, %r2933, 32;
	@%p283 bra 	$L__BB1_553;
	ld.local.v2.u64 	{%rd959, %rd960}, [%rd1];
	ld.global.u64 	%rd2379, [%rd11];
	or.b64  	%rd1821, %rd959, %rd2379;
	and.b64  	%rd1822, %rd1821, -4294967296;
	setp.ne.s64 	%p284, %rd1822, 0;
	@%p284 bra 	$L__BB1_574;
	cvt.u32.u64 	%r2592, %rd2379;
	cvt.u32.u64 	%r2593, %rd959;
	rem.u32 	%r2594, %r2593, %r2592;
	cvt.u64.u32 	%rd2380, %r2594;
	bra.uni 	$L__BB1_575;
$L__BB1_574:
	rem.u64 	%rd2380, %rd959, %rd2379;
$L__BB1_575:
	ld.global.u64 	%rd2443, [%rd11+8];
	or.b64  	%rd1823, %rd960, %rd2443;
	and.b64  	%rd1824, %rd1823, -4294967296;
	setp.ne.s64 	%p285, %rd1824, 0;
	@%p285 bra 	$L__BB1_577;
	cvt.u32.u64 	%r2595, %rd2443;
	cvt.u32.u64 	%r2596, %rd960;
	rem.u32 	%r2597, %r2596, %r2595;
	cvt.u64.u32 	%rd2378, %r2597;
	bra.uni 	$L__BB1_578;
$L__BB1_577:
	rem.u64 	%rd2378, %rd960, %rd2443;
$L__BB1_578:
	st.local.v2.u64 	[%rd3], {%rd2380, %rd2378};
	ld.local.v2.u64 	{%rd969, %rd970}, [%rd1+16];
	ld.global.u64 	%rd2442, [%rd11+16];
	or.b64  	%rd1825, %rd969, %rd2442;
	and.b64  	%rd1826, %rd1825, -4294967296;
	setp.ne.s64 	%p286, %rd1826, 0;
	@%p286 bra 	$L__BB1_580;
	cvt.u32.u64 	%r2598, %rd2442;
	cvt.u32.u64 	%r2599, %rd969;
	rem.u32 	%r2600, %r2599, %r2598;
	cvt.u64.u32 	%rd2376, %r2600;
	bra.uni 	$L__BB1_581;
$L__BB1_580:
	rem.u64 	%rd2376, %rd969, %rd2442;
$L__BB1_581:
	ld.global.u64 	%rd2441, [%rd11+24];
	or.b64  	%rd1827, %rd970, %rd2441;
	and.b64  	%rd1828, %rd1827, -4294967296;
	setp.ne.s64 	%p287, %rd1828, 0;
	@%p287 bra 	$L__BB1_583;
	cvt.u32.u64 	%r2601, %rd2441;
	cvt.u32.u64 	%r2602, %rd970;
	rem.u32 	%r2603, %r2602, %r2601;
	cvt.u64.u32 	%rd2374, %r2603;
	bra.uni 	$L__BB1_584;
$L__BB1_583:
	rem.u64 	%rd2374, %rd970, %rd2441;
$L__BB1_584:
	st.local.v2.u64 	[%rd3+16], {%rd2376, %rd2374};
	ld.local.v2.u64 	{%rd979, %rd980}, [%rd1+32];
	ld.global.u64 	%rd2440, [%rd11+32];
	or.b64  	%rd1829, %rd979, %rd2440;
	and.b64  	%rd1830, %rd1829, -4294967296;
	setp.ne.s64 	%p288, %rd1830, 0;
	@%p288 bra 	$L__BB1_586;
	cvt.u32.u64 	%r2604, %rd2440;
	cvt.u32.u64 	%r2605, %rd979;
	rem.u32 	%r2606, %r2605, %r2604;
	cvt.u64.u32 	%rd2372, %r2606;
	bra.uni 	$L__BB1_587;
$L__BB1_586:
	rem.u64 	%rd2372, %rd979, %rd2440;
$L__BB1_587:
	ld.global.u64 	%rd2439, [%rd11+40];
	or.b64  	%rd1831, %rd980, %rd2439;
	and.b64  	%rd1832, %rd1831, -4294967296;
	setp.ne.s64 	%p289, %rd1832, 0;
	@%p289 bra 	$L__BB1_589;
	cvt.u32.u64 	%r2607, %rd2439;
	cvt.u32.u64 	%r2608, %rd980;
	rem.u32 	%r2609, %r2608, %r2607;
	cvt.u64.u32 	%rd2370, %r2609;
	bra.uni 	$L__BB1_590;
$L__BB1_589:
	rem.u64 	%rd2370, %rd980, %rd2439;
$L__BB1_590:
	st.local.v2.u64 	[%rd3+32], {%rd2372, %rd2370};
	ld.local.v2.u64 	{%rd989, %rd990}, [%rd1+48];
	ld.global.u64 	%rd2438, [%rd11+48];
	or.b64  	%rd1833, %rd989, %rd2438;
	and.b64  	%rd1834, %rd1833, -4294967296;
	setp.ne.s64 	%p290, %rd1834, 0;
	@%p290 bra 	$L__BB1_592;
	cvt.u32.u64 	%r2610, %rd2438;
	cvt.u32.u64 	%r2611, %rd989;
	rem.u32 	%r2612, %r2611, %r2610;
	cvt.u64.u32 	%rd2368, %r2612;
	bra.uni 	$L__BB1_593;
$L__BB1_592:
	rem.u64 	%rd2368, %rd989, %rd2438;
$L__BB1_593:
	ld.global.u64 	%rd2437, [%rd11+56];
	or.b64  	%rd1835, %rd990, %rd2437;
	and.b64  	%rd1836, %rd1835, -4294967296;
	setp.ne.s64 	%p291, %rd1836, 0;
	@%p291 bra 	$L__BB1_595;
	cvt.u32.u64 	%r2613, %rd2437;
	cvt.u32.u64 	%r2614, %rd990;
	rem.u32 	%r2615, %r2614, %r2613;
	cvt.u64.u32 	%rd2366, %r2615;
	bra.uni 	$L__BB1_596;
$L__BB1_595:
	rem.u64 	%rd2366, %rd990, %rd2437;
$L__BB1_596:
	st.local.v2.u64 	[%rd3+48], {%rd2368, %rd2366};
	ld.local.v2.u64 	{%rd999, %rd1000}, [%rd1+64];
	ld.global.u64 	%rd2436, [%rd11+64];
	or.b64  	%rd1837, %rd999, %rd2436;
	and.b64  	%rd1838, %rd1837, -4294967296;
	setp.ne.s64 	%p292, %rd1838, 0;
	@%p292 bra 	$L__BB1_598;
	cvt.u32.u64 	%r2616, %rd2436;
	cvt.u32.u64 	%r2617, %rd999;
	rem.u32 	%r2618, %r2617, %r2616;
	cvt.u64.u32 	%rd2364, %r2618;
	bra.uni 	$L__BB1_599;
$L__BB1_598:
	rem.u64 	%rd2364, %rd999, %rd2436;
$L__BB1_599:
	ld.global.u64 	%rd2435, [%rd11+72];
	or.b64  	%rd1839, %rd1000, %rd2435;
	and.b64  	%rd1840, %rd1839, -4294967296;
	setp.ne.s64 	%p293, %rd1840, 0;
	@%p293 bra 	$L__BB1_601;
	cvt.u32.u64 	%r2619, %rd2435;
	cvt.u32.u64 	%r2620, %rd1000;
	rem.u32 	%r2621, %r2620, %r2619;
	cvt.u64.u32 	%rd2362, %r2621;
	bra.uni 	$L__BB1_602;
$L__BB1_601:
	rem.u64 	%rd2362, %rd1000, %rd2435;
$L__BB1_602:
	st.local.v2.u64 	[%rd3+64], {%rd2364, %rd2362};
	ld.local.v2.u64 	{%rd1009, %rd1010}, [%rd1+80];
	ld.global.u64 	%rd2434, [%rd11+80];
	or.b64  	%rd1841, %rd1009, %rd2434;
	and.b64  	%rd1842, %rd1841, -4294967296;
	setp.ne.s64 	%p294, %rd1842, 0;
	@%p294 bra 	$L__BB1_604;
	cvt.u32.u64 	%r2622, %rd2434;
	cvt.u32.u64 	%r2623, %rd1009;
	rem.u32 	%r2624, %r2623, %r2622;
	cvt.u64.u32 	%rd2360, %r2624;
	bra.uni 	$L__BB1_605;
$L__BB1_604:
	rem.u64 	%rd2360, %rd1009, %rd2434;
$L__BB1_605:
	ld.global.u64 	%rd2433, [%rd11+88];
	or.b64  	%rd1843, %rd1010, %rd2433;
	and.b64  	%rd1844, %rd1843, -4294967296;
	setp.ne.s64 	%p295, %rd1844, 0;
	@%p295 bra 	$L__BB1_607;
	cvt.u32.u64 	%r2625, %rd2433;
	cvt.u32.u64 	%r2626, %rd1010;
	rem.u32 	%r2627, %r2626, %r2625;
	cvt.u64.u32 	%rd2358, %r2627;
	bra.uni 	$L__BB1_608;
$L__BB1_607:
	rem.u64 	%rd2358, %rd1010, %rd2433;
$L__BB1_608:
	st.local.v2.u64 	[%rd3+80], {%rd2360, %rd2358};
	ld.local.v2.u64 	{%rd1019, %rd1020}, [%rd1+96];
	ld.global.u64 	%rd2432, [%rd11+96];
	or.b64  	%rd1845, %rd1019, %rd2432;
	and.b64  	%rd1846, %rd1845, -4294967296;
	setp.ne.s64 	%p296, %rd1846, 0;
	@%p296 bra 	$L__BB1_610;
	cvt.u32.u64 	%r2628, %rd2432;
	cvt.u32.u64 	%r2629, %rd1019;
	rem.u32 	%r2630, %r2629, %r2628;
	cvt.u64.u32 	%rd2356, %r2630;
	bra.uni 	$L__BB1_611;
$L__BB1_610:
	rem.u64 	%rd2356, %rd1019, %rd2432;
$L__BB1_611:
	ld.global.u64 	%rd2431, [%rd11+104];
	or.b64  	%rd1847, %rd1020, %rd2431;
	and.b64  	%rd1848, %rd1847, -4294967296;
	setp.ne.s64 	%p297, %rd1848, 0;
	@%p297 bra 	$L__BB1_613;
	cvt.u32.u64 	%r2631, %rd2431;
	cvt.u32.u64 	%r2632, %rd1020;
	rem.u32 	%r2633, %r2632, %r2631;
	cvt.u64.u32 	%rd2354, %r2633;
	bra.uni 	$L__BB1_614;
$L__BB1_613:
	rem.u64 	%rd2354, %rd1020, %rd2431;
$L__BB1_614:
	st.local.v2.u64 	[%rd3+96], {%rd2356, %rd2354};
	ld.local.v2.u64 	{%rd1029, %rd1030}, [%rd1+112];
	ld.global.u64 	%rd2430, [%rd11+112];
	or.b64  	%rd1849, %rd1029, %rd2430;
	and.b64  	%rd1850, %rd1849, -4294967296;
	setp.ne.s64 	%p298, %rd1850, 0;
	@%p298 bra 	$L__BB1_616;
	cvt.u32.u64 	%r2634, %rd2430;
	cvt.u32.u64 	%r2635, %rd1029;
	rem.u32 	%r2636, %r2635, %r2634;
	cvt.u64.u32 	%rd2352, %r2636;
	bra.uni 	$L__BB1_617;
$L__BB1_616:
	rem.u64 	%rd2352, %rd1029, %rd2430;
$L__BB1_617:
	ld.global.u64 	%rd2429, [%rd11+120];
	or.b64  	%rd1851, %rd1030, %rd2429;
	and.b64  	%rd1852, %rd1851, -4294967296;
	setp.ne.s64 	%p299, %rd1852, 0;
	@%p299 bra 	$L__BB1_619;
	cvt.u32.u64 	%r2637, %rd2429;
	cvt.u32.u64 	%r2638, %rd1030;
	rem.u32 	%r2639, %r2638, %r2637;
	cvt.u64.u32 	%rd2350, %r2639;
	bra.uni 	$L__BB1_620;
$L__BB1_619:
	rem.u64 	%rd2350, %rd1030, %rd2429;
$L__BB1_620:
	st.local.v2.u64 	[%rd3+112], {%rd2352, %rd2350};
	ld.local.v2.u64 	{%rd1039, %rd1040}, [%rd1+128];
	ld.global.u64 	%rd2428, [%rd11+128];
	or.b64  	%rd1853, %rd1039, %rd2428;
	and.b64  	%rd1854, %rd1853, -4294967296;
	setp.ne.s64 	%p300, %rd1854, 0;
	@%p300 bra 	$L__BB1_622;
	cvt.u32.u64 	%r2640, %rd2428;
	cvt.u32.u64 	%r2641, %rd1039;
	rem.u32 	%r2642, %r2641, %r2640;
	cvt.u64.u32 	%rd2348, %r2642;
	bra.uni 	$L__BB1_623;
$L__BB1_622:
	rem.u64 	%rd2348, %rd1039, %rd2428;
$L__BB1_623:
	ld.global.u64 	%rd2427, [%rd11+136];
	or.b64  	%rd1855, %rd1040, %rd2427;
	and.b64  	%rd1856, %rd1855, -4294967296;
	setp.ne.s64 	%p301, %rd1856, 0;
	@%p301 bra 	$L__BB1_625;
	cvt.u32.u64 	%r2643, %rd2427;
	cvt.u32.u64 	%r2644, %rd1040;
	rem.u32 	%r2645, %r2644, %r2643;
	cvt.u64.u32 	%rd2346, %r2645;
	bra.uni 	$L__BB1_626;
$L__BB1_625:
	rem.u64 	%rd2346, %rd1040, %rd2427;
$L__BB1_626:
	st.local.v2.u64 	[%rd3+128], {%rd2348, %rd2346};
	ld.local.v2.u64 	{%rd1049, %rd1050}, [%rd1+144];
	ld.global.u64 	%rd2426, [%rd11+144];
	or.b64  	%rd1857, %rd1049, %rd2426;
	and.b64  	%rd1858, %rd1857, -4294967296;
	setp.ne.s64 	%p302, %rd1858, 0;
	@%p302 bra 	$L__BB1_628;
	cvt.u32.u64 	%r2646, %rd2426;
	cvt.u32.u64 	%r2647, %rd1049;
	rem.u32 	%r2648, %r2647, %r2646;
	cvt.u64.u32 	%rd2344, %r2648;
	bra.uni 	$L__BB1_629;
$L__BB1_628:
	rem.u64 	%rd2344, %rd1049, %rd2426;
$L__BB1_629:
	ld.global.u64 	%rd2425, [%rd11+152];
	or.b64  	%rd1859, %rd1050, %rd2425;
	and.b64  	%rd1860, %rd1859, -4294967296;
	setp.ne.s64 	%p303, %rd1860, 0;
	@%p303 bra 	$L__BB1_631;
	cvt.u32.u64 	%r2649, %rd2425;
	cvt.u32.u64 	%r2650, %rd1050;
	rem.u32 	%r2651, %r2650, %r2649;
	cvt.u64.u32 	%rd2342, %r2651;
	bra.uni 	$L__BB1_632;
$L__BB1_631:
	rem.u64 	%rd2342, %rd1050, %rd2425;
$L__BB1_632:
	st.local.v2.u64 	[%rd3+144], {%rd2344, %rd2342};
	ld.local.v2.u64 	{%rd1059, %rd1060}, [%rd1+160];
	ld.global.u64 	%rd2424, [%rd11+160];
	or.b64  	%rd1861, %rd1059, %rd2424;
	and.b64  	%rd1862, %rd1861, -4294967296;
	setp.ne.s64 	%p304, %rd1862, 0;
	@%p304 bra 	$L__BB1_634;
	cvt.u32.u64 	%r2652, %rd2424;
	cvt.u32.u64 	%r2653, %rd1059;
	rem.u32 	%r2654, %r2653, %r2652;
	cvt.u64.u32 	%rd2340, %r2654;
	bra.uni 	$L__BB1_635;
$L__BB1_634:
	rem.u64 	%rd2340, %rd1059, %rd2424;
$L__BB1_635:
	ld.global.u64 	%rd2423, [%rd11+168];
	or.b64  	%rd1863, %rd1060, %rd2423;
	and.b64  	%rd1864, %rd1863, -4294967296;
	setp.ne.s64 	%p305, %rd1864, 0;
	@%p305 bra 	$L__BB1_637;
	cvt.u32.u64 	%r2655, %rd2423;
	cvt.u32.u64 	%r2656, %rd1060;
	rem.u32 	%r2657, %r2656, %r2655;
	cvt.u64.u32 	%rd2338, %r2657;
	bra.uni 	$L__BB1_638;
$L__BB1_637:
	rem.u64 	%rd2338, %rd1060, %rd2423;
$L__BB1_638:
	st.local.v2.u64 	[%rd3+160], {%rd2340, %rd2338};
	ld.local.v2.u64 	{%rd1069, %rd1070}, [%rd1+176];
	ld.global.u64 	%rd2422, [%rd11+176];
	or.b64  	%rd1865, %rd1069, %rd2422;
	and.b64  	%rd1866, %rd1865, -4294967296;
	setp.ne.s64 	%p306, %rd1866, 0;
	@%p306 bra 	$L__BB1_640;
	cvt.u32.u64 	%r2658, %rd2422;
	cvt.u32.u64 	%r2659, %rd1069;
	rem.u32 	%r2660, %r2659, %r2658;
	cvt.u64.u32 	%rd2336, %r2660;
	bra.uni 	$L__BB1_641;
$L__BB1_640:
	rem.u64 	%rd2336, %rd1069, %rd2422;
$L__BB1_641:
	ld.global.u64 	%rd2421, [%rd11+184];
	or.b64  	%rd1867, %rd1070, %rd2421;
	and.b64  	%rd1868, %rd1867, -4294967296;
	setp.ne.s64 	%p307, %rd1868, 0;
	@%p307 bra 	$L__BB1_643;
	cvt.u32.u64 	%r2661, %rd2421;
	cvt.u32.u64 	%r2662, %rd1070;
	rem.u32 	%r2663, %r2662, %r2661;
	cvt.u64.u32 	%rd2334, %r2663;
	bra.uni 	$L__BB1_644;
$L__BB1_643:
	rem.u64 	%rd2334, %rd1070, %rd2421;
$L__BB1_644:
	st.local.v2.u64 	[%rd3+176], {%rd2336, %rd2334};
	ld.local.v2.u64 	{%rd1079, %rd1080}, [%rd1+192];
	ld.global.u64 	%rd2420, [%rd11+192];
	or.b64  	%rd1869, %rd1079, %rd2420;
	and.b64  	%rd1870, %rd1869, -4294967296;
	setp.ne.s64 	%p308, %rd1870, 0;
	@%p308 bra 	$L__BB1_646;
	cvt.u32.u64 	%r2664, %rd2420;
	cvt.u32.u64 	%r2665, %rd1079;
	rem.u32 	%r2666, %r2665, %r2664;
	cvt.u64.u32 	%rd2332, %r2666;
	bra.uni 	$L__BB1_647;
$L__BB1_646:
	rem.u64 	%rd2332, %rd1079, %rd2420;
$L__BB1_647:
	ld.global.u64 	%rd2419, [%rd11+200];
	or.b64  	%rd1871, %rd1080, %rd2419;
	and.b64  	%rd1872, %rd1871, -4294967296;
	setp.ne.s64 	%p309, %rd1872, 0;
	@%p309 bra 	$L__BB1_649;
	cvt.u32.u64 	%r2667, %rd2419;
	cvt.u32.u64 	%r2668, %rd1080;
	rem.u32 	%r2669, %r2668, %r2667;
	cvt.u64.u32 	%rd2330, %r2669;
	bra.uni 	$L__BB1_650;
$L__BB1_649:
	rem.u64 	%rd2330, %rd1080, %rd2419;
$L__BB1_650:
	st.local.v2.u64 	[%rd3+192], {%rd2332, %rd2330};
	ld.local.v2.u64 	{%rd1089, %rd1090}, [%rd1+208];
	ld.global.u64 	%rd2418, [%rd11+208];
	or.b64  	%rd1873, %rd1089, %rd2418;
	and.b64  	%rd1874, %rd1873, -4294967296;
	setp.ne.s64 	%p310, %rd1874, 0;
	@%p310 bra 	$L__BB1_652;
	cvt.u32.u64 	%r2670, %rd2418;
	cvt.u32.u64 	%r2671, %rd1089;
	rem.u32 	%r2672, %r2671, %r2670;
	cvt.u64.u32 	%rd2328, %r2672;
	bra.uni 	$L__BB1_653;
$L__BB1_652:
	rem.u64 	%rd2328, %rd1089, %rd2418;
$L__BB1_653:
	ld.global.u64 	%rd2417, [%rd11+216];
	or.b64  	%rd1875, %rd1090, %rd2417;
	and.b64  	%rd1876, %rd1875, -4294967296;
	setp.ne.s64 	%p311, %rd1876, 0;
	@%p311 bra 	$L__BB1_655;
	cvt.u32.u64 	%r2673, %rd2417;
	cvt.u32.u64 	%r2674, %rd1090;
	rem.u32 	%r2675, %r2674, %r2673;
	cvt.u64.u32 	%rd2326, %r2675;
	bra.uni 	$L__BB1_656;
$L__BB1_655:
	rem.u64 	%rd2326, %rd1090, %rd2417;
$L__BB1_656:
	st.local.v2.u64 	[%rd3+208], {%rd2328, %rd2326};
	ld.local.v2.u64 	{%rd1099, %rd1100}, [%rd1+224];
	ld.global.u64 	%rd2416, [%rd11+224];
	or.b64  	%rd1877, %rd1099, %rd2416;
	and.b64  	%rd1878, %rd1877, -4294967296;
	setp.ne.s64 	%p312, %rd1878, 0;
	@%p312 bra 	$L__BB1_658;
	cvt.u32.u64 	%r2676, %rd2416;
	cvt.u32.u64 	%r2677, %rd1099;
	rem.u32 	%r2678, %r2677, %r2676;
	cvt.u64.u32 	%rd2324, %r2678;
	bra.uni 	$L__BB1_659;
$L__BB1_658:
	rem.u64 	%rd2324, %rd1099, %rd2416;
$L__BB1_659:
	ld.global.u64 	%rd2415, [%rd11+232];
	or.b64  	%rd1879, %rd1100, %rd2415;
	and.b64  	%rd1880, %rd1879, -4294967296;
	setp.ne.s64 	%p313, %rd1880, 0;
	@%p313 bra 	$L__BB1_661;
	cvt.u32.u64 	%r2679, %rd2415;
	cvt.u32.u64 	%r2680, %rd1100;
	rem.u32 	%r2681, %r2680, %r2679;
	cvt.u64.u32 	%rd2322, %r2681;
	bra.uni 	$L__BB1_662;
$L__BB1_661:
	rem.u64 	%rd2322, %rd1100, %rd2415;
$L__BB1_662:
	st.local.v2.u64 	[%rd3+224], {%rd2324, %rd2322};
	ld.local.v2.u64 	{%rd1109, %rd1110}, [%rd1+240];
	ld.global.u64 	%rd2414, [%rd11+240];
	or.b64  	%rd1881, %rd1109, %rd2414;
	and.b64  	%rd1882, %rd1881, -4294967296;
	setp.ne.s64 	%p314, %rd1882, 0;
	@%p314 bra 	$L__BB1_664;
	cvt.u32.u64 	%r2682, %rd2414;
	cvt.u32.u64 	%r2683, %rd1109;
	rem.u32 	%r2684, %r2683, %r2682;
	cvt.u64.u32 	%rd2320, %r2684;
	bra.uni 	$L__BB1_665;
$L__BB1_664:
	rem.u64 	%rd2320, %rd1109, %rd2414;
$L__BB1_665:
	ld.global.u64 	%rd2413, [%rd11+248];
	or.b64  	%rd1883, %rd1110, %rd2413;
	and.b64  	%rd1884, %rd1883, -4294967296;
	setp.ne.s64 	%p315, %rd1884, 0;
	@%p315 bra 	$L__BB1_667;
	cvt.u32.u64 	%r2685, %rd2413;
	cvt.u32.u64 	%r2686, %rd1110;
	rem.u32 	%r2687, %r2686, %r2685;
	cvt.u64.u32 	%rd2318, %r2687;
	bra.uni 	$L__BB1_668;
$L__BB1_667:
	rem.u64 	%rd2318, %rd1110, %rd2413;
$L__BB1_668:
	st.local.v2.u64 	[%rd3+240], {%rd2320, %rd2318};
$L__BB1_669:
	add.s32 	%r2888, %r264, -1;
	setp.ne.s32 	%p316, %r264, 0;
	@%p316 bra 	$L__BB1_435;
	or.b64  	%rd1885, %rd2380, %rd2379;
	and.b64  	%rd1886, %rd1885, -4294967296;
	setp.ne.s64 	%p317, %rd1886, 0;
	@%p317 bra 	$L__BB1_672;
	cvt.u32.u64 	%r2688, %rd2379;
	cvt.u32.u64 	%r2689, %rd2380;
	rem.u32 	%r2690, %r2689, %r2688;
	cvt.u64.u32 	%rd2248, %r2690;
	bra.uni 	$L__BB1_673;
$L__BB1_672:
	rem.u64 	%rd2248, %rd2380, %rd2379;
$L__BB1_673:
	or.b64  	%rd1887, %rd2378, %rd2443;
	and.b64  	%rd1888, %rd1887, -4294967296;
	setp.ne.s64 	%p318, %rd1888, 0;
	@%p318 bra 	$L__BB1_675;
	cvt.u32.u64 	%r2691, %rd2443;
	cvt.u32.u64 	%r2692, %rd2378;
	rem.u32 	%r2693, %r2692, %r2691;
	cvt.u64.u32 	%rd2247, %r2693;
	bra.uni 	$L__BB1_676;
$L__BB1_675:
	rem.u64 	%rd2247, %rd2378, %rd2443;
$L__BB1_676:
	st.local.v2.u64 	[%rd10], {%rd2248, %rd2247};
	or.b64  	%rd1889, %rd2376, %rd2442;
	and.b64  	%rd1890, %rd1889, -4294967296;
	setp.ne.s64 	%p319, %rd1890, 0;
	@%p319 bra 	$L__BB1_678;
	cvt.u32.u64 	%r2694, %rd2442;
	cvt.u32.u64 	%r2695, %rd2376;
	rem.u32 	%r2696, %r2695, %r2694;
	cvt.u64.u32 	%rd2246, %r2696;
	bra.uni 	$L__BB1_679;
$L__BB1_678:
	rem.u64 	%rd2246, %rd2376, %rd2442;
$L__BB1_679:
	or.b64  	%rd1891, %rd2374, %rd2441;
	and.b64  	%rd1892, %rd1891, -4294967296;
	setp.ne.s64 	%p320, %rd1892, 0;
	@%p320 bra 	$L__BB1_681;
	cvt.u32.u64 	%r2697, %rd2441;
	cvt.u32.u64 	%r2698, %rd2374;
	rem.u32 	%r2699, %r2698, %r2697;
	cvt.u64.u32 	%rd2245, %r2699;
	bra.uni 	$L__BB1_682;
$L__BB1_681:
	rem.u64 	%rd2245, %rd2374, %rd2441;
$L__BB1_682:
	st.local.v2.u64 	[%rd10+16], {%rd2246, %rd2245};
	or.b64  	%rd1893, %rd2372, %rd2440;
	and.b64  	%rd1894, %rd1893, -4294967296;
	setp.ne.s64 	%p321, %rd1894, 0;
	@%p321 bra 	$L__BB1_684;
	cvt.u32.u64 	%r2700, %rd2440;
	cvt.u32.u64 	%r2701, %rd2372;
	rem.u32 	%r2702, %r2701, %r2700;
	cvt.u64.u32 	%rd2244, %r2702;
	bra.uni 	$L__BB1_685;
$L__BB1_684:
	rem.u64 	%rd2244, %rd2372, %rd2440;
$L__BB1_685:
	or.b64  	%rd1895, %rd2370, %rd2439;
	and.b64  	%rd1896, %rd1895, -4294967296;
	setp.ne.s64 	%p322, %rd1896, 0;
	@%p322 bra 	$L__BB1_687;
	cvt.u32.u64 	%r2703, %rd2439;
	cvt.u32.u64 	%r2704, %rd2370;
	rem.u32 	%r2705, %r2704, %r2703;
	cvt.u64.u32 	%rd2243, %r2705;
	bra.uni 	$L__BB1_688;
$L__BB1_687:
	rem.u64 	%rd2243, %rd2370, %rd2439;
$L__BB1_688:
	st.local.v2.u64 	[%rd10+32], {%rd2244, %rd2243};
	or.b64  	%rd1897, %rd2368, %rd2438;
	and.b64  	%rd1898, %rd1897, -4294967296;
	setp.ne.s64 	%p323, %rd1898, 0;
	@%p323 bra 	$L__BB1_690;
	cvt.u32.u64 	%r2706, %rd2438;
	cvt.u32.u64 	%r2707, %rd2368;
	rem.u32 	%r2708, %r2707, %r2706;
	cvt.u64.u32 	%rd2242, %r2708;
	bra.uni 	$L__BB1_691;
$L__BB1_690:
	rem.u64 	%rd2242, %rd2368, %rd2438;
$L__BB1_691:
	or.b64  	%rd1899, %rd2366, %rd2437;
	and.b64  	%rd1900, %rd1899, -4294967296;
	setp.ne.s64 	%p324, %rd1900, 0;
	@%p324 bra 	$L__BB1_693;
	cvt.u32.u64 	%r2709, %rd2437;
	cvt.u32.u64 	%r2710, %rd2366;
	rem.u32 	%r2711, %r2710, %r2709;
	cvt.u64.u32 	%rd2241, %r2711;
	bra.uni 	$L__BB1_694;
$L__BB1_693:
	rem.u64 	%rd2241, %rd2366, %rd2437;
$L__BB1_694:
	st.local.v2.u64 	[%rd10+48], {%rd2242, %rd2241};
	or.b64  	%rd1901, %rd2364, %rd2436;
	and.b64  	%rd1902, %rd1901, -4294967296;
	setp.ne.s64 	%p325, %rd1902, 0;
	@%p325 bra 	$L__BB1_696;
	cvt.u32.u64 	%r2712, %rd2436;
	cvt.u32.u64 	%r2713, %rd2364;
	rem.u32 	%r2714, %r2713, %r2712;
	cvt.u64.u32 	%rd2240, %r2714;
	bra.uni 	$L__BB1_697;
$L__BB1_696:
	rem.u64 	%rd2240, %rd2364, %rd2436;
$L__BB1_697:
	or.b64  	%rd1903, %rd2362, %rd2435;
	and.b64  	%rd1904, %rd1903, -4294967296;
	setp.ne.s64 	%p326, %rd1904, 0;
	@%p326 bra 	$L__BB1_699;
	cvt.u32.u64 	%r2715, %rd2435;
	cvt.u32.u64 	%r2716, %rd2362;
	rem.u32 	%r2717, %r2716, %r2715;
	cvt.u64.u32 	%rd2239, %r2717;
	bra.uni 	$L__BB1_700;
$L__BB1_699:
	rem.u64 	%rd2239, %rd2362, %rd2435;
$L__BB1_700:
	st.local.v2.u64 	[%rd10+64], {%rd2240, %rd2239};
	or.b64  	%rd1905, %rd2360, %rd2434;
	and.b64  	%rd1906, %rd1905, -4294967296;
	setp.ne.s64 	%p327, %rd1906, 0;
	@%p327 bra 	$L__BB1_702;
	cvt.u32.u64 	%r2718, %rd2434;
	cvt.u32.u64 	%r2719, %rd2360;
	rem.u32 	%r2720, %r2719, %r2718;
	cvt.u64.u32 	%rd2238, %r2720;
	bra.uni 	$L__BB1_703;
$L__BB1_702:
	rem.u64 	%rd2238, %rd2360, %rd2434;
$L__BB1_703:
	or.b64  	%rd1907, %rd2358, %rd2433;
	and.b64  	%rd1908, %rd1907, -4294967296;
	setp.ne.s64 	%p328, %rd1908, 0;
	@%p328 bra 	$L__BB1_705;
	cvt.u32.u64 	%r2721, %rd2433;
	cvt.u32.u64 	%r2722, %rd2358;
	rem.u32 	%r2723, %r2722, %r2721;
	cvt.u64.u32 	%rd2237, %r2723;
	bra.uni 	$L__BB1_706;
$L__BB1_705:
	rem.u64 	%rd2237, %rd2358, %rd2433;
$L__BB1_706:
	st.local.v2.u64 	[%rd10+80], {%rd2238, %rd2237};
	or.b64  	%rd1909, %rd2356, %rd2432;
	and.b64  	%rd1910, %rd1909, -4294967296;
	setp.ne.s64 	%p329, %rd1910, 0;
	@%p329 bra 	$L__BB1_708;
	cvt.u32.u64 	%r2724, %rd2432;
	cvt.u32.u64 	%r2725, %rd2356;
	rem.u32 	%r2726, %r2725, %r2724;
	cvt.u64.u32 	%rd2236, %r2726;
	bra.uni 	$L__BB1_709;
$L__BB1_708:
	rem.u64 	%rd2236, %rd2356, %rd2432;
$L__BB1_709:
	or.b64  	%rd1911, %rd2354, %rd2431;
	and.b64  	%rd1912, %rd1911, -4294967296;
	setp.ne.s64 	%p330, %rd1912, 0;
	@%p330 bra 	$L__BB1_711;
	cvt.u32.u64 	%r2727, %rd2431;
	cvt.u32.u64 	%r2728, %rd2354;
	rem.u32 	%r2729, %r2728, %r2727;
	cvt.u64.u32 	%rd2235, %r2729;
	bra.uni 	$L__BB1_712;
$L__BB1_711:
	rem.u64 	%rd2235, %rd2354, %rd2431;
$L__BB1_712:
	st.local.v2.u64 	[%rd10+96], {%rd2236, %rd2235};
	or.b64  	%rd1913, %rd2352, %rd2430;
	and.b64  	%rd1914, %rd1913, -4294967296;
	setp.ne.s64 	%p331, %rd1914, 0;
	@%p331 bra 	$L__BB1_714;
	cvt.u32.u64 	%r2730, %rd2430;
	cvt.u32.u64 	%r2731, %rd2352;
	rem.u32 	%r2732, %r2731, %r2730;
	cvt.u64.u32 	%rd2234, %r2732;
	bra.uni 	$L__BB1_715;
$L__BB1_714:
	rem.u64 	%rd2234, %rd2352, %rd2430;
$L__BB1_715:
	or.b64  	%rd1915, %rd2350, %rd2429;
	and.b64  	%rd1916, %rd1915, -4294967296;
	setp.ne.s64 	%p332, %rd1916, 0;
	@%p332 bra 	$L__BB1_717;
	cvt.u32.u64 	%r2733, %rd2429;
	cvt.u32.u64 	%r2734, %rd2350;
	rem.u32 	%r2735, %r2734, %r2733;
	cvt.u64.u32 	%rd2233, %r2735;
	bra.uni 	$L__BB1_718;
$L__BB1_717:
	rem.u64 	%rd2233, %rd2350, %rd2429;
$L__BB1_718:
	st.local.v2.u64 	[%rd10+112], {%rd2234, %rd2233};
	or.b64  	%rd1917, %rd2348, %rd2428;
	and.b64  	%rd1918, %rd1917, -4294967296;
	setp.ne.s64 	%p333, %rd1918, 0;
	@%p333 bra 	$L__BB1_720;
	cvt.u32.u64 	%r2736, %rd2428;
	cvt.u32.u64 	%r2737, %rd2348;
	rem.u32 	%r2738, %r2737, %r2736;
	cvt.u64.u32 	%rd2232, %r2738;
	bra.uni 	$L__BB1_721;
$L__BB1_720:
	rem.u64 	%rd2232, %rd2348, %rd2428;
$L__BB1_721:
	or.b64  	%rd1919, %rd2346, %rd2427;
	and.b64  	%rd1920, %rd1919, -4294967296;
	setp.ne.s64 	%p334, %rd1920, 0;
	@%p334 bra 	$L__BB1_723;
	cvt.u32.u64 	%r2739, %rd2427;
	cvt.u32.u64 	%r2740, %rd2346;
	rem.u32 	%r2741, %r2740, %r2739;
	cvt.u64.u32 	%rd2231, %r2741;
	bra.uni 	$L__BB1_724;
$L__BB1_723:
	rem.u64 	%rd2231, %rd2346, %rd2427;
$L__BB1_724:
	st.local.v2.u64 	[%rd10+128], {%rd2232, %rd2231};
	or.b64  	%rd1921, %rd2344, %rd2426;
	and.b64  	%rd1922, %rd1921, -4294967296;
	setp.ne.s64 	%p335, %rd1922, 0;
	@%p335 bra 	$L__BB1_726;
	cvt.u32.u64 	%r2742, %rd2426;
	cvt.u32.u64 	%r2743, %rd2344;
	rem.u32 	%r2744, %r2743, %r2742;
	cvt.u64.u32 	%rd2230, %r2744;
	bra.uni 	$L__BB1_727;
$L__BB1_726:
	rem.u64 	%rd2230, %rd2344, %rd2426;
$L__BB1_727:
	or.b64  	%rd1923, %rd2342, %rd2425;
	and.b64  	%rd1924, %rd1923, -4294967296;
	setp.ne.s64 	%p336, %rd1924, 0;
	@%p336 bra 	$L__BB1_729;
	cvt.u32.u64 	%r2745, %rd2425;
	cvt.u32.u64 	%r2746, %rd2342;
	rem.u32 	%r2747, %r2746, %r2745;
	cvt.u64.u32 	%rd2229, %r2747;
	bra.uni 	$L__BB1_730;
$L__BB1_729:
	rem.u64 	%rd2229, %rd2342, %rd2425;
$L__BB1_730:
	st.local.v2.u64 	[%rd10+144], {%rd2230, %rd2229};
	or.b64  	%rd1925, %rd2340, %rd2424;
	and.b64  	%rd1926, %rd1925, -4294967296;
	setp.ne.s64 	%p337, %rd1926, 0;
	@%p337 bra 	$L__BB1_732;
	cvt.u32.u64 	%r2748, %rd2424;
	cvt.u32.u64 	%r2749, %rd2340;
	rem.u32 	%r2750, %r2749, %r2748;
	cvt.u64.u32 	%rd2228, %r2750;
	bra.uni 	$L__BB1_733;
$L__BB1_732:
	rem.u64 	%rd2228, %rd2340, %rd2424;
$L__BB1_733:
	or.b64  	%rd1927, %rd2338, %rd2423;
	and.b64  	%rd1928, %rd1927, -4294967296;
	setp.ne.s64 	%p338, %rd1928, 0;
	@%p338 bra 	$L__BB1_735;
	cvt.u32.u64 	%r2751, %rd2423;
	cvt.u32.u64 	%r2752, %rd2338;
	rem.u32 	%r2753, %r2752, %r2751;
	cvt.u64.u32 	%rd2227, %r2753;
	bra.uni 	$L__BB1_736;
$L__BB1_735:
	rem.u64 	%rd2227, %rd2338, %rd2423;
$L__BB1_736:
	st.local.v2.u64 	[%rd10+160], {%rd2228, %rd2227};
	or.b64  	%rd1929, %rd2336, %rd2422;
	and.b64  	%rd1930, %rd1929, -4294967296;
	setp.ne.s64 	%p339, %rd1930, 0;
	@%p339 bra 	$L__BB1_738;
	cvt.u32.u64 	%r2754, %rd2422;
	cvt.u32.u64 	%r2755, %rd2336;
	rem.u32 	%r2756, %r2755, %r2754;
	cvt.u64.u32 	%rd2226, %r2756;
	bra.uni 	$L__BB1_739;
$L__BB1_738:
	rem.u64 	%rd2226, %rd2336, %rd2422;
$L__BB1_739:
	or.b64  	%rd1931, %rd2334, %rd2421;
	and.b64  	%rd1932, %rd1931, -4294967296;
	setp.ne.s64 	%p340, %rd1932, 0;
	@%p340 bra 	$L__BB1_741;
	cvt.u32.u64 	%r2757, %rd2421;
	cvt.u32.u64 	%r2758, %rd2334;
	rem.u32 	%r2759, %r2758, %r2757;
	cvt.u64.u32 	%rd2225, %r2759;
	bra.uni 	$L__BB1_742;
$L__BB1_741:
	rem.u64 	%rd2225, %rd2334, %rd2421;
$L__BB1_742:
	st.local.v2.u64 	[%rd10+176], {%rd2226, %rd2225};
	or.b64  	%rd1933, %rd2332, %rd2420;
	and.b64  	%rd1934, %rd1933, -4294967296;
	setp.ne.s64 	%p341, %rd1934, 0;
	@%p341 bra 	$L__BB1_744;
	cvt.u32.u64 	%r2760, %rd2420;
	cvt.u32.u64 	%r2761, %rd2332;
	rem.u32 	%r2762, %r2761, %r2760;
	cvt.u64.u32 	%rd2224, %r2762;
	bra.uni 	$L__BB1_745;
$L__BB1_744:
	rem.u64 	%rd2224, %rd2332, %rd2420;
$L__BB1_745:
	or.b64  	%rd1935, %rd2330, %rd2419;
	and.b64  	%rd1936, %rd1935, -4294967296;
	setp.ne.s64 	%p342, %rd1936, 0;
	@%p342 bra 	$L__BB1_747;
	cvt.u32.u64 	%r2763, %rd2419;
	cvt.u32.u64 	%r2764, %rd2330;
	rem.u32 	%r2765, %r2764, %r2763;
	cvt.u64.u32 	%rd2223, %r2765;
	bra.uni 	$L__BB1_748;
$L__BB1_747:
	rem.u64 	%rd2223, %rd2330, %rd2419;
$L__BB1_748:
	st.local.v2.u64 	[%rd10+192], {%rd2224, %rd2223};
	or.b64  	%rd1937, %rd2328, %rd2418;
	and.b64  	%rd1938, %rd1937, -4294967296;
	setp.ne.s64 	%p343, %rd1938, 0;
	@%p343 bra 	$L__BB1_750;
	cvt.u32.u64 	%r2766, %rd2418;
	cvt.u32.u64 	%r2767, %rd2328;
	rem.u32 	%r2768, %r2767, %r2766;
	cvt.u64.u32 	%rd2222, %r2768;
	bra.uni 	$L__BB1_751;
$L__BB1_750:
	rem.u64 	%rd2222, %rd2328, %rd2418;
$L__BB1_751:
	or.b64  	%rd1939, %rd2326, %rd2417;
	and.b64  	%rd1940, %rd1939, -4294967296;
	setp.ne.s64 	%p344, %rd1940, 0;
	@%p344 bra 	$L__BB1_753;
	cvt.u32.u64 	%r2769, %rd2417;
	cvt.u32.u64 	%r2770, %rd2326;
	rem.u32 	%r2771, %r2770, %r2769;
	cvt.u64.u32 	%rd2221, %r2771;
	bra.uni 	$L__BB1_754;
$L__BB1_753:
	rem.u64 	%rd2221, %rd2326, %rd2417;
$L__BB1_754:
	st.local.v2.u64 	[%rd10+208], {%rd2222, %rd2221};
	or.b64  	%rd1941, %rd2324, %rd2416;
	and.b64  	%rd1942, %rd1941, -4294967296;
	setp.ne.s64 	%p345, %rd1942, 0;
	@%p345 bra 	$L__BB1_756;
	cvt.u32.u64 	%r2772, %rd2416;
	cvt.u32.u64 	%r2773, %rd2324;
	rem.u32 	%r2774, %r2773, %r2772;
	cvt.u64.u32 	%rd2220, %r2774;
	bra.uni 	$L__BB1_757;
$L__BB1_756:
	rem.u64 	%rd2220, %rd2324, %rd2416;
$L__BB1_757:
	or.b64  	%rd1943, %rd2322, %rd2415;
	and.b64  	%rd1944, %rd1943, -4294967296;
	setp.ne.s64 	%p346, %rd1944, 0;
	@%p346 bra 	$L__BB1_759;
	cvt.u32.u64 	%r2775, %rd2415;
	cvt.u32.u64 	%r2776, %rd2322;
	rem.u32 	%r2777, %r2776, %r2775;
	cvt.u64.u32 	%rd2219, %r2777;
	bra.uni 	$L__BB1_760;
$L__BB1_759:
	rem.u64 	%rd2219, %rd2322, %rd2415;
$L__BB1_760:
	st.local.v2.u64 	[%rd10+224], {%rd2220, %rd2219};
	or.b64  	%rd1945, %rd2320, %rd2414;
	and.b64  	%rd1946, %rd1945, -4294967296;
	setp.ne.s64 	%p347, %rd1946, 0;
	@%p347 bra 	$L__BB1_762;
	cvt.u32.u64 	%r2778, %rd2414;
	cvt.u32.u64 	%r2779, %rd2320;
	rem.u32 	%r2780, %r2779, %r2778;
	cvt.u64.u32 	%rd2218, %r2780;
	bra.uni 	$L__BB1_763;
$L__BB1_762:
	rem.u64 	%rd2218, %rd2320, %rd2414;
$L__BB1_763:
	or.b64  	%rd1947, %rd2318, %rd2413;
	and.b64  	%rd1948, %rd1947, -4294967296;
	setp.ne.s64 	%p348, %rd1948, 0;
	@%p348 bra 	$L__BB1_765;
	cvt.u32.u64 	%r2781, %rd2413;
	cvt.u32.u64 	%r2782, %rd2318;
	rem.u32 	%r2783, %r2782, %r2781;
	cvt.u64.u32 	%rd2217, %r2783;
	bra.uni 	$L__BB1_766;
$L__BB1_765:
	rem.u64 	%rd2217, %rd2318, %rd2413;
$L__BB1_766:
	st.local.v2.u64 	[%rd10+240], {%rd2218, %rd2217};
	add.s64 	%rd1949, %rd2379, -1;
	setp.eq.s64 	%p349, %rd2248, %rd1949;
	@%p349 bra 	$L__BB1_769;
	add.u64 	%rd1950, %SP, 1280;
	add.u64 	%rd1951, %SPL, 1280;
	st.local.u32 	[%rd1951], %r2887;
	st.local.u64 	[%rd1951+8], %rd2248;
	mov.u64 	%rd1952, $str;
	cvta.global.u64 	%rd1953, %rd1952;
	{ // callseq 0, 0
	.param .b64 param0;
	st.param.b64 	[param0], %rd1953;
	.param .b64 param1;
	st.param.b64 	[param1], %rd1950;
	.param .b32 retval0;
	call.uni (retval0), 
	vprintf, 
	(
	param0, 
	param1
	);
	ld.param.b32 	%r2784, [retval0];
	} // callseq 0
	add.s32 	%r2887, %r2887, 1;
	setp.ne.s32 	%p350, %r2887, %r2792;
	@%p350 bra 	$L__BB1_434;
$L__BB1_768:
	ld.param.u64 	%rd1958, [millerRabinTestKernel_param_1];
	cvta.to.global.u64 	%rd1954, %rd1958;
	mov.u32 	%r2786, %ctaid.x;
	mov.u32 	%r2787, %ntid.x;
	mov.u32 	%r2788, %tid.x;
	mad.lo.s32 	%r2789, %r2786, %r2787, %r2788;
	mul.wide.s32 	%rd1955, %r2789, 4;
	add.s64 	%rd1956, %rd1954, %rd1955;
	mov.b32 	%r2790, 0;
	st.global.u32 	[%rd1956], %r2790;
	bra.uni 	$L__BB1_770;
$L__BB1_769:
	add.s32 	%r2793, %r2793, 1;
	setp.ne.s32 	%p351, %r2793, 32;
	@%p351 bra 	$L__BB1_6;
$L__BB1_770:
	ret;

}


// ===== COMPILED SASS (sm_100) =====

	.target	sm_100

	.elftype	@"ET_EXEC"


//--------------------- .note.nv.tkinfo           --------------------------
	.section	.note.nv.tkinfo,"",@"SHT_NOTE"
	.sectionflags	@"SHF_NOTE_NV_TKINFO"
	.tkinfo
        /*0018*/ 	.word	0x00000002
        /*0030*/ 	.string	""
        /*0030*/ 	.string	"ptxas"
        /*0030*/ 	.string	"Cuda compilation tools, release 13.0, V13.0.88"
        /*0030*/ 	.string	"Build cuda_13.0.r13.0/compiler.36424714_0"
        /*0030*/ 	.string	"-arch sm_100 -m 64 "



//--------------------- .note.nv.cuinfo           --------------------------
	.section	.note.nv.cuinfo,"",@"SHT_NOTE"
	.sectionflags	@"SHF_NOTE_NV_CUINFO"
        /*0018*/ 	.short	0x0002
        /*001a*/ 	.short	0x0064
        /*001c*/ 	.short	0x0082
	.zero		2


//--------------------- .nv.info                  --------------------------
	.section	.nv.info,"",@"SHT_CUDA_INFO"
	.align	4


	//----- nvinfo : EIATTR_REGCOUNT
	.align		4
        /*0000*/ 	.byte	0x04, 0x2f
        /*0002*/ 	.short	(.L_11 - .L_10)
	.align		4
.L_10:
        /*0004*/ 	.word	index@(initCurand)
        /*0008*/ 	.word	0x0000001f


	//----- nvinfo : EIATTR_FRAME_SIZE
	.align		4
.L_11:
        /*000c*/ 	.byte	0x04, 0x11
        /*000e*/ 	.short	(.L_13 - .L_12)
	.align		4
.L_12:
        /*0010*/ 	.word	index@(initCurand)
        /*0014*/ 	.word	0x00000000


	//----- nvinfo : EIATTR_REGCOUNT
	.align		4
.L_13:
        /*0018*/ 	.byte	0x04, 0x2f
        /*001a*/ 	.short	(.L_15 - .L_14)
	.align		4
.L_14:
        /*001c*/ 	.word	index@(millerRabinTestKernel)
        /*0020*/ 	.word	0x000000ca


	//----- nvinfo : EIATTR_FRAME_SIZE
	.align		4
.L_15:
        /*0024*/ 	.byte	0x04, 0x11
        /*0026*/ 	.short	(.L_17 - .L_16)
	.align		4
.L_16:
        /*0028*/ 	.word	index@($__internal_0_$__cuda_sm20_rem_u64)
        /*002c*/ 	.word	0x00000510


	//----- nvinfo : EIATTR_FRAME_SIZE
	.align		4
.L_17:
        /*0030*/ 	.byte	0x04, 0x11
        /*0032*/ 	.short	(.L_19 - .L_18)
	.align		4
.L_18:
        /*0034*/ 	.word	index@(millerRabinTestKernel)
        /*0038*/ 	.word	0x00000510


	//----- nvinfo : EIATTR_MIN_STACK_SIZE
	.align		4
.L_19:
        /*003c*/ 	.byte	0x04, 0x12
        /*003e*/ 	.short	(.L_21 - .L_20)
	.align		4
.L_20:
        /*0040*/ 	.word	index@(millerRabinTestKernel)
        /*0044*/ 	.word	0x00000510


	//----- nvinfo : EIATTR_MIN_STACK_SIZE
	.align		4
.L_21:
        /*0048*/ 	.byte	0x04, 0x12
        /*004a*/ 	.short	(.L_23 - .L_22)
	.align		4
.L_22:
        /*004c*/ 	.word	index@(initCurand)
        /*0050*/ 	.word	0x00000000
.L_23:


//--------------------- .nv.compat                --------------------------
	.section	.nv.compat,"",@"SHT_CUDA_COMPAT_INFO"
	.align	4
        /*0000*/ 	.byte	0x02, 0x09, 0x00, 0x00, 0x02, 0x02, 0x01, 0x00, 0x02, 0x05, 0x05, 0x00, 0x03, 0x07, 0x01, 0x01
        /*0010*/ 	.byte	0x02, 0x03, 0x00, 0x00, 0x02, 0x06, 0x01, 0x00, 0x04, 0x0b, 0x08, 0x00, 0x01, 0x00, 0x00, 0x00
        /*0020*/ 	.byte	0x00, 0x00, 0x00, 0x00


//--------------------- .nv.info.millerRabinTestKernel --------------------------
	.section	.nv.info.millerRabinTestKernel,"",@"SHT_CUDA_INFO"
	.sectionflags	@""
	.align	4


	//----- nvinfo : EIATTR_CUDA_API_VERSION
	.align		4
        /*0000*/ 	.byte	0x04, 0x37
        /*0002*/ 	.short	(.L_25 - .L_24)
.L_24:
        /*0004*/ 	.word	0x00000082


	//----- nvinfo : EIATTR_KPARAM_INFO
	.align		4
.L_25:
        /*0008*/ 	.byte	0x04, 0x17
        /*000a*/ 	.short	(.L_27 - .L_26)
.L_26:
        /*000c*/ 	.word	0x00000000
        /*0010*/ 	.short	0x0003
        /*0012*/ 	.short	0x0018
        /*0014*/ 	.byte	0x00, 0xf0, 0x11, 0x00


	//----- nvinfo : EIATTR_KPARAM_INFO
	.align		4
.L_27:
        /*0018*/ 	.byte	0x04, 0x17
        /*001a*/ 	.short	(.L_29 - .L_28)
.L_28:
        /*001c*/ 	.word	0x00000000
        /*0020*/ 	.short	0x0002
        /*0022*/ 	.short	0x0010
        /*0024*/ 	.byte	0x00, 0xf5, 0x21, 0x00


	//----- nvinfo : EIATTR_KPARAM_INFO
	.align		4
.L_29:
        /*0028*/ 	.byte	0x04, 0x17
        /*002a*/ 	.short	(.L_31 - .L_30)
.L_30:
        /*002c*/ 	.word	0x00000000
        /*0030*/ 	.short	0x0001
        /*0032*/ 	.short	0x0008
        /*0034*/ 	.byte	0x00, 0xf5, 0x21, 0x00


	//----- nvinfo : EIATTR_KPARAM_INFO
	.align		4
.L_31:
        /*0038*/ 	.byte	0x04, 0x17
        /*003a*/ 	.short	(.L_33 - .L_32)
.L_32:
        /*003c*/ 	.word	0x00000000
        /*0040*/ 	.short	0x0000
        /*0042*/ 	.short	0x0000
        /*0044*/ 	.byte	0x00, 0xf5, 0x21, 0x00


	//----- nvinfo : EIATTR_SPARSE_MMA_MASK
	.align		4
.L_33:
        /*0048*/ 	.byte	0x03, 0x50
        /*004a*/ 	.short	0x0000


	//----- nvinfo : EIATTR_MAXREG_COUNT
	.align		4
        /*004c*/ 	.byte	0x03, 0x1b
        /*004e*/ 	.short	0x00ff


	//----- nvinfo : EIATTR_EXTERNS
	.align		4
        /*0050*/ 	.byte	0x04, 0x0f
        /*0052*/ 	.short	(.L_35 - .L_34)


	//   ....[0]....
	.align		4
.L_34:
        /*0054*/ 	.word	index@(vprintf)


	//----- nvinfo : EIATTR_MERCURY_ISA_VERSION
	.align		4
.L_35:
        /*0058*/ 	.byte	0x03, 0x5f
        /*005a*/ 	.short	0x0101


	//----- nvinfo : EIATTR_VRC_CTA_INIT_COUNT
	.align		4
        /*005c*/ 	.byte	0x02, 0x4a
	.zero		1
	.zero		1


	//----- nvinfo : EIATTR_SYSCALL_OFFSETS
	.align		4
        /*0060*/ 	.byte	0x04, 0x46
        /*0062*/ 	.short	(.L_37 - .L_36)


	//   ....[0]....
.L_36:
        /*0064*/ 	.word	0x000235e0


	//----- nvinfo : EIATTR_EXIT_INSTR_OFFSETS
	.align		4
.L_37:
        /*0068*/ 	.byte	0x04, 0x1c
        /*006a*/ 	.short	(.L_39 - .L_38)


	//   ....[0]....
.L_38:
        /*006c*/ 	.word	0x000000e0


	//   ....[1]....
        /*0070*/ 	.word	0x00023690


	//   ....[2]....
        /*0074*/ 	.word	0x000236d0


	//----- nvinfo : EIATTR_CRS_STACK_SIZE
	.align		4
.L_39:
        /*0078*/ 	.byte	0x04, 0x1e
        /*007a*/ 	.short	(.L_41 - .L_40)
.L_40:
        /*007c*/ 	.word	0x00000000


	//----- nvinfo : EIATTR_CBANK_PARAM_SIZE
	.align		4
.L_41:
        /*0080*/ 	.byte	0x03, 0x19
        /*0082*/ 	.short	0x001c


	//----- nvinfo : EIATTR_PARAM_CBANK
	.align		4
        /*0084*/ 	.byte	0x04, 0x0a
        /*0086*/ 	.short	(.L_43 - .L_42)
	.align		4
.L_42:
        /*0088*/ 	.word	index@(.nv.constant0.millerRabinTestKernel)
        /*008c*/ 	.short	0x0380
        /*008e*/ 	.short	0x001c


	//----- nvinfo : EIATTR_SW_WAR
	.align		4
.L_43:
        /*0090*/ 	.byte	0x04, 0x36
        /*0092*/ 	.short	(.L_45 - .L_44)
.L_44:
        /*0094*/ 	.word	0x00000008
.L_45:


//--------------------- .nv.info.initCurand       --------------------------
	.section	.nv.info.initCurand,"",@"SHT_CUDA_INFO"
	.sectionflags	@""
	.align	4


	//----- nvinfo : EIATTR_CUDA_API_VERSION
	.align		4
        /*0000*/ 	.byte	0x04, 0x37
        /*0002*/ 	.short	(.L_47 - .L_46)
.L_46:
        /*0004*/ 	.word	0x00000082


	//----- nvinfo : EIATTR_KPARAM_INFO
	.align		4
.L_47:
        /*0008*/ 	.byte	0x04, 0x17
        /*000a*/ 	.short	(.L_49 - .L_48)
.L_48:
        /*000c*/ 	.word	0x00000000
        /*0010*/ 	.short	0x0001
        /*0012*/ 	.short	0x0008
        /*0014*/ 	.byte	0x00, 0xf0, 0x21, 0x00


	//----- nvinfo : EIATTR_KPARAM_INFO
	.align		4
.L_49:
        /*0018*/ 	.byte	0x04, 0x17
        /*001a*/ 	.short	(.L_51 - .L_50)
.L_50:
        /*001c*/ 	.word	0x00000000
        /*0020*/ 	.short	0x0000
        /*0022*/ 	.short	0x0000
        /*0024*/ 	.byte	0x00, 0xf5, 0x21, 0x00


	//----- nvinfo : EIATTR_SPARSE_MMA_MASK
	.align		4
.L_51:
        /*0028*/ 	.byte	0x03, 0x50
        /*002a*/ 	.short	0x0000


	//----- nvinfo : EIATTR_MAXREG_COUNT
	.align		4
        /*002c*/ 	.byte	0x03, 0x1b
        /*002e*/ 	.short	0x00ff


	//----- nvinfo : EIATTR_MERCURY_ISA_VERSION
	.align		4
        /*0030*/ 	.byte	0x03, 0x5f
        /*0032*/ 	.short	0x0101


	//----- nvinfo : EIATTR_VRC_CTA_INIT_COUNT
	.align		4
        /*0034*/ 	.byte	0x02, 0x4a
	.zero		1
	.zero		1


	//----- nvinfo : EIATTR_EXIT_INSTR_OFFSETS
	.align		4
        /*0038*/ 	.byte	0x04, 0x1c
        /*003a*/ 	.short	(.L_53 - .L_52)


	//   ....[0]....
.L_52:
        /*003c*/ 	.word	0x00000ed0


	//----- nvinfo : EIATTR_CRS_STACK_SIZE
	.align		4
.L_53:
        /*0040*/ 	.byte	0x04, 0x1e
        /*0042*/ 	.short	(.L_55 - .L_54)
.L_54:
        /*0044*/ 	.word	0x00000000


	//----- nvinfo : EIATTR_CBANK_PARAM_SIZE
	.align		4
.L_55:
        /*0048*/ 	.byte	0x03, 0x19
        /*004a*/ 	.short	0x0010


	//----- nvinfo : EIATTR_PARAM_CBANK
	.align		4
        /*004c*/ 	.byte	0x04, 0x0a
        /*004e*/ 	.short	(.L_57 - .L_56)
	.align		4
.L_56:
        /*0050*/ 	.word	index@(.nv.constant0.initCurand)
        /*0054*/ 	.short	0x0380
        /*0056*/ 	.short	0x0010


	//----- nvinfo : EIATTR_SW_WAR
	.align		4
.L_57:
        /*0058*/ 	.byte	0x04, 0x36
        /*005a*/ 	.short	(.L_59 - .L_58)
.L_58:
        /*005c*/ 	.word	0x00000008
.L_59:


//--------------------- .nv.callgraph             --------------------------
	.section	.nv.callgraph,"",@"SHT_CUDA_CALLGRAPH"
	.align	4
	.sectionentsize	8
	.align		4
        /*0000*/ 	.word	0x00000000
	.align		4
        /*0004*/ 	.word	0xffffffff
	.align		4
        /*0008*/ 	.word	index@(millerRabinTestKernel)
	.align		4
        /*000c*/ 	.word	index@(vprintf)
	.align		4
        /*0010*/ 	.word	0x00000000
	.align		4
        /*0014*/ 	.word	0xfffffffe
	.align		4
        /*0018*/ 	.word	0x00000000
	.align		4
        /*001c*/ 	.word	0xfffffffd
	.align		4
        /*0020*/ 	.word	0x00000000
	.align		4
        /*0024*/ 	.word	0xfffffffc


//--------------------- .nv.constant4             --------------------------
	.section	.nv.constant4,"a",@progbits
	.align	8
	.align		8
.nv.constant4:
        /*0000*/ 	.dword	vprintf
	.align		8
        /*0008*/ 	.dword	precalc_xorwow_matrix
	.align		8
        /*0010*/ 	.dword	precalc_xorwow_offset_matrix
	.align		8
        /*0018*/ 	.dword	mrg32k3aM1
	.align		8
        /*0020*/ 	.dword	mrg32k3aM2
	.align		8
        /*0028*/ 	.dword	mrg32k3aM1SubSeq
	.align		8
        /*0030*/ 	.dword	mrg32k3aM2SubSeq
	.align		8
        /*0038*/ 	.dword	mrg32k3aM1Seq
	.align		8
        /*0040*/ 	.dword	mrg32k3aM2Seq
	.align		8
        /*0048*/ 	.dword	$str


//--------------------- .nv.constant3             --------------------------
	.section	.nv.constant3,"a",@progbits
	.align	8
.nv.constant3:
	.type		__cr_lgamma_table,@object
	.size		__cr_lgamma_table,(.L_8 - __cr_lgamma_table)
__cr_lgamma_table:
        /*0000*/ 	.byte	0x00, 0x00, 0x00, 0x00, 0x00, 0x00, 0x00, 0x00, 0x00, 0x00, 0x00, 0x00, 0x00, 0x00, 0x00, 0x00
        /*0010*/ 	.byte	0xef, 0x39, 0xfa, 0xfe, 0x42, 0x2e, 0xe6, 0x3f, 0x02, 0x20, 0x2a, 0xfa, 0x0b, 0xab, 0xfc, 0x3f
        /*0020*/ 	.byte	0xf9, 0x2c, 0x92, 0x7c, 0xa7, 0x6c, 0x09, 0x40, 0xc9, 0x79, 0x44, 0x3c, 0x64, 0x26, 0x13, 0x40
        /*0030*/ 	.byte	0xca, 0x01, 0xcf, 0x3a, 0x27, 0x51, 0x1a, 0x40, 0x30, 0xcc, 0x2d, 0xf3, 0xe1, 0x0c, 0x21, 0x40
        /*0040*/ 	.byte	0x0d, 0xb7, 0xfc, 0x82, 0x8e, 0x35, 0x25, 0x40
.L_8:


//--------------------- .text.millerRabinTestKernel --------------------------
	.section	.text.millerRabinTestKernel,"ax",@progbits
	.align	128
        .global         millerRabinTestKernel
        .type           millerRabinTestKernel,@function
        .size           millerRabinTestKernel,(.L_x_729 - millerRabinTestKernel)
        .other          millerRabinTestKernel,@"STO_CUDA_ENTRY STV_DEFAULT"
millerRabinTestKernel:
.text.millerRabinTestKernel:
[----:B------:R-:W0:Y:S01]  /*0000*/  LDC R1, c[0x0][0x37c] ;  /* 0x0000df00ff017b82 */ /* 0x000e220000000800 */
[----:B------:R-:W1:Y:S01]  /*0010*/  S2R R5, SR_TID.X ;  /* 0x0000000000057919 */ /* 0x000e620000002100 */
[----:B------:R-:W2:Y:S06]  /*0020*/  LDCU UR5, c[0x0][0x2fc] ;  /* 0x00005f80ff0577ac */ /* 0x000eac0008000800 */
[----:B------:R-:W1:Y:S01]  /*0030*/  S2UR UR6, SR_CTAID.X ;  /* 0x00000000000679c3 */ /* 0x000e620000002500 */
[----:B0-----:R-:W-:Y:S01]  /*0040*/  VIADD R1, R1, 0xfffffaf0 ;  /* 0xfffffaf001017836 */ /* 0x001fe20000000000 */
[----:B------:R-:W0:Y:S04]  /*0050*/  LDCU UR7, c[0x0][0x398] ;  /* 0x00007300ff0777ac */ /* 0x000e280008000800 */
[C---:B------:R-:W-:Y:S01]  /*0060*/  R2UR UR38, R1.reuse ;  /* 0x00000000012672ca */ /* 0x040fe200000e0000 */
[----:B------:R-:W3:Y:S01]  /*0070*/  LDCU UR4, c[0x0][0x2f8] ;  /* 0x00005f00ff0477ac */ /* 0x000ee20008000800 */
[----:B------:R-:W1:Y:S01]  /*0080*/  LDC R0, c[0x0][0x360] ;  /* 0x0000d800ff007b82 */ /* 0x000e620000000800 */
[----:B------:R-:W-:-:S10]  /*0090*/  R2UR UR44, R1 ;  /* 0x00000000012c72ca */ /* 0x000fd400000e0000 */
[----:B---3--:R-:W-:-:S04]  /*00a0*/  UIADD3 UR39, UP0, UPT, UR38, UR4, URZ ;  /* 0x0000000426277290 */ /* 0x008fc8000ff1e0ff */
[----:B--2---:R-:W-:Y:S01]  /*00b0*/  UIADD3.X UR40, UPT, UPT, URZ, UR5, URZ, UP0, !UPT ;  /* 0x00000005ff287290 */ /* 0x004fe200087fe4ff */
[----:B-1----:R-:W-:-:S05]  /*00c0*/  IMAD R5, R0, UR6, R5 ;  /* 0x0000000600057c24 */ /* 0x002fca000f8e0205 */
[----:B0-----:R-:W-:-:S13]  /*00d0*/  ISETP.GE.AND P0, PT, R5, UR7, PT ;  /* 0x0000000705007c0c */ /* 0x001fda000bf06270 */
[----:B------:R-:W-:Y:S05]  /*00e0*/  @P0 EXIT ;  /* 0x000000000000094d */ /* 0x000fea0003800000 */
[----:B------:R-:W0:Y:S01]  /*00f0*/  LDC.64 R2, c[0x0][0x390] ;  /* 0x0000e400ff027b82 */ /* 0x000e220000000a00 */
[----:B------:R-:W1:Y:S01]  /*0100*/  LDCU.64 UR36, c[0x0][0x358] ;  /* 0x00006b00ff2477ac */ /* 0x000e620008000a00 */
[----:B------:R-:W-:Y:S02]  /*0110*/  IMAD.SHL.U32 R7, R5, 0x20, RZ ;  /* 0x0000002005077824 */ /* 0x000fe400078e00ff */
[----:B------:R-:W-:-:S04]  /*0120*/  IMAD.MOV.U32 R23, RZ, RZ, 0x1 ;  /* 0x00000001ff177424 */ /* 0x000fc800078e00ff */
[----:B------:R-:W2:Y:S08]  /*0130*/  LDC.64 R20, c[0x0][0x388] ;  /* 0x0000e200ff147b82 */ /* 0x000eb00000000a00 */
[----:B------:R-:W3:Y:S01]  /*0140*/  LDC.64 R132, c[0x0][0x380] ;  /* 0x0000e000ff847b82 */ /* 0x000ee20000000a00 */
[----:B0-----:R-:W-:-:S05]  /*0150*/  IMAD.WIDE R2, R5, 0x30, R2 ;  /* 0x0000003005027825 */ /* 0x001fca00078e0202 */
[----:B-1----:R-:W5:Y:S01]  /*0160*/  LDG.E.64 R174, desc[UR36][R2.64] ;  /* 0x0000002402ae7981 */ /* 0x002f62000c1e1b00 */
[----:B--2---:R-:W-:-:S03]  /*0170*/  IMAD.WIDE R20, R5, 0x4, R20 ;  /* 0x0000000405147825 */ /* 0x004fc600078e0214 */
[----:B------:R-:W5:Y:S04]  /*0180*/  LDG.E.64 R178, desc[UR36][R2.64+0x8] ;  /* 0x0000082402b27981 */ /* 0x000f68000c1e1b00 */
[----:B------:R0:W5:Y:S01]  /*0190*/  LDG.E.64 R176, desc[UR36][R2.64+0x10] ;  /* 0x0000102402b07981 */ /* 0x000162000c1e1b00 */
[----:B---3--:R-:W-:-:S03]  /*01a0*/  IMAD.WIDE R132, R7, 0x8, R132 ;  /* 0x0000000807847825 */ /* 0x008fc600078e0284 */
[----:B------:R1:W-:Y:S04]  /*01b0*/  STG.E desc[UR36][R20.64], R23 ;  /* 0x0000001714007986 */ /* 0x0003e8000c101924 */
[----:B------:R-:W2:Y:S04]  /*01c0*/  LDG.E.64 R64, desc[UR36][R132.64] ;  /* 0x0000002484407981 */ /* 0x000ea8000c1e1b00 */
[----:B------:R-:W3:Y:S04]  /*01d0*/  LDG.E.64 R66, desc[UR36][R132.64+0x8] ;  /* 0x0000082484427981 */ /* 0x000ee8000c1e1b00 */
[----:B------:R-:W4:Y:S04]  /*01e0*/  LDG.E.64 R4, desc[UR36][R132.64+0x10] ;  /* 0x0000102484047981 */ /* 0x000f28000c1e1b00 */
[----:B------:R-:W4:Y:S04]  /*01f0*/  LDG.E.64 R6, desc[UR36][R132.64+0x18] ;  /* 0x0000182484067981 */ /* 0x000f28000c1e1b00 */
[----:B------:R-:W4:Y:S04]  /*0200*/  LDG.E.64 R8, desc[UR36][R132.64+0x20] ;  /* 0x0000202484087981 */ /* 0x000f28000c1e1b00 */
[----:B------:R-:W4:Y:S04]  /*0210*/  LDG.E.64 R10, desc[UR36][R132.64+0x28] ;  /* 0x00002824840a7981 */ /* 0x000f28000c1e1b00 */
[----:B------:R-:W4:Y:S04]  /*0220*/  LDG.E.64 R12, desc[UR36][R132.64+0x30] ;  /* 0x00003024840c7981 */ /* 0x000f28000c1e1b00 */
[----:B------:R-:W4:Y:S04]  /*0230*/  LDG.E.64 R14, desc[UR36][R132.64+0x38] ;  /* 0x00003824840e7981 */ /* 0x000f28000c1e1b00 */
[----:B------:R-:W4:Y:S04]  /*0240*/  LDG.E.64 R16, desc[UR36][R132.64+0x40] ;  /* 0x0000402484107981 */ /* 0x000f28000c1e1b00 */
[----:B------:R-:W4:Y:S04]  /*0250*/  LDG.E.64 R18, desc[UR36][R132.64+0x48] ;  /* 0x0000482484127981 */ /* 0x000f28000c1e1b00 */
[----:B-1----:R-:W4:Y:S04]  /*0260*/  LDG.E.64 R20, desc[UR36][R132.64+0x50] ;  /* 0x0000502484147981 */ /* 0x002f28000c1e1b00 */
        /* <DEDUP_REMOVED lines=20> */
[----:B------:R-:W4:Y:S01]  /*03b0*/  LDG.E.64 R62, desc[UR36][R132.64+0xf8] ;  /* 0x0000f824843e7981 */ /* 0x000f22000c1e1b00 */
[----:B------:R-:W-:Y:S01]  /*03c0*/  UIADD3 UR42, UPT, UPT, UR38, 0x300, URZ ;  /* 0x00000300262a7890 */ /* 0x000fe2000fffe0ff */
[----:B------:R-:W-:Y:S01]  /*03d0*/  BSSY.RECONVERGENT B0, `(.L_x_0) ;  /* 0x000010d000007945 */ /* 0x000fe20003800200 */
[----:B------:R-:W-:Y:S01]  /*03e0*/  IMAD.MOV.U32 R173, RZ, RZ, RZ ;  /* 0x000000ffffad7224 */ /* 0x000fe200078e00ff */
[----:B--2---:R-:W-:-:S04]  /*03f0*/  IADD3 R64, P0, PT, R64, -0x1, RZ ;  /* 0xffffffff40407810 */ /* 0x004fc80007f1e0ff */
[----:B------:R-:W-:Y:S02]  /*0400*/  IADD3.X R65, PT, PT, R65, -0x1, RZ, P0, !PT ;  /* 0xffffffff41417810 */ /* 0x000fe400007fe4ff */
[----:B------:R-:W-:-:S03]  /*0410*/  LOP3.LUT R0, R64, 0x1, RZ, 0xc0, !PT ;  /* 0x0000000140007812 */ /* 0x000fc600078ec0ff */
[----:B---3--:R1:W-:Y:S01]  /*0420*/  STL.128 [R1+0x300], R64 ;  /* 0x0003004001007387 */ /* 0x0083e20000100c00 */
[----:B------:R-:W-:-:S03]  /*0430*/  ISETP.NE.U32.AND P0, PT, R0, 0x1, PT ;  /* 0x000000010000780c */ /* 0x000fc60003f05070 */
[----:B----4-:R1:W-:Y:S01]  /*0440*/  STL.128 [R1+0x310], R4 ;  /* 0x0003100401007387 */ /* 0x0103e20000100c00 */
[----:B------:R-:W-:-:S03]  /*0450*/  ISETP.NE.U32.AND.EX P0, PT, RZ, RZ, PT, P0 ;  /* 0x000000ffff00720c */ /* 0x000fc60003f05100 */
[----:B------:R1:W-:Y:S04]  /*0460*/  STL.128 [R1+0x320], R8 ;  /* 0x0003200801007387 */ /* 0x0003e80000100c00 */
        /* <DEDUP_REMOVED lines=12> */
[----:B------:R1:W-:Y:S01]  /*0530*/  STL.128 [R1+0x3f0], R60 ;  /* 0x0003f03c01007387 */ /* 0x0003e20000100c00 */
[----:B------:R-:W-:Y:S01]  /*0540*/  MOV R134, R66 ;  /* 0x0000004200867202 */ /* 0x000fe20000000f00 */
[----:B------:R-:W-:Y:S01]  /*0550*/  IMAD.MOV.U32 R135, RZ, RZ, R67 ;  /* 0x000000ffff877224 */ /* 0x000fe200078e0043 */
        /* <DEDUP_REMOVED lines=29> */
[----:B------:R-:W-:-:S02]  /*0730*/  IMAD.MOV.U32 R85, RZ, RZ, R23 ;  /* 0x000000ffff557224 */ /* 0x000fc400078e0017 */
[----:B------:R-:W-:Y:S02]  /*0740*/  IMAD.MOV.U32 R82, RZ, RZ, R24 ;  /* 0x000000ffff527224 */ /* 0x000fe400078e0018 */
[----:B------:R-:W-:Y:S02]  /*0750*/  IMAD.MOV.U32 R83, RZ, RZ, R25 ;  /* 0x000000ffff537224 */ /* 0x000fe400078e0019 */
[----:B------:R-:W-:Y:S02]  /*0760*/  IMAD.MOV.U32 R81, RZ, RZ, R27 ;  /* 0x000000ffff517224 */ /* 0x000fe400078e001b */
[----:B------:R-:W-:Y:S02]  /*0770*/  IMAD.MOV.U32 R78, RZ, RZ, R28 ;  /* 0x000000ffff4e7224 */ /* 0x000fe400078e001c */
[----:B------:R-:W-:Y:S02]  /*0780*/  IMAD.MOV.U32 R79, RZ, RZ, R29 ;  /* 0x000000ffff4f7224 */ /* 0x000fe400078e001d */
[----:B------:R-:W-:-:S02]  /*0790*/  IMAD.MOV.U32 R77, RZ, RZ, R31 ;  /* 0x000000ffff4d7224 */ /* 0x000fc400078e001f */
[----:B------:R-:W-:Y:S02]  /*07a0*/  IMAD.MOV.U32 R74, RZ, RZ, R32 ;  /* 0x000000ffff4a7224 */ /* 0x000fe400078e0020 */
[----:B------:R-:W-:Y:S02]  /*07b0*/  IMAD.MOV.U32 R75, RZ, RZ, R33 ;  /* 0x000000ffff4b7224 */ /* 0x000fe400078e0021 */
[----:B------:R-:W-:Y:S02]  /*07c0*/  IMAD.MOV.U32 R73, RZ, RZ, R35 ;  /* 0x000000ffff497224 */ /* 0x000fe400078e0023 */
[----:B------:R-:W-:Y:S02]  /*07d0*/  IMAD.MOV.U32 R70, RZ, RZ, R36 ;  /* 0x000000ffff467224 */ /* 0x000fe400078e0024 */
[----:B------:R-:W-:Y:S02]  /*07e0*/  IMAD.MOV.U32 R71, RZ, RZ, R37 ;  /* 0x000000ffff477224 */ /* 0x000fe400078e0025 */
[----:B------:R-:W-:-:S02]  /*07f0*/  IMAD.MOV.U32 R69, RZ, RZ, R39 ;  /* 0x000000ffff457224 */ /* 0x000fc400078e0027 */
[----:B0-----:R-:W-:Y:S02]  /*0800*/  IMAD.MOV.U32 R2, RZ, RZ, R40 ;  /* 0x000000ffff027224 */ /* 0x001fe400078e0028 */
        /* <DEDUP_REMOVED lines=16> */
[----:B------:R-:W-:Y:S01]  /*0910*/  IMAD.MOV.U32 R141, RZ, RZ, R63 ;  /* 0x000000ffff8d7224 */ /* 0x000fe200078e003f */
[----:B-1----:R-:W-:Y:S06]  /*0920*/  @!P0 BRA `(.L_x_1) ;  /* 0x0000000800dc8947 */ /* 0x002fec0003800000 */
[----:B------:R-:W-:Y:S01]  /*0930*/  BSSY.RECONVERGENT B1, `(.L_x_2) ;  /* 0x00000a4000017945 */ /* 0x000fe20003800200 */
[----:B------:R-:W-:Y:S01]  /*0940*/  IMAD.MOV.U32 R0, RZ, RZ, R64 ;  /* 0x000000ffff007224 */ /* 0x000fe200078e0040 */
[----:B------:R-:W-:Y:S01]  /*0950*/  MOV R199, R65 ;  /* 0x0000004100c77202 */ /* 0x000fe20000000f00 */
[----:B------:R-:W-:Y:S01]  /*0960*/  IMAD.MOV.U32 R173, RZ, RZ, RZ ;  /* 0x000000ffffad7224 */ /* 0x000fe200078e00ff */
        /* <DEDUP_REMOVED lines=61> */
[----:B------:R-:W-:-:S07]  /*0d40*/  IMAD.MOV.U32 R55, RZ, RZ, R135 ;  /* 0x000000ffff377224 */ /* 0x000fce00078e0087 */
.L_x_3:
[----:B------:R-:W-:Y:S02]  /*0d50*/  LOP3.LUT P0, RZ, R0, 0x2, RZ, 0xc0, !PT ;  /* 0x0000000200ff7812 */ /* 0x000fe4000780c0ff */
[----:B------:R-:W-:Y:S02]  /*0d60*/  SHF.R.U32.HI R197, RZ, 0x1, R55 ;  /* 0x00000001ffc57819 */ /* 0x000fe40000011637 */
[----:B------:R-:W-:Y:S02]  /*0d70*/  SHF.R.U32.HI R195, RZ, 0x1, R49 ;  /* 0x00000001ffc37819 */ /* 0x000fe40000011631 */
[----:B------:R-:W-:Y:S02]  /*0d80*/  SHF.R.U32.HI R193, RZ, 0x1, R51 ;  /* 0x00000001ffc17819 */ /* 0x000fe40000011633 */
[----:B------:R-:W-:Y:S02]  /*0d90*/  SHF.R.U32.HI R189, RZ, 0x1, R47 ;  /* 0x00000001ffbd7819 */ /* 0x000fe4000001162f */
[----:B------:R-:W-:-:S02]  /*0da0*/  SHF.R.U32.HI R187, RZ, 0x1, R41 ;  /* 0x00000001ffbb7819 */ /* 0x000fc40000011629 */
[----:B------:R-:W-:Y:S02]  /*0db0*/  SHF.R.U32.HI R185, RZ, 0x1, R43 ;  /* 0x00000001ffb97819 */ /* 0x000fe4000001162b */
        /* <DEDUP_REMOVED lines=25> */
[----:B------:R-:W-:Y:S01]  /*0f50*/  SHF.R.U64 R54, R54, 0x1, R55 ;  /* 0x0000000136367819 */ /* 0x000fe20000001237 */
[----:B------:R-:W-:Y:S01]  /*0f60*/  IMAD.MOV.U32 R55, RZ, RZ, R197 ;  /* 0x000000ffff377224 */ /* 0x000fe200078e00c5 */
[----:B------:R-:W-:Y:S01]  /*0f70*/  SHF.R.U64 R48, R48, 0x1, R49 ;  /* 0x0000000130307819 */ /* 0x000fe20000001231 */
[----:B------:R-:W-:Y:S01]  /*0f80*/  IMAD.MOV.U32 R49, RZ, RZ, R195 ;  /* 0x000000ffff317224 */ /* 0x000fe200078e00c3 */
[----:B------:R-:W-:Y:S01]  /*0f90*/  SHF.R.U64 R50, R50, 0x1, R51 ;  /* 0x0000000132327819 */ /* 0x000fe20000001233 */
[----:B------:R-:W-:Y:S01]  /*0fa0*/  IMAD.MOV.U32 R51, RZ, RZ, R193 ;  /* 0x000000ffff337224 */ /* 0x000fe200078e00c1 */
[----:B------:R-:W-:-:S02]  /*0fb0*/  SHF.R.U64 R44, R44, 0x1, R45 ;  /* 0x000000012c2c7819 */ /* 0x000fc4000000122d */
[----:B------:R-:W-:Y:S01]  /*0fc0*/  SHF.R.U64 R46, R46, 0x1, R47 ;  /* 0x000000012e2e7819 */ /* 0x000fe2000000122f */
[----:B------:R-:W-:Y:S01]  /*0fd0*/  IMAD.MOV.U32 R47, RZ, RZ, R189 ;  /* 0x000000ffff2f7224 */ /* 0x000fe200078e00bd */
[----:B------:R-:W-:Y:S01]  /*0fe0*/  SHF.R.U64 R40, R40, 0x1, R41 ;  /* 0x0000000128287819 */ /* 0x000fe20000001229 */
[----:B------:R-:W-:Y:S01]  /*0ff0*/  IMAD.MOV.U32 R41, RZ, RZ, R187 ;  /* 0x000000ffff297224 */ /* 0x000fe200078e00bb */
[----:B------:R-:W-:Y:S01]  /*1000*/  SHF.R.U64 R42, R42, 0x1, R43 ;  /* 0x000000012a2a7819 */ /* 0x000fe2000000122b */
[----:B------:R-:W-:Y:S01]  /*1010*/  IMAD.MOV.U32 R43, RZ, RZ, R185 ;  /* 0x000000ffff2b7224 */ /* 0x000fe200078e00b9 */
[----:B------:R-:W-:Y:S02]  /*1020*/  SHF.R.U64 R36, R36, 0x1, R37 ;  /* 0x0000000124247819 */ /* 0x000fe40000001225 */
        /* <DEDUP_REMOVED lines=39> */
[----:B------:R-:W-:Y:S02]  /*12a0*/  SHF.R.U64 R0, R0, 0x1, R199 ;  /* 0x0000000100007819 */ /* 0x000fe400000012c7 */
[----:B------:R-:W-:Y:S01]  /*12b0*/  SHF.R.U64 R58, R58, 0x1, R59 ;  /* 0x000000013a3a7819 */ /* 0x000fe2000000123b */
[----:B------:R-:W-:Y:S01]  /*12c0*/  IMAD.MOV.U32 R59, RZ, RZ, R53 ;  /* 0x000000ffff3b7224 */ /* 0x000fe200078e0035 */
[----:B------:R-:W-:Y:S02]  /*12d0*/  SHF.R.U32.HI R199, RZ, 0x1, R199 ;  /* 0x00000001ffc77819 */ /* 0x000fe400000116c7 */
[----:B------:R-:W-:-:S02]  /*12e0*/  IADD3 R173, PT, PT, R173, 0x1, RZ ;  /* 0x00000001adad7810 */ /* 0x000fc40007ffe0ff */
[----:B------:R-:W-:Y:S02]  /*12f0*/  MOV R45, R191 ;  /* 0x000000bf002d7202 */ /* 0x000fe40000000f00 */
[----:B------:R-:W-:Y:S02]  /*1300*/  MOV R37, R183 ;  /* 0x000000b700257202 */ /* 0x000fe40000000f00 */
[----:B------:R-:W-:Y:S02]  /*1310*/  MOV R29, R167 ;  /* 0x000000a7001d7202 */ /* 0x000fe40000000f00 */
[----:B------:R-:W-:Y:S02]  /*1320*/  MOV R21, R159 ;  /* 0x0000009f00157202 */ /* 0x000fe40000000f00 */
[----:B------:R-:W-:Y:S02]  /*1330*/  MOV R13, R151 ;  /* 0x00000097000d7202 */ /* 0x000fe40000000f00 */
[----:B------:R-:W-:-:S02]  /*1340*/  MOV R5, R143 ;  /* 0x0000008f00057202 */ /* 0x000fc40000000f00 */
[----:B------:R-:W-:Y:S01]  /*1350*/  MOV R61, R127 ;  /* 0x0000007f003d7202 */ /* 0x000fe20000000f00 */
[----:B------:R-:W-:Y:S06]  /*1360*/  @!P0 BRA `(.L_x_3) ;  /* 0xfffffff800788947 */ /* 0x000fec000383ffff */
[----:B------:R-:W-:Y:S05]  /*1370*/  BSYNC.RECONVERGENT B1 ;  /* 0x0000000000017941 */ /* 0x000fea0003800200 */
.L_x_2:
[----:B------:R-:W-:Y:S01]  /*1380*/  MOV R52, R0 ;  /* 0x0000000000347202 */ /* 0x000fe20000000f00 */
[----:B------:R-:W-:Y:S01]  /*1390*/  IMAD.MOV.U32 R53, RZ, RZ, R199 ;  /* 0x000000ffff357224 */ /* 0x000fe200078e00c7 */
        /* <DEDUP_REMOVED lines=15> */
[----:B------:R0:W-:Y:S02]  /*1490*/  STL.128 [R1+0x300], R52 ;  /* 0x0003003401007387 */ /* 0x0001e40000100c00 */
.L_x_1:
[----:B------:R-:W-:Y:S05]  /*14a0*/  BSYNC.RECONVERGENT B0 ;  /* 0x0000000000007941 */ /* 0x000fea0003800200 */
.L_x_0:
[----:B------:R-:W-:Y:S01]  /*14b0*/  IMAD.MOV.U32 R180, RZ, RZ, RZ ;  /* 0x000000ffffb47224 */ /* 0x000fe200078e00ff */
[----:B------:R-:W-:Y:S02]  /*14c0*/  UIADD3 UR43, UPT, UPT, UR38, 0x100, URZ ;  /* 0x00000100262b7890 */ /* 0x000fe4000fffe0ff */
[----:B------:R-:W-:Y:S02]  /*14d0*/  UIADD3 UR41, UPT, UPT, UR38, 0x200, URZ ;  /* 0x0000020026297890 */ /* 0x000fe4000fffe0ff */
[----:B------:R-:W-:-:S12]  /*14e0*/  UIADD3 UR38, UPT, UPT, UR38, 0x400, URZ ;  /* 0x0000040026267890 */ /* 0x000fd8000fffe0ff */
.L_x_718:
[----:B-----5:R-:W-:Y:S01]  /*14f0*/  SHF.R.U32.HI R0, RZ, 0x2, R175 ;  /* 0x00000002ff007819 */ /* 0x020fe200000116af */
[----:B0-----:R-:W-:Y:S01]  /*1500*/  IMAD.SHL.U32 R4, R177, 0x10, RZ ;  /* 0x00000010b1047824 */ /* 0x001fe200078e00ff */
[----:B------:R-:W-:Y:S01]  /*1510*/  SHF.R.U32.HI R7, RZ, 0x2, R178 ;  /* 0x00000002ff077819 */ /* 0x000fe200000116b2 */
[----:B------:R-:W-:Y:S01]  /*1520*/  VIADD R180, R180, 0x1 ;  /* 0x00000001b4b47836 */ /* 0x000fe20000000000 */
[----:B------:R-:W-:Y:S01]  /*1530*/  LOP3.LUT R0, R0, R175, RZ, 0x3c, !PT ;  /* 0x000000af00007212 */ /* 0x000fe200078e3cff */
[----:B------:R-:W-:Y:S01]  /*1540*/  BSSY.RECONVERGENT B0, `(.L_x_4) ;  /* 0x0000028000007945 */ /* 0x000fe20003800200 */
[----:B------:R-:W-:Y:S02]  /*1550*/  LOP3.LUT R7, R7, R178, RZ, 0x3c, !PT ;  /* 0x000000b207077212 */ /* 0x000fe400078e3cff */
[----:B------:R-:W-:Y:S02]  /*1560*/  SHF.L.U32 R5, R0, 0x1, RZ ;  /* 0x0000000100057819 */ /* 0x000fe400000006ff */
[----:B------:R-:W-:-:S02]  /*1570*/  ISETP.NE.U32.AND P0, PT, R135, RZ, PT ;  /* 0x000000ff8700720c */ /* 0x000fc40003f05070 */
[----:B------:R-:W-:Y:S02]  /*1580*/  LOP3.LUT R5, R177, R4, R5, 0x96, !PT ;  /* 0x00000004b1057212 */ /* 0x000fe400078e9605 */
[----:B------:R-:W-:Y:S02]  /*1590*/  ISETP.NE.AND P1, PT, R180, 0x20, PT ;  /* 0x00000020b400780c */ /* 0x000fe40003f25270 */
[----:B------:R-:W-:Y:S01]  /*15a0*/  LOP3.LUT R9, R5, R0, RZ, 0x3c, !PT ;  /* 0x0000000005097212 */ /* 0x000fe200078e3cff */
[----:B------:R-:W-:Y:S01]  /*15b0*/  IMAD.SHL.U32 R5, R7, 0x2, RZ ;  /* 0x0000000207057824 */ /* 0x000fe200078e00ff */
[----:B------:R-:W-:-:S03]  /*15c0*/  P2R R181, PR, RZ, 0x2 ;  /* 0x00000002ffb57803 */ /* 0x000fc60000000000 */
[----:B------:R-:W-:-:S05]  /*15d0*/  IMAD.SHL.U32 R0, R9, 0x10, RZ ;  /* 0x0000001009007824 */ /* 0x000fca00078e00ff */
[----:B------:R-:W-:-:S04]  /*15e0*/  LOP3.LUT R0, R9, R0, R5, 0x96, !PT ;  /* 0x0000000009007212 */ /* 0x000fc800078e9605 */
[----:B------:R-:W-:-:S04]  /*15f0*/  LOP3.LUT R11, R0, R7, RZ, 0x3c, !PT ;  /* 0x00000007000b7212 */ /* 0x000fc800078e3cff */
[----:B------:R-:W-:Y:S01]  /*1600*/  IADD3 R122, PT, PT, R174, 0xb0f8a, R11 ;  /* 0x000b0f8aae7a7810 */ /* 0x000fe20007ffe00b */
[----:B-12---:R-:W-:Y:S06]  /*1610*/  @P0 BRA `(.L_x_5) ;  /* 0x00000000004c0947 */ /* 0x006fec0003800000 */
[----:B------:R-:W0:Y:S01]  /*1620*/  I2F.U32.RP R0, R134 ;  /* 0x0000008600007306 */ /* 0x000e220000209000 */
[----:B------:R-:W-:Y:S01]  /*1630*/  ISETP.NE.U32.AND P1, PT, R134, RZ, PT ;  /* 0x000000ff8600720c */ /* 0x000fe20003f25070 */
[----:B------:R-:W-:-:S06]  /*1640*/  IMAD.MOV.U32 R67, RZ, RZ, RZ ;  /* 0x000000ffff437224 */ /* 0x000fcc00078e00ff */
[----:B0-----:R-:W0:Y:S02]  /*1650*/  MUFU.RCP R0, R0 ;  /* 0x0000000000007308 */ /* 0x001e240000001000 */
[----:B0-----:R-:W-:-:S06]  /*1660*/  IADD3 R4, PT, PT, R0, 0xffffffe, RZ ;  /* 0x0ffffffe00047810 */ /* 0x001fcc0007ffe0ff */
[----:B------:R0:W1:Y:S02]  /*1670*/  F2I.FTZ.U32.TRUNC.NTZ R5, R4 ;  /* 0x0000000400057305 */ /* 0x000064000021f000 */
[----:B0-----:R-:W-:Y:S02]  /*1680*/  IMAD.MOV.U32 R4, RZ, RZ, RZ ;  /* 0x000000ffff047224 */ /* 0x001fe400078e00ff */
[----:B-1----:R-:W-:-:S04]  /*1690*/  IMAD.MOV R7, RZ, RZ, -R5 ;  /* 0x000000ffff077224 */ /* 0x002fc800078e0a05 */
[----:B------:R-:W-:-:S04]  /*16a0*/  IMAD R7, R7, R134, RZ ;  /* 0x0000008607077224 */ /* 0x000fc800078e02ff */
[----:B------:R-:W-:-:S06]  /*16b0*/  IMAD.HI.U32 R5, R5, R7, R4 ;  /* 0x0000000705057227 */ /* 0x000fcc00078e0004 */
[----:B------:R-:W-:-:S04]  /*16c0*/  IMAD.HI.U32 R5, R5, R122, RZ ;  /* 0x0000007a05057227 */ /* 0x000fc800078e00ff */
[----:B------:R-:W-:-:S04]  /*16d0*/  IMAD.MOV R5, RZ, RZ, -R5 ;  /* 0x000000ffff057224 */ /* 0x000fc800078e0a05 */
[----:B------:R-:W-:-:S05]  /*16e0*/  IMAD R66, R134, R5, R122 ;  /* 0x0000000586427224 */ /* 0x000fca00078e027a */
[----:B------:R-:W-:-:S13]  /*16f0*/  ISETP.GE.U32.AND P0, PT, R66, R134, PT ;  /* 0x000000864200720c */ /* 0x000fda0003f06070 */
[----:B------:R-:W-:-:S04]  /*1700*/  @P0 IADD3 R66, PT, PT, R66, -R134, RZ ;  /* 0x8000008642420210 */ /* 0x000fc80007ffe0ff */
[----:B------:R-:W-:-:S13]  /*1710*/  ISETP.GE.U32.AND P0, PT, R66, R134, PT ;  /* 0x000000864200720c */ /* 0x000fda0003f06070 */
[----:B------:R-:W-:Y:S01]  /*1720*/  @P0 IMAD.IADD R66, R66, 0x1, -R134 ;  /* 0x0000000142420824 */ /* 0x000fe200078e0a86 */
[----:B------:R-:W-:Y:S01]  /*1730*/  @!P1 LOP3.LUT R66, RZ, R134, RZ, 0x33, !PT ;  /* 0x00000086ff429212 */ /* 0x000fe200078e33ff */
[----:B------:R-:W-:Y:S06]  /*1740*/  BRA `(.L_x_6) ;  /* 0x00000000001c7947 */ /* 0x000fec0003800000 */
.L_x_5:
[----:B------:R-:W-:Y:S01]  /*1750*/  IMAD.MOV.U32 R124, RZ, RZ, R134 ;  /* 0x000000ffff7c7224 */ /* 0x000fe200078e0086 */
[----:B------:R-:W-:Y:S01]  /*1760*/  MOV R125, R135 ;  /* 0x00000087007d7202 */ /* 0x000fe20000000f00 */
[----:B------:R-:W-:Y:S01]  /*1770*/  IMAD.MOV.U32 R127, RZ, RZ, RZ ;  /* 0x000000ffff7f7224 */ /* 0x000fe200078e00ff */
[----:B------:R-:W-:-:S07]  /*1780*/  MOV R123, 0x17a0 ;  /* 0x000017a0007b7802 */ /* 0x000fce0000000f00 */
[----:B------:R-:W-:Y:S05]  /*1790*/  CALL.REL.NOINC `($__internal_0_$__cuda_sm20_rem_u64) ;  /* 0x0000021c00d07944 */ /* 0x000fea0003c00000 */
[----:B------:R-:W-:Y:S02]  /*17a0*/  IMAD.MOV.U32 R66, RZ, RZ, R122 ;  /* 0x000000ffff427224 */ /* 0x000fe400078e007a */
[----:B------:R-:W-:-:S07]  /*17b0*/  IMAD.MOV.U32 R67, RZ, RZ, R125 ;  /* 0x000000ffff437224 */ /* 0x000fce00078e007d */
.L_x_6:
[----:B------:R-:W-:Y:S05]  /*17c0*/  BSYNC.RECONVERGENT B0 ;  /* 0x0000000000007941 */ /* 0x000fea0003800200 */
.L_x_4:
[----:B------:R-:W-:Y:S01]  /*17d0*/  SHF.R.U32.HI R0, RZ, 0x2, R179 ;  /* 0x00000002ff007819 */ /* 0x000fe200000116b3 */
[----:B------:R-:W-:Y:S01]  /*17e0*/  BSSY.RECONVERGENT B0, `(.L_x_7) ;  /* 0x0000023000007945 */ /* 0x000fe20003800200 */
[----:B------:R-:W-:Y:S02]  /*17f0*/  ISETP.NE.U32.AND P0, PT, R103, RZ, PT ;  /* 0x000000ff6700720c */ /* 0x000fe40003f05070 */
[----:B------:R-:W-:Y:S02]  /*1800*/  LOP3.LUT R0, R0, R179, RZ, 0x3c, !PT ;  /* 0x000000b300007212 */ /* 0x000fe400078e3cff */
[----:B------:R-:W-:-:S03]  /*1810*/  SHF.L.U32 R4, R11, 0x4, RZ ;  /* 0x000000040b047819 */ /* 0x000fc600000006ff */
[----:B------:R-:W-:-:S05]  /*1820*/  IMAD.SHL.U32 R5, R0, 0x2, RZ ;  /* 0x0000000200057824 */ /* 0x000fca00078e00ff */
[----:B------:R-:W-:-:S04]  /*1830*/  LOP3.LUT R5, R11, R4, R5, 0x96, !PT ;  /* 0x000000040b057212 */ /* 0x000fc800078e9605 */
[----:B------:R-:W-:-:S04]  /*1840*/  LOP3.LUT R13, R5, R0, RZ, 0x3c, !PT ;  /* 0x00000000050d7212 */ /* 0x000fc800078e3cff */
[----:B------:R-:W-:Y:S01]  /*1850*/  IADD3 R122, PT, PT, R174, 0x10974f, R13 ;  /* 0x0010974fae7a7810 */ /* 0x000fe20007ffe00d */
[----:B------:R-:W-:Y:S06]  /*1860*/  @P0 BRA `(.L_x_8) ;  /* 0x00000000004c0947 */ /* 0x000fec0003800000 */
[----:B------:R-:W0:Y:S01]  /*1870*/  I2F.U32.RP R0, R102 ;  /* 0x0000006600007306 */ /* 0x000e220000209000 */
[----:B------:R-:W-:Y:S02]  /*1880*/  ISETP.NE.U32.AND P1, PT, R102, RZ, PT ;  /* 0x000000ff6600720c */ /* 0x000fe40003f25070 */
[----:B------:R-:W-:-:S05]  /*1890*/  MOV R61, RZ ;  /* 0x000000ff003d7202 */ /* 0x000fca0000000f00 */
[----:B0-----:R-:W0:Y:S02]  /*18a0*/  MUFU.RCP R0, R0 ;  /* 0x0000000000007308 */ /* 0x001e240000001000 */
[----:B0-----:R-:W-:-:S06]  /*18b0*/  VIADD R4, R0, 0xffffffe ;  /* 0x0ffffffe00047836 */ /* 0x001fcc0000000000 */
[----:B------:R0:W1:Y:S02]  /*18c0*/  F2I.FTZ.U32.TRUNC.NTZ R5, R4 ;  /* 0x0000000400057305 */ /* 0x000064000021f000 */
[----:B0-----:R-:W-:Y:S02]  /*18d0*/  HFMA2 R4, -RZ, RZ, 0, 0 ;  /* 0x00000000ff047431 */ /* 0x001fe400000001ff */
[----:B-1----:R-:W-:-:S04]  /*18e0*/  IMAD.MOV R7, RZ, RZ, -R5 ;  /* 0x000000ffff077224 */ /* 0x002fc800078e0a05 */
[----:B------:R-:W-:-:S04]  /*18f0*/  IMAD R7, R7, R102, RZ ;  /* 0x0000006607077224 */ /* 0x000fc800078e02ff */
[----:B------:R-:W-:-:S06]  /*1900*/  IMAD.HI.U32 R5, R5, R7, R4 ;  /* 0x0000000705057227 */ /* 0x000fcc00078e0004 */
[----:B------:R-:W-:-:S04]  /*1910*/  IMAD.HI.U32 R5, R5, R122, RZ ;  /* 0x0000007a05057227 */ /* 0x000fc800078e00ff */
[----:B------:R-:W-:-:S04]  /*1920*/  IMAD.MOV R5, RZ, RZ, -R5 ;  /* 0x000000ffff057224 */ /* 0x000fc800078e0a05 */
[----:B------:R-:W-:-:S05]  /*1930*/  IMAD R60, R102, R5, R122 ;  /* 0x00000005663c7224 */ /* 0x000fca00078e027a */
[----:B------:R-:W-:-:S13]  /*1940*/  ISETP.GE.U32.AND P0, PT, R60, R102, PT ;  /* 0x000000663c00720c */ /* 0x000fda0003f06070 */
[----:B------:R-:W-:-:S05]  /*1950*/  @P0 IMAD.IADD R60, R60, 0x1, -R102 ;  /* 0x000000013c3c0824 */ /* 0x000fca00078e0a66 */
[----:B------:R-:W-:-:S13]  /*1960*/  ISETP.GE.U32.AND P0, PT, R60, R102, PT ;  /* 0x000000663c00720c */ /* 0x000fda0003f06070 */
[----:B------:R-:W-:Y:S01]  /*1970*/  @P0 IMAD.IADD R60, R60, 0x1, -R102 ;  /* 0x000000013c3c0824 */ /* 0x000fe200078e0a66 */
[----:B------:R-:W-:Y:S01]  /*1980*/  @!P1 LOP3.LUT R60, RZ, R102, RZ, 0x33, !PT ;  /* 0x00000066ff3c9212 */ /* 0x000fe200078e33ff */
[----:B------:R-:W-:Y:S06]  /*1990*/  BRA `(.L_x_9) ;  /* 0x00000000001c7947 */ /* 0x000fec0003800000 */
.L_x_8:
[----:B------:R-:W-:Y:S01]  /*19a0*/  IMAD.MOV.U32 R124, RZ, RZ, R102 ;  /* 0x000000ffff7c7224 */ /* 0x000fe200078e0066 */
[----:B------:R-:W-:Y:S01]  /*19b0*/  MOV R123, 0x19f0 ;  /* 0x000019f0007b7802 */ /* 0x000fe20000000f00 */
[----:B------:R-:W-:Y:S02]  /*19c0*/  IMAD.MOV.U32 R125, RZ, RZ, R103 ;  /* 0x000000ffff7d7224 */ /* 0x000fe400078e0067 */
[----:B------:R-:W-:-:S07]  /*19d0*/  IMAD.MOV.U32 R127, RZ, RZ, RZ ;  /* 0x000000ffff7f7224 */ /* 0x000fce00078e00ff */
[----:B------:R-:W-:Y:S05]  /*19e0*/  CALL.REL.NOINC `($__internal_0_$__cuda_sm20_rem_u64) ;  /* 0x0000021c003c7944 */ /* 0x000fea0003c00000 */
[----:B------:R-:W-:Y:S01]  /*19f0*/  MOV R60, R122 ;  /* 0x0000007a003c7202 */ /* 0x000fe20000000f00 */
[----:B------:R-:W-:-:S07]  /*1a00*/  IMAD.MOV.U32 R61, RZ, RZ, R125 ;  /* 0x000000ffff3d7224 */ /* 0x000fce00078e007d */
.L_x_9:
[----:B------:R-:W-:Y:S05]  /*1a10*/  BSYNC.RECONVERGENT B0 ;  /* 0x0000000000007941 */ /* 0x000fea0003800200 */
.L_x_7:
[----:B------:R-:W-:Y:S01]  /*1a20*/  SHF.R.U32.HI R5, RZ, 0x2, R176 ;  /* 0x00000002ff057819 */ /* 0x000fe200000116b0 */
[----:B------:R-:W-:Y:S01]  /*1a30*/  IMAD.SHL.U32 R0, R13, 0x10, RZ ;  /* 0x000000100d007824 */ /* 0x000fe200078e00ff */
[----:B------:R-:W-:Y:S01]  /*1a40*/  ISETP.NE.U32.AND P0, PT, R101, RZ, PT ;  /* 0x000000ff6500720c */ /* 0x000fe20003f05070 */
[----:B------:R-:W-:Y:S01]  /*1a50*/  BSSY.RECONVERGENT B0, `(.L_x_10) ;  /* 0x0000021000007945 */ /* 0x000fe20003800200 */
[----:B------:R-:W-:-:S05]  /*1a60*/  LOP3.LUT R5, R5, R176, RZ, 0x3c, !PT ;  /* 0x000000b005057212 */ /* 0x000fca00078e3cff */
[----:B------:R-:W-:-:S05]  /*1a70*/  IMAD.SHL.U32 R7, R5, 0x2, RZ ;  /* 0x0000000205077824 */ /* 0x000fca00078e00ff */
[----:B------:R-:W-:-:S04]  /*1a80*/  LOP3.LUT R0, R13, R0, R7, 0x96, !PT ;  /* 0x000000000d007212 */ /* 0x000fc800078e9607 */
[----:B------:R-:W-:-:S04]  /*1a90*/  LOP3.LUT R15, R0, R5, RZ, 0x3c, !PT ;  /* 0x00000005000f7212 */ /* 0x000fc800078e3cff */
[----:B------:R-:W-:Y:S01]  /*1aa0*/  IADD3 R122, PT, PT, R174, 0x161f14, R15 ;  /* 0x00161f14ae7a7810 */ /* 0x000fe20007ffe00f */
[----:B------:R-:W-:Y:S06]  /*1ab0*/  @P0 BRA `(.L_x_11) ;  /* 0x00000000004c0947 */ /* 0x000fec0003800000 */
        /* <DEDUP_REMOVED lines=19> */
.L_x_11:
[----:B------:R-:W-:Y:S01]  /*1bf0*/  IMAD.MOV.U32 R124, RZ, RZ, R100 ;  /* 0x000000ffff7c7224 */ /* 0x000fe200078e0064 */
[----:B------:R-:W-:Y:S01]  /*1c00*/  MOV R125, R101 ;  /* 0x00000065007d7202 */ /* 0x000fe20000000f00 */
[----:B------:R-:W-:Y:S01]  /*1c10*/  IMAD.MOV.U32 R127, RZ, RZ, RZ ;  /* 0x000000ffff7f7224 */ /* 0x000fe200078e00ff */
[----:B------:R-:W-:-:S07]  /*1c20*/  MOV R123, 0x1c40 ;  /* 0x00001c40007b7802 */ /* 0x000fce0000000f00 */
[----:B------:R-:W-:Y:S05]  /*1c30*/  CALL.REL.NOINC `($__internal_0_$__cuda_sm20_rem_u64) ;  /* 0x0000021800a87944 */ /* 0x000fea0003c00000 */
[----:B------:R-:W-:Y:S02]  /*1c40*/  IMAD.MOV.U32 R62, RZ, RZ, R122 ;  /* 0x000000ffff3e7224 */ /* 0x000fe400078e007a */
[----:B------:R-:W-:-:S07]  /*1c50*/  IMAD.MOV.U32 R63, RZ, RZ, R125 ;  /* 0x000000ffff3f7224 */ /* 0x000fce00078e007d */
.L_x_12:
[----:B------:R-:W-:Y:S05]  /*1c60*/  BSYNC.RECONVERGENT B0 ;  /* 0x0000000000007941 */ /* 0x000fea0003800200 */
.L_x_10:
        /* <DEDUP_REMOVED lines=29> */
.L_x_14:
[----:B------:R-:W-:Y:S01]  /*1e40*/  IMAD.MOV.U32 R124, RZ, RZ, R98 ;  /* 0x000000ffff7c7224 */ /* 0x000fe200078e0062 */
[----:B------:R-:W-:Y:S01]  /*1e50*/  MOV R123, 0x1e90 ;  /* 0x00001e90007b7802 */ /* 0x000fe20000000f00 */
[----:B------:R-:W-:Y:S02]  /*1e60*/  IMAD.MOV.U32 R125, RZ, RZ, R99 ;  /* 0x000000ffff7d7224 */ /* 0x000fe400078e0063 */
[----:B------:R-:W-:-:S07]  /*1e70*/  IMAD.MOV.U32 R127, RZ, RZ, RZ ;  /* 0x000000ffff7f7224 */ /* 0x000fce00078e00ff */
[----:B------:R-:W-:Y:S05]  /*1e80*/  CALL.REL.NOINC `($__internal_0_$__cuda_sm20_rem_u64) ;  /* 0x0000021800147944 */ /* 0x000fea0003c00000 */
[----:B------:R-:W-:Y:S01]  /*1e90*/  MOV R56, R122 ;  /* 0x0000007a00387202 */ /* 0x000fe20000000f00 */
[----:B------:R-:W-:-:S07]  /*1ea0*/  IMAD.MOV.U32 R57, RZ, RZ, R125 ;  /* 0x000000ffff397224 */ /* 0x000fce00078e007d */
.L_x_15:
[----:B------:R-:W-:Y:S05]  /*1eb0*/  BSYNC.RECONVERGENT B0 ;  /* 0x0000000000007941 */ /* 0x000fea0003800200 */
.L_x_13:
        /* <DEDUP_REMOVED lines=29> */
.L_x_17:
[----:B------:R-:W-:Y:S01]  /*2090*/  IMAD.MOV.U32 R124, RZ, RZ, R96 ;  /* 0x000000ffff7c7224 */ /* 0x000fe200078e0060 */
[----:B------:R-:W-:Y:S01]  /*20a0*/  MOV R125, R97 ;  /* 0x00000061007d7202 */ /* 0x000fe20000000f00 */
[----:B------:R-:W-:Y:S01]  /*20b0*/  IMAD.MOV.U32 R127, RZ, RZ, RZ ;  /* 0x000000ffff7f7224 */ /* 0x000fe200078e00ff */
[----:B------:R-:W-:-:S07]  /*20c0*/  MOV R123, 0x20e0 ;  /* 0x000020e0007b7802 */ /* 0x000fce0000000f00 */
[----:B------:R-:W-:Y:S05]  /*20d0*/  CALL.REL.NOINC `($__internal_0_$__cuda_sm20_rem_u64) ;  /* 0x0000021400807944 */ /* 0x000fea0003c00000 */
[----:B------:R-:W-:Y:S02]  /*20e0*/  IMAD.MOV.U32 R58, RZ, RZ, R122 ;  /* 0x000000ffff3a7224 */ /* 0x000fe400078e007a */
[----:B------:R-:W-:-:S07]  /*20f0*/  IMAD.MOV.U32 R59, RZ, RZ, R125 ;  /* 0x000000ffff3b7224 */ /* 0x000fce00078e007d */
.L_x_18:
[----:B------:R-:W-:Y:S05]  /*2100*/  BSYNC.RECONVERGENT B0 ;  /* 0x0000000000007941 */ /* 0x000fea0003800200 */
.L_x_16:
        /* <DEDUP_REMOVED lines=29> */
.L_x_20:
[----:B------:R-:W-:Y:S01]  /*22e0*/  IMAD.MOV.U32 R124, RZ, RZ, R94 ;  /* 0x000000ffff7c7224 */ /* 0x000fe200078e005e */
[----:B------:R-:W-:Y:S01]  /*22f0*/  MOV R123, 0x2330 ;  /* 0x00002330007b7802 */ /* 0x000fe20000000f00 */
[----:B------:R-:W-:Y:S02]  /*2300*/  IMAD.MOV.U32 R125, RZ, RZ, R95 ;  /* 0x000000ffff7d7224 */ /* 0x000fe400078e005f */
[----:B------:R-:W-:-:S07]  /*2310*/  IMAD.MOV.U32 R127, RZ, RZ, RZ ;  /* 0x000000ffff7f7224 */ /* 0x000fce00078e00ff */
[----:B------:R-:W-:Y:S05]  /*2320*/  CALL.REL.NOINC `($__internal_0_$__cuda_sm20_rem_u64) ;  /* 0x0000021000ec7944 */ /* 0x000fea0003c00000 */
[----:B------:R-:W-:Y:S01]  /*2330*/  MOV R52, R122 ;  /* 0x0000007a00347202 */ /* 0x000fe20000000f00 */
[----:B------:R-:W-:-:S07]  /*2340*/  IMAD.MOV.U32 R53, RZ, RZ, R125 ;  /* 0x000000ffff357224 */ /* 0x000fce00078e007d */
.L_x_21:
[----:B------:R-:W-:Y:S05]  /*2350*/  BSYNC.RECONVERGENT B0 ;  /* 0x0000000000007941 */ /* 0x000fea0003800200 */
.L_x_19:
        /* <DEDUP_REMOVED lines=29> */
.L_x_23:
[----:B------:R-:W-:Y:S01]  /*2530*/  IMAD.MOV.U32 R124, RZ, RZ, R92 ;  /* 0x000000ffff7c7224 */ /* 0x000fe200078e005c */
[----:B------:R-:W-:Y:S01]  /*2540*/  MOV R125, R93 ;  /* 0x0000005d007d7202 */ /* 0x000fe20000000f00 */
[----:B------:R-:W-:Y:S01]  /*2550*/  IMAD.MOV.U32 R127, RZ, RZ, RZ ;  /* 0x000000ffff7f7224 */ /* 0x000fe200078e00ff */
[----:B------:R-:W-:-:S07]  /*2560*/  MOV R123, 0x2580 ;  /* 0x00002580007b7802 */ /* 0x000fce0000000f00 */
[----:B------:R-:W-:Y:S05]  /*2570*/  CALL.REL.NOINC `($__internal_0_$__cuda_sm20_rem_u64) ;  /* 0x0000021000587944 */ /* 0x000fea0003c00000 */
[----:B------:R-:W-:Y:S02]  /*2580*/  IMAD.MOV.U32 R54, RZ, RZ, R122 ;  /* 0x000000ffff367224 */ /* 0x000fe400078e007a */
[----:B------:R-:W-:-:S07]  /*2590*/  IMAD.MOV.U32 R55, RZ, RZ, R125 ;  /* 0x000000ffff377224 */ /* 0x000fce00078e007d */
.L_x_24:
[----:B------:R-:W-:Y:S05]  /*25a0*/  BSYNC.RECONVERGENT B0 ;  /* 0x0000000000007941 */ /* 0x000fea0003800200 */
.L_x_22:
        /* <DEDUP_REMOVED lines=29> */
.L_x_26:
[----:B------:R-:W-:Y:S01]  /*2780*/  IMAD.MOV.U32 R124, RZ, RZ, R90 ;  /* 0x000000ffff7c7224 */ /* 0x000fe200078e005a */
[----:B------:R-:W-:Y:S01]  /*2790*/  MOV R123, 0x27d0 ;  /* 0x000027d0007b7802 */ /* 0x000fe20000000f00 */
[----:B------:R-:W-:Y:S02]  /*27a0*/  IMAD.MOV.U32 R125, RZ, RZ, R91 ;  /* 0x000000ffff7d7224 */ /* 0x000fe400078e005b */
[----:B------:R-:W-:-:S07]  /*27b0*/  IMAD.MOV.U32 R127, RZ, RZ, RZ ;  /* 0x000000ffff7f7224 */ /* 0x000fce00078e00ff */
[----:B------:R-:W-:Y:S05]  /*27c0*/  CALL.REL.NOINC `($__internal_0_$__cuda_sm20_rem_u64) ;  /* 0x0000020c00c47944 */ /* 0x000fea0003c00000 */
[----:B------:R-:W-:Y:S01]  /*27d0*/  MOV R48, R122 ;  /* 0x0000007a00307202 */ /* 0x000fe20000000f00 */
[----:B------:R-:W-:-:S07]  /*27e0*/  IMAD.MOV.U32 R49, RZ, RZ, R125 ;  /* 0x000000ffff317224 */ /* 0x000fce00078e007d */
.L_x_27:
[----:B------:R-:W-:Y:S05]  /*27f0*/  BSYNC.RECONVERGENT B0 ;  /* 0x0000000000007941 */ /* 0x000fea0003800200 */
.L_x_25:
        /* <DEDUP_REMOVED lines=29> */
.L_x_29:
[----:B------:R-:W-:Y:S01]  /*29d0*/  IMAD.MOV.U32 R124, RZ, RZ, R88 ;  /* 0x000000ffff7c7224 */ /* 0x000fe200078e0058 */
[----:B------:R-:W-:Y:S01]  /*29e0*/  MOV R125, R89 ;  /* 0x00000059007d7202 */ /* 0x000fe20000000f00 */
[----:B------:R-:W-:Y:S01]  /*29f0*/  IMAD.MOV.U32 R127, RZ, RZ, RZ ;  /* 0x000000ffff7f7224 */ /* 0x000fe200078e00ff */
[----:B------:R-:W-:-:S07]  /*2a00*/  MOV R123, 0x2a20 ;  /* 0x00002a20007b7802 */ /* 0x000fce0000000f00 */
[----:B------:R-:W-:Y:S05]  /*2a10*/  CALL.REL.NOINC `($__internal_0_$__cuda_sm20_rem_u64) ;  /* 0x0000020c00307944 */ /* 0x000fea0003c00000 */
[----:B------:R-:W-:Y:S02]  /*2a20*/  IMAD.MOV.U32 R50, RZ, RZ, R122 ;  /* 0x000000ffff327224 */ /* 0x000fe400078e007a */
[----:B------:R-:W-:-:S07]  /*2a30*/  IMAD.MOV.U32 R51, RZ, RZ, R125 ;  /* 0x000000ffff337224 */ /* 0x000fce00078e007d */
.L_x_30:
[----:B------:R-:W-:Y:S05]  /*2a40*/  BSYNC.RECONVERGENT B0 ;  /* 0x0000000000007941 */ /* 0x000fea0003800200 */
.L_x_28:
        /* <DEDUP_REMOVED lines=29> */
.L_x_32:
[----:B------:R-:W-:Y:S01]  /*2c20*/  IMAD.MOV.U32 R124, RZ, RZ, R86 ;  /* 0x000000ffff7c7224 */ /* 0x000fe200078e0056 */
[----:B------:R-:W-:Y:S01]  /*2c30*/  MOV R123, 0x2c70 ;  /* 0x00002c70007b7802 */ /* 0x000fe20000000f00 */
[----:B------:R-:W-:Y:S02]  /*2c40*/  IMAD.MOV.U32 R125, RZ, RZ, R87 ;  /* 0x000000ffff7d7224 */ /* 0x000fe400078e0057 */
[----:B------:R-:W-:-:S07]  /*2c50*/  IMAD.MOV.U32 R127, RZ, RZ, RZ ;  /* 0x000000ffff7f7224 */ /* 0x000fce00078e00ff */
[----:B------:R-:W-:Y:S05]  /*2c60*/  CALL.REL.NOINC `($__internal_0_$__cuda_sm20_rem_u64) ;  /* 0x00000208009c7944 */ /* 0x000fea0003c00000 */
[----:B------:R-:W-:Y:S01]  /*2c70*/  MOV R44, R122 ;  /* 0x0000007a002c7202 */ /* 0x000fe20000000f00 */
[----:B------:R-:W-:-:S07]  /*2c80*/  IMAD.MOV.U32 R45, RZ, RZ, R125 ;  /* 0x000000ffff2d7224 */ /* 0x000fce00078e007d */
.L_x_33:
[----:B------:R-:W-:Y:S05]  /*2c90*/  BSYNC.RECONVERGENT B0 ;  /* 0x0000000000007941 */ /* 0x000fea0003800200 */
.L_x_31:
        /* <DEDUP_REMOVED lines=29> */
.L_x_35:
[----:B------:R-:W-:Y:S01]  /*2e70*/  IMAD.MOV.U32 R124, RZ, RZ, R84 ;  /* 0x000000ffff7c7224 */ /* 0x000fe200078e0054 */
[----:B------:R-:W-:Y:S01]  /*2e80*/  MOV R125, R85 ;  /* 0x00000055007d7202 */ /* 0x000fe20000000f00 */
[----:B------:R-:W-:Y:S01]  /*2e90*/  IMAD.MOV.U32 R127, RZ, RZ, RZ ;  /* 0x000000ffff7f7224 */ /* 0x000fe200078e00ff */
[----:B------:R-:W-:-:S07]  /*2ea0*/  MOV R123, 0x2ec0 ;  /* 0x00002ec0007b7802 */ /* 0x000fce0000000f00 */
[----:B------:R-:W-:Y:S05]  /*2eb0*/  CALL.REL.NOINC `($__internal_0_$__cuda_sm20_rem_u64) ;  /* 0x0000020800087944 */ /* 0x000fea0003c00000 */
[----:B------:R-:W-:Y:S02]  /*2ec0*/  IMAD.MOV.U32 R46, RZ, RZ, R122 ;  /* 0x000000ffff2e7224 */ /* 0x000fe400078e007a */
[----:B------:R-:W-:-:S07]  /*2ed0*/  IMAD.MOV.U32 R47, RZ, RZ, R125 ;  /* 0x000000ffff2f7224 */ /* 0x000fce00078e007d */
.L_x_36:
[----:B------:R-:W-:Y:S05]  /*2ee0*/  BSYNC.RECONVERGENT B0 ;  /* 0x0000000000007941 */ /* 0x000fea0003800200 */
.L_x_34:
        /* <DEDUP_REMOVED lines=29> */
.L_x_38:
[----:B------:R-:W-:Y:S01]  /*30c0*/  IMAD.MOV.U32 R124, RZ, RZ, R82 ;  /* 0x000000ffff7c7224 */ /* 0x000fe200078e0052 */
[----:B------:R-:W-:Y:S01]  /*30d0*/  MOV R123, 0x3110 ;  /* 0x00003110007b7802 */ /* 0x000fe20000000f00 */
[----:B------:R-:W-:Y:S02]  /*30e0*/  IMAD.MOV.U32 R125, RZ, RZ, R83 ;  /* 0x000000ffff7d7224 */ /* 0x000fe400078e0053 */
[----:B------:R-:W-:-:S07]  /*30f0*/  IMAD.MOV.U32 R127, RZ, RZ, RZ ;  /* 0x000000ffff7f7224 */ /* 0x000fce00078e00ff */
[----:B------:R-:W-:Y:S05]  /*3100*/  CALL.REL.NOINC `($__internal_0_$__cuda_sm20_rem_u64) ;  /* 0x0000020400747944 */ /* 0x000fea0003c00000 */
[----:B------:R-:W-:Y:S01]  /*3110*/  MOV R40, R122 ;  /* 0x0000007a00287202 */ /* 0x000fe20000000f00 */
[----:B------:R-:W-:-:S07]  /*3120*/  IMAD.MOV.U32 R41, RZ, RZ, R125 ;  /* 0x000000ffff297224 */ /* 0x000fce00078e007d */
.L_x_39:
[----:B------:R-:W-:Y:S05]  /*3130*/  BSYNC.RECONVERGENT B0 ;  /* 0x0000000000007941 */ /* 0x000fea0003800200 */
.L_x_37:
        /* <DEDUP_REMOVED lines=29> */
.L_x_41:
[----:B------:R-:W-:Y:S01]  /*3310*/  IMAD.MOV.U32 R124, RZ, RZ, R80 ;  /* 0x000000ffff7c7224 */ /* 0x000fe200078e0050 */
[----:B------:R-:W-:Y:S01]  /*3320*/  MOV R125, R81 ;  /* 0x00000051007d7202 */ /* 0x000fe20000000f00 */
[----:B------:R-:W-:Y:S01]  /*3330*/  IMAD.MOV.U32 R127, RZ, RZ, RZ ;  /* 0x000000ffff7f7224 */ /* 0x000fe200078e00ff */
[----:B------:R-:W-:-:S07]  /*3340*/  MOV R123, 0x3360 ;  /* 0x00003360007b7802 */ /* 0x000fce0000000f00 */
[----:B------:R-:W-:Y:S05]  /*3350*/  CALL.REL.NOINC `($__internal_0_$__cuda_sm20_rem_u64) ;  /* 0x0000020000e07944 */ /* 0x000fea0003c00000 */
[----:B------:R-:W-:Y:S02]  /*3360*/  IMAD.MOV.U32 R42, RZ, RZ, R122 ;  /* 0x000000ffff2a7224 */ /* 0x000fe400078e007a */
[----:B------:R-:W-:-:S07]  /*3370*/  IMAD.MOV.U32 R43, RZ, RZ, R125 ;  /* 0x000000ffff2b7224 */ /* 0x000fce00078e007d */
.L_x_42:
[----:B------:R-:W-:Y:S05]  /*3380*/  BSYNC.RECONVERGENT B0 ;  /* 0x0000000000007941 */ /* 0x000fea0003800200 */
.L_x_40:
        /* <DEDUP_REMOVED lines=29> */
.L_x_44:
[----:B------:R-:W-:Y:S01]  /*3560*/  IMAD.MOV.U32 R124, RZ, RZ, R78 ;  /* 0x000000ffff7c7224 */ /* 0x000fe200078e004e */
[----:B------:R-:W-:Y:S01]  /*3570*/  MOV R123, 0x35b0 ;  /* 0x000035b0007b7802 */ /* 0x000fe20000000f00 */
[----:B------:R-:W-:Y:S02]  /*3580*/  IMAD.MOV.U32 R125, RZ, RZ, R79 ;  /* 0x000000ffff7d7224 */ /* 0x000fe400078e004f */
[----:B------:R-:W-:-:S07]  /*3590*/  IMAD.MOV.U32 R127, RZ, RZ, RZ ;  /* 0x000000ffff7f7224 */ /* 0x000fce00078e00ff */
[----:B------:R-:W-:Y:S05]  /*35a0*/  CALL.REL.NOINC `($__internal_0_$__cuda_sm20_rem_u64) ;  /* 0x00000200004c7944 */ /* 0x000fea0003c00000 */
[----:B------:R-:W-:Y:S01]  /*35b0*/  MOV R36, R122 ;  /* 0x0000007a00247202 */ /* 0x000fe20000000f00 */
[----:B------:R-:W-:-:S07]  /*35c0*/  IMAD.MOV.U32 R37, RZ, RZ, R125 ;  /* 0x000000ffff257224 */ /* 0x000fce00078e007d */
.L_x_45:
[----:B------:R-:W-:Y:S05]  /*35d0*/  BSYNC.RECONVERGENT B0 ;  /* 0x0000000000007941 */ /* 0x000fea0003800200 */
.L_x_43:
        /* <DEDUP_REMOVED lines=29> */
.L_x_47:
[----:B------:R-:W-:Y:S01]  /*37b0*/  IMAD.MOV.U32 R124, RZ, RZ, R76 ;  /* 0x000000ffff7c7224 */ /* 0x000fe200078e004c */
[----:B------:R-:W-:Y:S01]  /*37c0*/  MOV R125, R77 ;  /* 0x0000004d007d7202 */ /* 0x000fe20000000f00 */
[----:B------:R-:W-:Y:S01]  /*37d0*/  IMAD.MOV.U32 R127, RZ, RZ, RZ ;  /* 0x000000ffff7f7224 */ /* 0x000fe200078e00ff */
[----:B------:R-:W-:-:S07]  /*37e0*/  MOV R123, 0x3800 ;  /* 0x00003800007b7802 */ /* 0x000fce0000000f00 */
[----:B------:R-:W-:Y:S05]  /*37f0*/  CALL.REL.NOINC `($__internal_0_$__cuda_sm20_rem_u64) ;  /* 0x000001fc00b87944 */ /* 0x000fea0003c00000 */
[----:B------:R-:W-:Y:S02]  /*3800*/  IMAD.MOV.U32 R38, RZ, RZ, R122 ;  /* 0x000000ffff267224 */ /* 0x000fe400078e007a */
[----:B------:R-:W-:-:S07]  /*3810*/  IMAD.MOV.U32 R39, RZ, RZ, R125 ;  /* 0x000000ffff277224 */ /* 0x000fce00078e007d */
.L_x_48:
[----:B------:R-:W-:Y:S05]  /*3820*/  BSYNC.RECONVERGENT B0 ;  /* 0x0000000000007941 */ /* 0x000fea0003800200 */
.L_x_46:
        /* <DEDUP_REMOVED lines=29> */
.L_x_50:
[----:B------:R-:W-:Y:S01]  /*3a00*/  IMAD.MOV.U32 R124, RZ, RZ, R74 ;  /* 0x000000ffff7c7224 */ /* 0x000fe200078e004a */
[----:B------:R-:W-:Y:S01]  /*3a10*/  MOV R123, 0x3a50 ;  /* 0x00003a50007b7802 */ /* 0x000fe20000000f00 */
[----:B------:R-:W-:Y:S02]  /*3a20*/  IMAD.MOV.U32 R125, RZ, RZ, R75 ;  /* 0x000000ffff7d7224 */ /* 0x000fe400078e004b */
[----:B------:R-:W-:-:S07]  /*3a30*/  IMAD.MOV.U32 R127, RZ, RZ, RZ ;  /* 0x000000ffff7f7224 */ /* 0x000fce00078e00ff */
[----:B------:R-:W-:Y:S05]  /*3a40*/  CALL.REL.NOINC `($__internal_0_$__cuda_sm20_rem_u64) ;  /* 0x000001fc00247944 */ /* 0x000fea0003c00000 */
[----:B------:R-:W-:Y:S01]  /*3a50*/  MOV R32, R122 ;  /* 0x0000007a00207202 */ /* 0x000fe20000000f00 */
[----:B------:R-:W-:-:S07]  /*3a60*/  IMAD.MOV.U32 R33, RZ, RZ, R125 ;  /* 0x000000ffff217224 */ /* 0x000fce00078e007d */
.L_x_51:
[----:B------:R-:W-:Y:S05]  /*3a70*/  BSYNC.RECONVERGENT B0 ;  /* 0x0000000000007941 */ /* 0x000fea0003800200 */
.L_x_49:
        /* <DEDUP_REMOVED lines=29> */
.L_x_53:
[----:B------:R-:W-:Y:S01]  /*3c50*/  IMAD.MOV.U32 R124, RZ, RZ, R72 ;  /* 0x000000ffff7c7224 */ /* 0x000fe200078e0048 */
[----:B------:R-:W-:Y:S01]  /*3c60*/  MOV R125, R73 ;  /* 0x00000049007d7202 */ /* 0x000fe20000000f00 */
[----:B------:R-:W-:Y:S01]  /*3c70*/  IMAD.MOV.U32 R127, RZ, RZ, RZ ;  /* 0x000000ffff7f7224 */ /* 0x000fe200078e00ff */
[----:B------:R-:W-:-:S07]  /*3c80*/  MOV R123, 0x3ca0 ;  /* 0x00003ca0007b7802 */ /* 0x000fce0000000f00 */
[----:B------:R-:W-:Y:S05]  /*3c90*/  CALL.REL.NOINC `($__internal_0_$__cuda_sm20_rem_u64) ;  /* 0x000001f800907944 */ /* 0x000fea0003c00000 */
[----:B------:R-:W-:Y:S02]  /*3ca0*/  IMAD.MOV.U32 R34, RZ, RZ, R122 ;  /* 0x000000ffff227224 */ /* 0x000fe400078e007a */
[----:B------:R-:W-:-:S07]  /*3cb0*/  IMAD.MOV.U32 R35, RZ, RZ, R125 ;  /* 0x000000ffff237224 */ /* 0x000fce00078e007d */
.L_x_54:
[----:B------:R-:W-:Y:S05]  /*3cc0*/  BSYNC.RECONVERGENT B0 ;  /* 0x0000000000007941 */ /* 0x000fea0003800200 */
.L_x_52:
        /* <DEDUP_REMOVED lines=29> */
.L_x_56:
[----:B------:R-:W-:Y:S01]  /*3ea0*/  IMAD.MOV.U32 R124, RZ, RZ, R70 ;  /* 0x000000ffff7c7224 */ /* 0x000fe200078e0046 */
[----:B------:R-:W-:Y:S01]  /*3eb0*/  MOV R123, 0x3ef0 ;  /* 0x00003ef0007b7802 */ /* 0x000fe20000000f00 */
[----:B------:R-:W-:Y:S02]  /*3ec0*/  IMAD.MOV.U32 R125, RZ, RZ, R71 ;  /* 0x000000ffff7d7224 */ /* 0x000fe400078e0047 */
[----:B------:R-:W-:-:S07]  /*3ed0*/  IMAD.MOV.U32 R127, RZ, RZ, RZ ;  /* 0x000000ffff7f7224 */ /* 0x000fce00078e00ff */
[----:B------:R-:W-:Y:S05]  /*3ee0*/  CALL.REL.NOINC `($__internal_0_$__cuda_sm20_rem_u64) ;  /* 0x000001f400fc7944 */ /* 0x000fea0003c00000 */
[----:B------:R-:W-:Y:S01]  /*3ef0*/  MOV R28, R122 ;  /* 0x0000007a001c7202 */ /* 0x000fe20000000f00 */
[----:B------:R-:W-:-:S07]  /*3f00*/  IMAD.MOV.U32 R29, RZ, RZ, R125 ;  /* 0x000000ffff1d7224 */ /* 0x000fce00078e007d */
.L_x_57:
[----:B------:R-:W-:Y:S05]  /*3f10*/  BSYNC.RECONVERGENT B0 ;  /* 0x0000000000007941 */ /* 0x000fea0003800200 */
.L_x_55:
        /* <DEDUP_REMOVED lines=29> */
.L_x_59:
[----:B------:R-:W-:Y:S01]  /*40f0*/  IMAD.MOV.U32 R124, RZ, RZ, R68 ;  /* 0x000000ffff7c7224 */ /* 0x000fe200078e0044 */
[----:B------:R-:W-:Y:S01]  /*4100*/  MOV R125, R69 ;  /* 0x00000045007d7202 */ /* 0x000fe20000000f00 */
[----:B------:R-:W-:Y:S01]  /*4110*/  IMAD.MOV.U32 R127, RZ, RZ, RZ ;  /* 0x000000ffff7f7224 */ /* 0x000fe200078e00ff */
[----:B------:R-:W-:-:S07]  /*4120*/  MOV R123, 0x4140 ;  /* 0x00004140007b7802 */ /* 0x000fce0000000f00 */
[----:B------:R-:W-:Y:S05]  /*4130*/  CALL.REL.NOINC `($__internal_0_$__cuda_sm20_rem_u64) ;  /* 0x000001f400687944 */ /* 0x000fea0003c00000 */
[----:B------:R-:W-:Y:S02]  /*4140*/  IMAD.MOV.U32 R30, RZ, RZ, R122 ;  /* 0x000000ffff1e7224 */ /* 0x000fe400078e007a */
[----:B------:R-:W-:-:S07]  /*4150*/  IMAD.MOV.U32 R31, RZ, RZ, R125 ;  /* 0x000000ffff1f7224 */ /* 0x000fce00078e007d */
.L_x_60:
[----:B------:R-:W-:Y:S05]  /*4160*/  BSYNC.RECONVERGENT B0 ;  /* 0x0000000000007941 */ /* 0x000fea0003800200 */
.L_x_58:
        /* <DEDUP_REMOVED lines=29> */
.L_x_62:
[----:B------:R-:W-:Y:S01]  /*4340*/  IMAD.MOV.U32 R124, RZ, RZ, R2 ;  /* 0x000000ffff7c7224 */ /* 0x000fe200078e0002 */
[----:B------:R-:W-:Y:S01]  /*4350*/  MOV R123, 0x4390 ;  /* 0x00004390007b7802 */ /* 0x000fe20000000f00 */
[----:B------:R-:W-:Y:S02]  /*4360*/  IMAD.MOV.U32 R125, RZ, RZ, R3 ;  /* 0x000000ffff7d7224 */ /* 0x000fe400078e0003 */
[----:B------:R-:W-:-:S07]  /*4370*/  IMAD.MOV.U32 R127, RZ, RZ, RZ ;  /* 0x000000ffff7f7224 */ /* 0x000fce00078e00ff */
[----:B------:R-:W-:Y:S05]  /*4380*/  CALL.REL.NOINC `($__internal_0_$__cuda_sm20_rem_u64) ;  /* 0x000001f000d47944 */ /* 0x000fea0003c00000 */
[----:B------:R-:W-:Y:S01]  /*4390*/  MOV R24, R122 ;  /* 0x0000007a00187202 */ /* 0x000fe20000000f00 */
[----:B------:R-:W-:-:S07]  /*43a0*/  IMAD.MOV.U32 R25, RZ, RZ, R125 ;  /* 0x000000ffff197224 */ /* 0x000fce00078e007d */
.L_x_63:
[----:B------:R-:W-:Y:S05]  /*43b0*/  BSYNC.RECONVERGENT B0 ;  /* 0x0000000000007941 */ /* 0x000fea0003800200 */
.L_x_61:
        /* <DEDUP_REMOVED lines=29> */
.L_x_65:
[----:B------:R-:W-:Y:S01]  /*4590*/  IMAD.MOV.U32 R124, RZ, RZ, R104 ;  /* 0x000000ffff7c7224 */ /* 0x000fe200078e0068 */
[----:B------:R-:W-:Y:S01]  /*45a0*/  MOV R125, R105 ;  /* 0x00000069007d7202 */ /* 0x000fe20000000f00 */
[----:B------:R-:W-:Y:S01]  /*45b0*/  IMAD.MOV.U32 R127, RZ, RZ, RZ ;  /* 0x000000ffff7f7224 */ /* 0x000fe200078e00ff */
[----:B------:R-:W-:-:S07]  /*45c0*/  MOV R123, 0x45e0 ;  /* 0x000045e0007b7802 */ /* 0x000fce0000000f00 */
[----:B------:R-:W-:Y:S05]  /*45d0*/  CALL.REL.NOINC `($__internal_0_$__cuda_sm20_rem_u64) ;  /* 0x000001f000407944 */ /* 0x000fea0003c00000 */
[----:B------:R-:W-:Y:S02]  /*45e0*/  IMAD.MOV.U32 R26, RZ, RZ, R122 ;  /* 0x000000ffff1a7224 */ /* 0x000fe400078e007a */
[----:B------:R-:W-:-:S07]  /*45f0*/  IMAD.MOV.U32 R27, RZ, RZ, R125 ;  /* 0x000000ffff1b7224 */ /* 0x000fce00078e007d */
.L_x_66:
[----:B------:R-:W-:Y:S05]  /*4600*/  BSYNC.RECONVERGENT B0 ;  /* 0x0000000000007941 */ /* 0x000fea0003800200 */
.L_x_64:
        /* <DEDUP_REMOVED lines=29> */
.L_x_68:
[----:B------:R-:W-:Y:S01]  /*47e0*/  IMAD.MOV.U32 R124, RZ, RZ, R106 ;  /* 0x000000ffff7c7224 */ /* 0x000fe200078e006a */
[----:B------:R-:W-:Y:S01]  /*47f0*/  MOV R123, 0x4830 ;  /* 0x00004830007b7802 */ /* 0x000fe20000000f00 */
[----:B------:R-:W-:Y:S02]  /*4800*/  IMAD.MOV.U32 R125, RZ, RZ, R107 ;  /* 0x000000ffff7d7224 */ /* 0x000fe400078e006b */
[----:B------:R-:W-:-:S07]  /*4810*/  IMAD.MOV.U32 R127, RZ, RZ, RZ ;  /* 0x000000ffff7f7224 */ /* 0x000fce00078e00ff */
[----:B------:R-:W-:Y:S05]  /*4820*/  CALL.REL.NOINC `($__internal_0_$__cuda_sm20_rem_u64) ;  /* 0x000001ec00ac7944 */ /* 0x000fea0003c00000 */
[----:B------:R-:W-:Y:S01]  /*4830*/  MOV R20, R122 ;  /* 0x0000007a00147202 */ /* 0x000fe20000000f00 */
[----:B------:R-:W-:-:S07]  /*4840*/  IMAD.MOV.U32 R21, RZ, RZ, R125 ;  /* 0x000000ffff157224 */ /* 0x000fce00078e007d */
.L_x_69:
[----:B------:R-:W-:Y:S05]  /*4850*/  BSYNC.RECONVERGENT B0 ;  /* 0x0000000000007941 */ /* 0x000fea0003800200 */
.L_x_67:
        /* <DEDUP_REMOVED lines=29> */
.L_x_71:
[----:B------:R-:W-:Y:S01]  /*4a30*/  IMAD.MOV.U32 R124, RZ, RZ, R108 ;  /* 0x000000ffff7c7224 */ /* 0x000fe200078e006c */
[----:B------:R-:W-:Y:S01]  /*4a40*/  MOV R125, R109 ;  /* 0x0000006d007d7202 */ /* 0x000fe20000000f00 */
[----:B------:R-:W-:Y:S01]  /*4a50*/  IMAD.MOV.U32 R127, RZ, RZ, RZ ;  /* 0x000000ffff7f7224 */ /* 0x000fe200078e00ff */
[----:B------:R-:W-:-:S07]  /*4a60*/  MOV R123, 0x4a80 ;  /* 0x00004a80007b7802 */ /* 0x000fce0000000f00 */
[----:B------:R-:W-:Y:S05]  /*4a70*/  CALL.REL.NOINC `($__internal_0_$__cuda_sm20_rem_u64) ;  /* 0x000001ec00187944 */ /* 0x000fea0003c00000 */
[----:B------:R-:W-:Y:S02]  /*4a80*/  IMAD.MOV.U32 R22, RZ, RZ, R122 ;  /* 0x000000ffff167224 */ /* 0x000fe400078e007a */
[----:B------:R-:W-:-:S07]  /*4a90*/  IMAD.MOV.U32 R23, RZ, RZ, R125 ;  /* 0x000000ffff177224 */ /* 0x000fce00078e007d */
.L_x_72:
[----:B------:R-:W-:Y:S05]  /*4aa0*/  BSYNC.RECONVERGENT B0 ;  /* 0x0000000000007941 */ /* 0x000fea0003800200 */
.L_x_70:
        /* <DEDUP_REMOVED lines=29> */
.L_x_74:
[----:B------:R-:W-:Y:S01]  /*4c80*/  IMAD.MOV.U32 R124, RZ, RZ, R110 ;  /* 0x000000ffff7c7224 */ /* 0x000fe200078e006e */
[----:B------:R-:W-:Y:S01]  /*4c90*/  MOV R123, 0x4cd0 ;  /* 0x00004cd0007b7802 */ /* 0x000fe20000000f00 */
[----:B------:R-:W-:Y:S02]  /*4ca0*/  IMAD.MOV.U32 R125, RZ, RZ, R111 ;  /* 0x000000ffff7d7224 */ /* 0x000fe400078e006f */
[----:B------:R-:W-:-:S07]  /*4cb0*/  IMAD.MOV.U32 R127, RZ, RZ, RZ ;  /* 0x000000ffff7f7224 */ /* 0x000fce00078e00ff */
[----:B------:R-:W-:Y:S05]  /*4cc0*/  CALL.REL.NOINC `($__internal_0_$__cuda_sm20_rem_u64) ;  /* 0x000001e800847944 */ /* 0x000fea0003c00000 */
[----:B------:R-:W-:Y:S01]  /*4cd0*/  MOV R16, R122 ;  /* 0x0000007a00107202 */ /* 0x000fe20000000f00 */
[----:B------:R-:W-:-:S07]  /*4ce0*/  IMAD.MOV.U32 R17, RZ, RZ, R125 ;  /* 0x000000ffff117224 */ /* 0x000fce00078e007d */
.L_x_75:
[----:B------:R-:W-:Y:S05]  /*4cf0*/  BSYNC.RECONVERGENT B0 ;  /* 0x0000000000007941 */ /* 0x000fea0003800200 */
.L_x_73:
        /* <DEDUP_REMOVED lines=29> */
.L_x_77:
[----:B------:R-:W-:Y:S01]  /*4ed0*/  IMAD.MOV.U32 R124, RZ, RZ, R112 ;  /* 0x000000ffff7c7224 */ /* 0x000fe200078e0070 */
[----:B------:R-:W-:Y:S01]  /*4ee0*/  MOV R125, R113 ;  /* 0x00000071007d7202 */ /* 0x000fe20000000f00 */
[----:B------:R-:W-:Y:S01]  /*4ef0*/  IMAD.MOV.U32 R127, RZ, RZ, RZ ;  /* 0x000000ffff7f7224 */ /* 0x000fe200078e00ff */
[----:B------:R-:W-:-:S07]  /*4f00*/  MOV R123, 0x4f20 ;  /* 0x00004f20007b7802 */ /* 0x000fce0000000f00 */
[----:B------:R-:W-:Y:S05]  /*4f10*/  CALL.REL.NOINC `($__internal_0_$__cuda_sm20_rem_u64) ;  /* 0x000001e400f07944 */ /* 0x000fea0003c00000 */
[----:B------:R-:W-:Y:S02]  /*4f20*/  IMAD.MOV.U32 R18, RZ, RZ, R122 ;  /* 0x000000ffff127224 */ /* 0x000fe400078e007a */
[----:B------:R-:W-:-:S07]  /*4f30*/  IMAD.MOV.U32 R19, RZ, RZ, R125 ;  /* 0x000000ffff137224 */ /* 0x000fce00078e007d */
.L_x_78:
[----:B------:R-:W-:Y:S05]  /*4f40*/  BSYNC.RECONVERGENT B0 ;  /* 0x0000000000007941 */ /* 0x000fea0003800200 */
.L_x_76:
        /* <DEDUP_REMOVED lines=29> */
.L_x_80:
[----:B------:R-:W-:Y:S01]  /*5120*/  IMAD.MOV.U32 R124, RZ, RZ, R114 ;  /* 0x000000ffff7c7224 */ /* 0x000fe200078e0072 */
[----:B------:R-:W-:Y:S01]  /*5130*/  MOV R123, 0x5170 ;  /* 0x00005170007b7802 */ /* 0x000fe20000000f00 */
[----:B------:R-:W-:Y:S02]  /*5140*/  IMAD.MOV.U32 R125, RZ, RZ, R115 ;  /* 0x000000ffff7d7224 */ /* 0x000fe400078e0073 */
[----:B------:R-:W-:-:S07]  /*5150*/  IMAD.MOV.U32 R127, RZ, RZ, RZ ;  /* 0x000000ffff7f7224 */ /* 0x000fce00078e00ff */
[----:B------:R-:W-:Y:S05]  /*5160*/  CALL.REL.NOINC `($__internal_0_$__cuda_sm20_rem_u64) ;  /* 0x000001e4005c7944 */ /* 0x000fea0003c00000 */
[----:B------:R-:W-:Y:S01]  /*5170*/  MOV R12, R122 ;  /* 0x0000007a000c7202 */ /* 0x000fe20000000f00 */
[----:B------:R-:W-:-:S07]  /*5180*/  IMAD.MOV.U32 R13, RZ, RZ, R125 ;  /* 0x000000ffff0d7224 */ /* 0x000fce00078e007d */
.L_x_81:
[----:B------:R-:W-:Y:S05]  /*5190*/  BSYNC.RECONVERGENT B0 ;  /* 0x0000000000007941 */ /* 0x000fea0003800200 */
.L_x_79:
        /* <DEDUP_REMOVED lines=29> */
.L_x_83:
[----:B------:R-:W-:Y:S01]  /*5370*/  IMAD.MOV.U32 R124, RZ, RZ, R116 ;  /* 0x000000ffff7c7224 */ /* 0x000fe200078e0074 */
[----:B------:R-:W-:Y:S01]  /*5380*/  MOV R125, R117 ;  /* 0x00000075007d7202 */ /* 0x000fe20000000f00 */
[----:B------:R-:W-:Y:S01]  /*5390*/  IMAD.MOV.U32 R127, RZ, RZ, RZ ;  /* 0x000000ffff7f7224 */ /* 0x000fe200078e00ff */
[----:B------:R-:W-:-:S07]  /*53a0*/  MOV R123, 0x53c0 ;  /* 0x000053c0007b7802 */ /* 0x000fce0000000f00 */
[----:B------:R-:W-:Y:S05]  /*53b0*/  CALL.REL.NOINC `($__internal_0_$__cuda_sm20_rem_u64) ;  /* 0x000001e000c87944 */ /* 0x000fea0003c00000 */
[----:B------:R-:W-:Y:S02]  /*53c0*/  IMAD.MOV.U32 R14, RZ, RZ, R122 ;  /* 0x000000ffff0e7224 */ /* 0x000fe400078e007a */
[----:B------:R-:W-:-:S07]  /*53d0*/  IMAD.MOV.U32 R15, RZ, RZ, R125 ;  /* 0x000000ffff0f7224 */ /* 0x000fce00078e007d */
.L_x_84:
[----:B------:R-:W-:Y:S05]  /*53e0*/  BSYNC.RECONVERGENT B0 ;  /* 0x0000000000007941 */ /* 0x000fea0003800200 */
.L_x_82:
        /* <DEDUP_REMOVED lines=29> */
.L_x_86:
[----:B------:R-:W-:Y:S01]  /*55c0*/  IMAD.MOV.U32 R124, RZ, RZ, R118 ;  /* 0x000000ffff7c7224 */ /* 0x000fe200078e0076 */
[----:B------:R-:W-:Y:S01]  /*55d0*/  MOV R123, 0x5610 ;  /* 0x00005610007b7802 */ /* 0x000fe20000000f00 */
[----:B------:R-:W-:Y:S02]  /*55e0*/  IMAD.MOV.U32 R125, RZ, RZ, R119 ;  /* 0x000000ffff7d7224 */ /* 0x000fe400078e0077 */
[----:B------:R-:W-:-:S07]  /*55f0*/  IMAD.MOV.U32 R127, RZ, RZ, RZ ;  /* 0x000000ffff7f7224 */ /* 0x000fce00078e00ff */
[----:B------:R-:W-:Y:S05]  /*5600*/  CALL.REL.NOINC `($__internal_0_$__cuda_sm20_rem_u64) ;  /* 0x000001e000347944 */ /* 0x000fea0003c00000 */
[----:B------:R-:W-:Y:S01]  /*5610*/  MOV R8, R122 ;  /* 0x0000007a00087202 */ /* 0x000fe20000000f00 */
[----:B------:R-:W-:-:S07]  /*5620*/  IMAD.MOV.U32 R9, RZ, RZ, R125 ;  /* 0x000000ffff097224 */ /* 0x000fce00078e007d */
.L_x_87:
[----:B------:R-:W-:Y:S05]  /*5630*/  BSYNC.RECONVERGENT B0 ;  /* 0x0000000000007941 */ /* 0x000fea0003800200 */
.L_x_85:
        /* <DEDUP_REMOVED lines=29> */
.L_x_89:
[----:B------:R-:W-:Y:S01]  /*5810*/  IMAD.MOV.U32 R124, RZ, RZ, R120 ;  /* 0x000000ffff7c7224 */ /* 0x000fe200078e0078 */
[----:B------:R-:W-:Y:S01]  /*5820*/  MOV R125, R121 ;  /* 0x00000079007d7202 */ /* 0x000fe20000000f00 */
[----:B------:R-:W-:Y:S01]  /*5830*/  IMAD.MOV.U32 R127, RZ, RZ, RZ ;  /* 0x000000ffff7f7224 */ /* 0x000fe200078e00ff */
[----:B------:R-:W-:-:S07]  /*5840*/  MOV R123, 0x5860 ;  /* 0x00005860007b7802 */ /* 0x000fce0000000f00 */
[----:B------:R-:W-:Y:S05]  /*5850*/  CALL.REL.NOINC `($__internal_0_$__cuda_sm20_rem_u64) ;  /* 0x000001dc00a07944 */ /* 0x000fea0003c00000 */
[----:B------:R-:W-:Y:S02]  /*5860*/  IMAD.MOV.U32 R10, RZ, RZ, R122 ;  /* 0x000000ffff0a7224 */ /* 0x000fe400078e007a */
[----:B------:R-:W-:-:S07]  /*5870*/  IMAD.MOV.U32 R11, RZ, RZ, R125 ;  /* 0x000000ffff0b7224 */ /* 0x000fce00078e007d */
.L_x_90:
[----:B------:R-:W-:Y:S05]  /*5880*/  BSYNC.RECONVERGENT B0 ;  /* 0x0000000000007941 */ /* 0x000fea0003800200 */
.L_x_88:
        /* <DEDUP_REMOVED lines=11> */
[----:B------:R-:W-:-:S07]  /*5940*/  ISETP.NE.U32.AND P1, PT, R138, RZ, PT ;  /* 0x000000ff8a00720c */ /* 0x000fce0003f25070 */
[----:B0-----:R-:W0:Y:S02]  /*5950*/  MUFU.RCP R0, R0 ;  /* 0x0000000000007308 */ /* 0x001e240000001000 */
[----:B0-----:R-:W-:-:S06]  /*5960*/  VIADD R2, R0, 0xffffffe ;  /* 0x0ffffffe00027836 */ /* 0x001fcc0000000000 */
[----:B------:R0:W1:Y:S02]  /*5970*/  F2I.FTZ.U32.TRUNC.NTZ R3, R2 ;  /* 0x0000000200037305 */ /* 0x000064000021f000 */
[----:B0-----:R-:W-:Y:S02]  /*5980*/  HFMA2 R2, -RZ, RZ, 0, 0 ;  /* 0x00000000ff027431 */ /* 0x001fe400000001ff */
[----:B-1----:R-:W-:-:S04]  /*5990*/  IMAD.MOV R5, RZ, RZ, -R3 ;  /* 0x000000ffff057224 */ /* 0x002fc800078e0a03 */
[----:B------:R-:W-:-:S04]  /*59a0*/  IMAD R5, R5, R138, RZ ;  /* 0x0000008a05057224 */ /* 0x000fc800078e02ff */
[----:B------:R-:W-:Y:S01]  /*59b0*/  IMAD.HI.U32 R3, R3, R5, R2 ;  /* 0x0000000503037227 */ /* 0x000fe200078e0002 */
[----:B------:R-:W-:-:S05]  /*59c0*/  MOV R5, RZ ;  /* 0x000000ff00057202 */ /* 0x000fca0000000f00 */
        /* <DEDUP_REMOVED lines=9> */
.L_x_92:
[----:B------:R-:W-:Y:S01]  /*5a60*/  IMAD.MOV.U32 R124, RZ, RZ, R138 ;  /* 0x000000ffff7c7224 */ /* 0x000fe200078e008a */
[----:B------:R-:W-:Y:S01]  /*5a70*/  MOV R123, 0x5ab0 ;  /* 0x00005ab0007b7802 */ /* 0x000fe20000000f00 */
[----:B------:R-:W-:Y:S02]  /*5a80*/  IMAD.MOV.U32 R125, RZ, RZ, R139 ;  /* 0x000000ffff7d7224 */ /* 0x000fe400078e008b */
[----:B------:R-:W-:-:S07]  /*5a90*/  IMAD.MOV.U32 R127, RZ, RZ, RZ ;  /* 0x000000ffff7f7224 */ /* 0x000fce00078e00ff */
[----:B------:R-:W-:Y:S05]  /*5aa0*/  CALL.REL.NOINC `($__internal_0_$__cuda_sm20_rem_u64) ;  /* 0x000001dc000c7944 */ /* 0x000fea0003c00000 */
[----:B------:R-:W-:Y:S01]  /*5ab0*/  MOV R4, R122 ;  /* 0x0000007a00047202 */ /* 0x000fe20000000f00 */
[----:B------:R-:W-:-:S07]  /*5ac0*/  IMAD.MOV.U32 R5, RZ, RZ, R125 ;  /* 0x000000ffff057224 */ /* 0x000fce00078e007d */
.L_x_93:
[----:B------:R-:W-:Y:S05]  /*5ad0*/  BSYNC.RECONVERGENT B0 ;  /* 0x0000000000007941 */ /* 0x000fea0003800200 */
.L_x_91:
[----:B------:R-:W-:Y:S01]  /*5ae0*/  SHF.R.U32.HI R0, RZ, 0x2, R71 ;  /* 0x00000002ff007819 */ /* 0x000fe20000011647 */
[----:B------:R-:W-:Y:S01]  /*5af0*/  IMAD.SHL.U32 R3, R176, 0x10, RZ ;  /* 0x00000010b0037824 */ /* 0x000fe200078e00ff */
[----:B------:R-:W-:Y:S01]  /*5b00*/  ISETP.NE.U32.AND P0, PT, R141, RZ, PT ;  /* 0x000000ff8d00720c */ /* 0x000fe20003f05070 */
[----:B------:R-:W-:Y:S01]  /*5b10*/  BSSY.RECONVERGENT B0, `(.L_x_94) ;  /* 0x0000022000007945 */ /* 0x000fe20003800200 */
[----:B------:R-:W-:Y:S02]  /*5b20*/  LOP3.LUT R0, R0, R71, RZ, 0x3c, !PT ;  /* 0x0000004700007212 */ /* 0x000fe400078e3cff */
[----:B------:R-:W-:-:S03]  /*5b30*/  IADD3 R174, PT, PT, R174, 0xb0f8a0, RZ ;  /* 0x00b0f8a0aeae7810 */ /* 0x000fc60007ffe0ff */
[----:B------:R-:W-:-:S05]  /*5b40*/  IMAD.SHL.U32 R2, R0, 0x2, RZ ;  /* 0x0000000200027824 */ /* 0x000fca00078e00ff */
[----:B------:R-:W-:-:S04]  /*5b50*/  LOP3.LUT R3, R176, R3, R2, 0x96, !PT ;  /* 0x00000003b0037212 */ /* 0x000fc800078e9602 */
[----:B------:R-:W-:-:S05]  /*5b60*/  LOP3.LUT R177, R3, R0, RZ, 0x3c, !PT ;  /* 0x0000000003b17212 */ /* 0x000fca00078e3cff */
[----:B------:R-:W-:Y:S01]  /*5b70*/  IMAD.IADD R122, R177, 0x1, R174 ;  /* 0x00000001b17a7824 */ /* 0x000fe200078e02ae */
        /* <DEDUP_REMOVED lines=20> */
.L_x_95:
[----:B------:R-:W-:Y:S01]  /*5cc0*/  IMAD.MOV.U32 R124, RZ, RZ, R140 ;  /* 0x000000ffff7c7224 */ /* 0x000fe200078e008c */
[----:B------:R-:W-:Y:S01]  /*5cd0*/  MOV R123, 0x5d10 ;  /* 0x00005d10007b7802 */ /* 0x000fe20000000f00 */
[----:B------:R-:W-:Y:S02]  /*5ce0*/  IMAD.MOV.U32 R125, RZ, RZ, R141 ;  /* 0x000000ffff7d7224 */ /* 0x000fe400078e008d */
[----:B------:R-:W-:-:S07]  /*5cf0*/  IMAD.MOV.U32 R127, RZ, RZ, RZ ;  /* 0x000000ffff7f7224 */ /* 0x000fce00078e00ff */
[----:B------:R-:W-:Y:S05]  /*5d00*/  CALL.REL.NOINC `($__internal_0_$__cuda_sm20_rem_u64) ;  /* 0x000001d800747944 */ /* 0x000fea0003c00000 */
[----:B------:R-:W-:Y:S01]  /*5d10*/  MOV R6, R122 ;  /* 0x0000007a00067202 */ /* 0x000fe20000000f00 */
[----:B------:R-:W-:-:S07]  /*5d20*/  IMAD.MOV.U32 R7, RZ, RZ, R125 ;  /* 0x000000ffff077224 */ /* 0x000fce00078e007d */
.L_x_96:
[----:B------:R-:W-:Y:S05]  /*5d30*/  BSYNC.RECONVERGENT B0 ;  /* 0x0000000000007941 */ /* 0x000fea0003800200 */
.L_x_94:
[----:B------:R-:W-:Y:S01]  /*5d40*/  HFMA2 R64, -RZ, RZ, 0, 1.1920928955078125e-07 ;  /* 0x00000002ff407431 */ /* 0x000fe200000001ff */
[----:B------:R0:W-:Y:S01]  /*5d50*/  STL.128 [R1+0x220], R56 ;  /* 0x0002203801007387 */ /* 0x0001e20000100c00 */
[----:B------:R-:W-:Y:S01]  /*5d60*/  IMAD.MOV.U32 R65, RZ, RZ, 0x0 ;  /* 0x00000000ff417424 */ /* 0x000fe200078e00ff */
[----:B------:R-:W-:Y:S01]  /*5d70*/  BSSY.RECONVERGENT B0, `(.L_x_97) ;  /* 0x0000aa4000007945 */ /* 0x000fe20003800200 */
[----:B------:R-:W-:Y:S01]  /*5d80*/  IMAD.MOV.U32 R0, RZ, RZ, 0x7ff ;  /* 0x000007ffff007424 */ /* 0x000fe200078e00ff */
[----:B------:R1:W-:Y:S04]  /*5d90*/  STL.128 [R1+0x210], R60 ;  /* 0x0002103c01007387 */ /* 0x0003e80000100c00 */
[----:B------:R1:W-:Y:S04]  /*5da0*/  STL.128 [R1+0x230], R52 ;  /* 0x0002303401007387 */ /* 0x0003e80000100c00 */
[----:B------:R1:W-:Y:S01]  /*5db0*/  STL.128 [R1+0x240], R48 ;  /* 0x0002403001007387 */ /* 0x0003e20000100c00 */
[----:B0-----:R-:W-:Y:S01]  /*5dc0*/  IMAD.MOV.U32 R56, RZ, RZ, 0x1 ;  /* 0x00000001ff387424 */ /* 0x001fe200078e00ff */
[----:B------:R-:W-:Y:S01]  /*5dd0*/  CS2R R58, SRZ ;  /* 0x00000000003a7805 */ /* 0x000fe2000001ff00 */
[----:B------:R-:W-:Y:S01]  /*5de0*/  IMAD.MOV.U32 R57, RZ, RZ, 0x0 ;  /* 0x00000000ff397424 */ /* 0x000fe200078e00ff */
        /* <DEDUP_REMOVED lines=13> */
[----:B------:R1:W-:Y:S04]  /*5ec0*/  STL.128 [R1+0x110], RZ ;  /* 0x000110ff01007387 */ /* 0x0003e80000100c00 */
        /* <DEDUP_REMOVED lines=13> */
[----:B------:R1:W-:Y:S02]  /*5fa0*/  STL.128 [R1+0x1f0], RZ ;  /* 0x0001f0ff01007387 */ /* 0x0003e40000100c00 */
.L_x_308:
[----:B0-----:R0:W-:Y:S01]  /*5fb0*/  STL.128 [R1], RZ ;  /* 0x000000ff01007387 */ /* 0x0011e20000100c00 */
[----:B------:R-:W-:Y:S01]  /*5fc0*/  BSSY.RECONVERGENT B1, `(.L_x_98) ;  /* 0x00000f7000017945 */ /* 0x000fe20003800200 */
[----:B------:R-:W-:Y:S01]  /*5fd0*/  IMAD.MOV.U32 R2, RZ, RZ, RZ ;  /* 0x000000ffff027224 */ /* 0x000fe200078e00ff */
[----:B------:R-:W-:Y:S01]  /*5fe0*/  MOV R3, 0x20 ;  /* 0x0000002000037802 */ /* 0x000fe20000000f00 */
        /* <DEDUP_REMOVED lines=14> */
[----:B--2---:R0:W-:Y:S02]  /*60d0*/  STL.128 [R1+0xf0], RZ ;  /* 0x0000f0ff01007387 */ /* 0x0041e40000100c00 */
.L_x_105:
[----:B-1----:R-:W-:-:S06]  /*60e0*/  LEA R4, R2, UR43, 0x3 ;  /* 0x0000002b02047c11 */ /* 0x002fcc000f8e18ff */
[----:B------:R-:W5:Y:S01]  /*60f0*/  LDL.64 R4, [R4] ;  /* 0x0000000004047983 */ /* 0x000f620000100a00 */
[----:B------:R-:W-:Y:S01]  /*6100*/  BSSY.RECONVERGENT B2, `(.L_x_99) ;  /* 0x00000de000027945 */ /* 0x000fe20003800200 */
[----:B------:R-:W-:Y:S01]  /*6110*/  IMAD.MOV.U32 R25, RZ, RZ, RZ ;  /* 0x000000ffff197224 */ /* 0x000fe200078e00ff */
[----:B------:R-:W-:Y:S01]  /*6120*/  MOV R27, RZ ;  /* 0x000000ff001b7202 */ /* 0x000fe20000000f00 */
[----:B------:R-:W-:Y:S02]  /*6130*/  IMAD.MOV.U32 R31, RZ, RZ, RZ ;  /* 0x000000ffff1f7224 */ /* 0x000fe400078e00ff */
[----:B------:R-:W-:Y:S02]  /*6140*/  IMAD.MOV.U32 R20, RZ, RZ, RZ ;  /* 0x000000ffff147224 */ /* 0x000fe400078e00ff */
[----:B------:R-:W-:-:S07]  /*6150*/  IMAD.MOV.U32 R29, RZ, RZ, RZ ;  /* 0x000000ffff1d7224 */ /* 0x000fce00078e00ff */
.L_x_104:
[----:B------:R-:W-:-:S04]  /*6160*/  IMAD.IADD R9, R20, 0x1, R2 ;  /* 0x0000000114097824 */ /* 0x000fc800078e0202 */
[----:B------:R-:W-:-:S06]  /*6170*/  IMAD.WIDE.U32 R10, R9, 0x8, R132 ;  /* 0x00000008090a7825 */ /* 0x000fcc00078e0084 */
[----:B------:R-:W2:Y:S01]  /*6180*/  LDG.E.64 R10, desc[UR36][R10.64] ;  /* 0x000000240a0a7981 */ /* 0x000ea2000c1e1b00 */
[----:B------:R-:W-:-:S06]  /*6190*/  LEA R6, R20, UR43, 0x3 ;  /* 0x0000002b14067c11 */ /* 0x000fcc000f8e18ff */
[----:B------:R-:W3:Y:S01]  /*61a0*/  LDL.64 R6, [R6] ;  /* 0x0000000006067983 */ /* 0x000ee20000100a00 */
[----:B------:R-:W-:-:S05]  /*61b0*/  LEA R21, R9, UR44, 0x3 ;  /* 0x0000002c09157c11 */ /* 0x000fca000f8e18ff */
[----:B------:R-:W4:Y:S01]  /*61c0*/  LDL.64 R8, [R21] ;  /* 0x0000000015087983 */ /* 0x000f220000100a00 */
[----:B------:R-:W-:Y:S01]  /*61d0*/  UMOV UR4, 0x4321 ;  /* 0x0000432100047882 */ /* 0x000fe20000000000 */
[----:B------:R-:W-:Y:S01]  /*61e0*/  IMAD.MOV.U32 R15, RZ, RZ, -0x80000000 ;  /* 0x80000000ff0f7424 */ /* 0x000fe200078e00ff */
[----:B------:R-:W-:Y:S01]  /*61f0*/  BSSY.RECONVERGENT B3, `(.L_x_100) ;  /* 0x0000074000037945 */ /* 0x000fe20003800200 */
[C---:B--2---:R-:W-:Y:S02]  /*6200*/  ISETP.GE.U32.AND P0, PT, R10.reuse, RZ, PT ;  /* 0x000000ff0a00720c */ /* 0x044fe40003f06070 */
[----:B------:R-:W-:Y:S02]  /*6210*/  ISETP.GT.U32.AND P1, PT, R10, RZ, PT ;  /* 0x000000ff0a00720c */ /* 0x000fe40003f24070 */
[C---:B------:R-:W-:Y:S02]  /*6220*/  ISETP.GE.U32.AND.EX P0, PT, R11.reuse, 0x1, PT, P0 ;  /* 0x000000010b00780c */ /* 0x040fe40003f06100 */
[----:B------:R-:W-:-:S02]  /*6230*/  ISETP.GT.U32.AND.EX P1, PT, R11, 0x1, PT, P1 ;  /* 0x000000010b00780c */ /* 0x000fc40003f24110 */
[C---:B------:R-:W-:Y:S01]  /*6240*/  SEL R14, R10.reuse, R11, !P0 ;  /* 0x0000000b0a0e7207 */ /* 0x040fe20004000000 */
[----:B------:R-:W-:Y:S01]  /*6250*/  HFMA2 R11, -RZ, RZ, 15, 0 ;  /* 0x4b800000ff0b7431 */ /* 0x000fe200000001ff */
[----:B------:R-:W-:Y:S01]  /*6260*/  SEL R13, R10, RZ, P1 ;  /* 0x000000ff0a0d7207 */ /* 0x000fe20000800000 */
[----:B------:R-:W-:Y:S01]  /*6270*/  IMAD.U32 R10, RZ, RZ, UR4 ;  /* 0x00000004ff0a7e24 */ /* 0x000fe2000f8e00ff */
[----:B------:R-:W1:Y:S02]  /*6280*/  FLO.U32 R12, R14 ;  /* 0x0000000e000c7300 */ /* 0x000e6400000e0000 */
[----:B-1----:R-:W-:-:S04]  /*6290*/  IADD3 R24, PT, PT, -R12, 0x1f, RZ ;  /* 0x0000001f0c187810 */ /* 0x002fc80007ffe1ff */
[----:B------:R-:W-:Y:S01]  /*62a0*/  SHF.L.W.U32.HI R35, R13, R24, R14 ;  /* 0x000000180d237219 */ /* 0x000fe20000010e0e */
[----:B------:R-:W-:Y:S01]  /*62b0*/  IMAD.MOV.U32 R14, RZ, RZ, 0x0 ;  /* 0x00000000ff0e7424 */ /* 0x000fe200078e00ff */
[----:B------:R-:W-:Y:S02]  /*62c0*/  LOP3.LUT R22, R24, 0x1f, RZ, 0xc0, !PT ;  /* 0x0000001f18167812 */ /* 0x000fe400078ec0ff */
[----:B------:R-:W-:-:S04]  /*62d0*/  PRMT R10, R35, R10, 0x3f ;  /* 0x0000003f230a7416 */ /* 0x000fc8000000000a */
[C---:B------:R-:W-:Y:S02]  /*62e0*/  FSETP.GEU.AND P2, PT, |R10|.reuse, 1.175494350822287508e-38, PT ;  /* 0x008000000a00780b */ /* 0x040fe40003f4e200 */
[----:B------:R-:W-:Y:S02]  /*62f0*/  FSETP.GT.AND P1, PT, |R10|, 8.50705917302346158658e+37, PT ;  /* 0x7e8000000a00780b */ /* 0x000fe40003f24200 */
[----:B------:R-:W-:-:S04]  /*6300*/  FSEL R11, R11, 1, !P2 ;  /* 0x3f8000000b0b7808 */ /* 0x000fc80005000000 */
[----:B------:R-:W-:-:S05]  /*6310*/  FSEL R11, R11, 0.25, !P1 ;  /* 0x3e8000000b0b7808 */ /* 0x000fca0004800000 */
[----:B------:R-:W-:Y:S01]  /*6320*/  FMUL R16, R10, R11 ;  /* 0x0000000b0a107220 */ /* 0x000fe20000400000 */
[----:B------:R-:W-:-:S05]  /*6330*/  SHF.L.U32 R10, R13, R22, RZ ;  /* 0x000000160d0a7219 */ /* 0x000fca00000006ff */
[----:B------:R-:W1:Y:S02]  /*6340*/  MUFU.RCP R16, R16 ;  /* 0x0000001000107308 */ /* 0x000e640000001000 */
[----:B-1----:R-:W-:-:S05]  /*6350*/  FMUL R11, R11, R16 ;  /* 0x000000100b0b7220 */ /* 0x002fca0000400000 */
[----:B------:R-:W-:Y:S01]  /*6360*/  LEA R37, R11, 0xfffffe00, 0x9 ;  /* 0xfffffe000b257811 */ /* 0x000fe200078e48ff */
[----:B------:R-:W-:-:S04]  /*6370*/  IMAD.MOV.U32 R11, RZ, RZ, RZ ;  /* 0x000000ffff0b7224 */ /* 0x000fc800078e00ff */
[----:B------:R-:W-:-:S04]  /*6380*/  IMAD.WIDE.U32 R12, R35, R37, R10 ;  /* 0x00000025230c7225 */ /* 0x000fc800078e000a */
[----:B------:R-:W-:-:S05]  /*6390*/  IMAD.HI.U32 R17, R37, R10, RZ ;  /* 0x0000000a25117227 */ /* 0x000fca00078e00ff */
[----:B------:R-:W-:Y:S02]  /*63a0*/  IADD3 R39, P2, P3, RZ, -R12, -R17 ;  /* 0x8000000cff277210 */ /* 0x000fe40007b5e811 */
[----:B------:R-:W-:-:S03]  /*63b0*/  IADD3 R12, PT, PT, -R35, RZ, RZ ;  /* 0x000000ff230c7210 */ /* 0x000fc60007ffe1ff */
[----:B------:R-:W-:Y:S01]  /*63c0*/  IMAD.HI.U32 R14, P1, R37, R39, R14 ;  /* 0x00000027250e7227 */ /* 0x000fe2000782000e */
[----:B------:R-:W-:-:S03]  /*63d0*/  IADD3.X R41, PT, PT, R12, -0x1, ~R13, P2, P3 ;  /* 0xffffffff0c297810 */ /* 0x000fc600017e6c0d */
[----:B------:R-:W-:Y:S01]  /*63e0*/  IMAD.MOV.U32 R13, RZ, RZ, RZ ;  /* 0x000000ffff0d7224 */ /* 0x000fe200078e00ff */
[----:B------:R-:W-:Y:S02]  /*63f0*/  SEL R15, RZ, 0x1, !P1 ;  /* 0x00000001ff0f7807 */ /* 0x000fe40004800000 */
[----:B------:R-:W-:Y:S02]  /*6400*/  ISETP.GT.U32.AND P1, PT, R39, -0x1, PT ;  /* 0xffffffff2700780c */ /* 0x000fe40003f24070 */
[----:B------:R-:W-:Y:S01]  /*6410*/  SHF.R.U32.HI R12, RZ, 0x1f, R41 ;  /* 0x0000001fff0c7819 */ /* 0x000fe20000011629 */
[----:B------:R-:W-:Y:S01]  /*6420*/  IMAD.WIDE.U32 R14, R37, R41, R14 ;  /* 0x00000029250e7225 */ /* 0x000fe200078e000e */
[----:B------:R-:W-:Y:S02]  /*6430*/  ISETP.GT.AND.EX P1, PT, R41, -0x1, PT, P1 ;  /* 0xffffffff2900780c */ /* 0x000fe40003f24310 */
[----:B------:R-:W-:Y:S02]  /*6440*/  LOP3.LUT R45, R12, 0x1, RZ, 0x3c, !PT ;  /* 0x000000010c2d7812 */ /* 0x000fe400078e3cff */
[----:B------:R-:W-:-:S02]  /*6450*/  IADD3 RZ, P2, PT, R14, R39, RZ ;  /* 0x000000270eff7210 */ /* 0x000fc40007f5e0ff */
[----:B------:R-:W-:Y:S02]  /*6460*/  SEL R43, R37, RZ, P1 ;  /* 0x000000ff252b7207 */ /* 0x000fe40000800000 */
[----:B------:R-:W-:-:S04]  /*6470*/  IADD3.X R14, P2, PT, R15, R41, RZ, P2, !PT ;  /* 0x000000290f0e7210 */ /* 0x000fc8000175e4ff */
[----:B------:R-:W-:Y:S02]  /*6480*/  IADD3 R14, P1, PT, R43, R14, RZ ;  /* 0x0000000e2b0e7210 */ /* 0x000fe40007f3e0ff */
[----:B------:R-:W-:-:S05]  /*6490*/  SEL R12, RZ, 0x1, !P2 ;  /* 0x00000001ff0c7807 */ /* 0x000fca0005000000 */
[----:B------:R-:W-:-:S05]  /*64a0*/  IMAD.X R12, R45, 0x1, R12, P1 ;  /* 0x000000012d0c7824 */ /* 0x000fca00008e060c */
[----:B------:R-:W-:-:S04]  /*64b0*/  ISETP.NE.AND P1, PT, R12, 0x2, PT ;  /* 0x000000020c00780c */ /* 0x000fc80003f25270 */
[----:B------:R-:W-:Y:S01]  /*64c0*/  SEL R23, R14, 0xffffffff, P1 ;  /* 0xffffffff0e177807 */ /* 0x000fe20000800000 */
[----:B---3-5:R-:W-:Y:S01]  /*64d0*/  IMAD.WIDE.U32 R14, R7, R4, RZ ;  /* 0x00000004070e7225 */ /* 0x028fe200078e00ff */
[----:B----4-:R-:W-:-:S03]  /*64e0*/  IADD3 R25, P1, PT, R8, R25, RZ ;  /* 0x0000001908197210 */ /* 0x010fc60007f3e0ff */
[----:B------:R-:W-:Y:S01]  /*64f0*/  IMAD.HI.U32 R12, R23, R10, RZ ;  /* 0x0000000a170c7227 */ /* 0x000fe200078e00ff */
[----:B------:R-:W-:-:S03]  /*6500*/  IADD3.X R8, P1, PT, R9, R31, RZ, P1, !PT ;  /* 0x0000001f09087210 */ /* 0x000fc60000f3e4ff */
[----:B------:R-:W-:-:S04]  /*6510*/  IMAD.WIDE.U32 R16, P2, R5, R6, R14 ;  /* 0x0000000605107225 */ /* 0x000fc8000784000e */
[----:B------:R-:W-:Y:S01]  /*6520*/  IMAD.WIDE.U32 R14, R6, R4, RZ ;  /* 0x00000004060e7225 */ /* 0x000fe200078e00ff */
[----:B------:R-:W-:-:S03]  /*6530*/  MOV R18, R17 ;  /* 0x0000001100127202 */ /* 0x000fc60000000f00 */
[----:B------:R-:W-:Y:S01]  /*6540*/  IMAD.WIDE.U32 R12, R35, R23, R12 ;  /* 0x00000017230c7225 */ /* 0x000fe200078e000c */
[----:B------:R-:W-:-:S03]  /*6550*/  IADD3 R33, P4, PT, R15, R16, RZ ;  /* 0x000000100f217210 */ /* 0x000fc60007f9e0ff */
[----:B------:R-:W-:Y:S01]  /*6560*/  IMAD.X R19, RZ, RZ, RZ, P2 ;  /* 0x000000ffff137224 */ /* 0x000fe200010e06ff */
[----:B------:R-:W-:Y:S01]  /*6570*/  IADD3 R15, P2, PT, R25, R14, RZ ;  /* 0x0000000e190f7210 */ /* 0x000fe20007f5e0ff */
[----:B------:R-:W-:Y:S01]  /*6580*/  IMAD.MOV.U32 R9, RZ, RZ, RZ ;  /* 0x000000ffff097224 */ /* 0x000fe200078e00ff */
[----:B------:R-:W-:Y:S01]  /*6590*/  IADD3 RZ, P3, PT, R10, R12, RZ ;  /* 0x0000000c0aff7210 */ /* 0x000fe20007f7e0ff */
[----:B------:R-:W-:Y:S01]  /*65a0*/  IMAD.WIDE.U32.X R6, R5, R7, R18, P4 ;  /* 0x0000000705067225 */ /* 0x000fe200020e0412 */
[----:B------:R-:W-:Y:S02]  /*65b0*/  IADD3.X R8, P2, PT, R8, R33, RZ, P2, !PT ;  /* 0x0000002108087210 */ /* 0x000fe4000175e4ff */
[----:B------:R-:W-:Y:S02]  /*65c0*/  IADD3.X RZ, P3, PT, R35, R13, RZ, P3, !PT ;  /* 0x0000000d23ff7210 */ /* 0x000fe40001f7e4ff */
[----:B------:R-:W-:Y:S02]  /*65d0*/  IADD3.X R17, P1, P2, R6, RZ, R27, P2, P1 ;  /* 0x000000ff06117210 */ /* 0x000fe4000122241b */
[----:B------:R-:W-:-:S02]  /*65e0*/  VIMNMX.U32 R12, PT, PT, R23, -0x2, PT ;  /* 0xfffffffe170c7848 */ /* 0x000fc40003fe0000 */
[----:B------:R-:W-:Y:S02]  /*65f0*/  IADD3.X R6, PT, PT, R7, RZ, R29, P1, P2 ;  /* 0x000000ff07067210 */ /* 0x000fe40000fe441d */
[C---:B------:R-:W-:Y:S02]  /*6600*/  SHF.L.U32 R22, R15.reuse, R22, RZ ;  /* 0x000000160f167219 */ /* 0x040fe400000006ff */
[-C--:B------:R-:W-:Y:S02]  /*6610*/  SHF.L.W.U32.HI R13, R15, R24.reuse, R8 ;  /* 0x000000180f0d7219 */ /* 0x080fe40000010e08 */
[-C--:B------:R-:W-:Y:S01]  /*6620*/  SHF.L.W.U32.HI R15, R8, R24.reuse, R17 ;  /* 0x00000018080f7219 */ /* 0x080fe20000010e11 */
[----:B------:R-:W-:Y:S01]  /*6630*/  @!P3 VIADD R23, R12, 0x1 ;  /* 0x000000010c17b836 */ /* 0x000fe20000000000 */
[-C--:B------:R-:W-:Y:S01]  /*6640*/  SHF.L.W.U32.HI R19, R6, R24.reuse, RZ ;  /* 0x0000001806137219 */ /* 0x080fe20000010eff */
[C---:B------:R-:W-:Y:S01]  /*6650*/  VIADD R12, R24.reuse, 0x60 ;  /* 0x00000060180c7836 */ /* 0x040fe20000000000 */
[----:B------:R-:W-:Y:S01]  /*6660*/  SHF.L.W.U32.HI R17, R17, R24, R6 ;  /* 0x0000001811117219 */ /* 0x000fe20000010e06 */
[----:B------:R-:W-:Y:S01]  /*6670*/  IMAD.MOV.U32 R8, RZ, RZ, R15 ;  /* 0x000000ffff087224 */ /* 0x000fe200078e000f */
[----:B------:R-:W-:Y:S01]  /*6680*/  @P0 IADD3 R12, PT, PT, R24, 0x40, RZ ;  /* 0x00000040180c0810 */ /* 0x000fe20007ffe0ff */
[----:B------:R-:W-:Y:S01]  /*6690*/  IMAD.MOV.U32 R14, RZ, RZ, R13 ;  /* 0x000000ffff0e7224 */ /* 0x000fe200078e000d */
[----:B------:R-:W-:Y:S01]  /*66a0*/  MOV R27, R17 ;  /* 0x00000011001b7202 */ /* 0x000fe20000000f00 */
[----:B------:R-:W-:-:S02]  /*66b0*/  IMAD.MOV.U32 R25, RZ, RZ, R19 ;  /* 0x000000ffff197224 */ /* 0x000fc400078e0013 */
[----:B------:R-:W-:-:S07]  /*66c0*/  IMAD.MOV.U32 R16, RZ, RZ, R22 ;  /* 0x000000ffff107224 */ /* 0x000fce00078e0016 */
.L_x_101:
[----:B------:R-:W-:Y:S01]  /*66d0*/  IADD3 RZ, P0, PT, -R10, R8, RZ ;  /* 0x000000080aff7210 */ /* 0x000fe20007f1e1ff */
[----:B------:R-:W-:Y:S01]  /*66e0*/  IMAD.MOV.U32 R6, RZ, RZ, RZ ;  /* 0x000000ffff067224 */ /* 0x000fe200078e00ff */
[----:B------:R-:W-:Y:S01]  /*66f0*/  PLOP3.LUT P2, PT, PT, PT, PT, 0x8, 0x80 ;  /* 0x000000000080781c */ /* 0x000fe20003f4e170 */
[----:B------:R-:W-:Y:S01]  /*6700*/  UMOV UR4, URZ ;  /* 0x000000ff00047c82 */ /* 0x000fe20008000000 */
[----:B------:R-:W-:Y:S01]  /*6710*/  IADD3.X RZ, P0, PT, ~R35, R27, RZ, P0, !PT ;  /* 0x0000001b23ff7210 */ /* 0x000fe2000071e5ff */
[----:B------:R-:W-:-:S03]  /*6720*/  VIADD R9, R9, 0x20 ;  /* 0x0000002009097836 */ /* 0x000fc60000000000 */
[----:B------:R-:W-:-:S03]  /*6730*/  IADD3.X R7, PT, PT, R25, 0x1, RZ, P0, !PT ;  /* 0x0000000119077810 */ /* 0x000fc600007fe4ff */
[----:B------:R-:W-:-:S05]  /*6740*/  IMAD.HI.U32 R6, R25, R23, R6 ;  /* 0x0000001719067227 */ /* 0x000fca00078e0006 */
[----:B------:R-:W-:-:S04]  /*6750*/  ISETP.GE.U32.AND P0, PT, R6, R25, PT ;  /* 0x000000190600720c */ /* 0x000fc80003f06070 */
[----:B------:R-:W-:-:S05]  /*6760*/  SEL R29, R6, 0xffffffff, P0 ;  /* 0xffffffff061d7807 */ /* 0x000fca0000000000 */
[----:B------:R-:W-:-:S04]  /*6770*/  IMAD.WIDE.U32 R6, R29, R10, RZ ;  /* 0x0000000a1d067225 */ /* 0x000fc800078e00ff */
[----:B------:R-:W-:Y:S01]  /*6780*/  IMAD.MOV.U32 R6, RZ, RZ, R7 ;  /* 0x000000ffff067224 */ /* 0x000fe200078e0007 */
[----:B------:R-:W-:Y:S01]  /*6790*/  MOV R7, RZ ;  /* 0x000000ff00077202 */ /* 0x000fe20000000f00 */
[-C--:B------:R-:W-:Y:S02]  /*67a0*/  IMAD R31, R10, R29.reuse, RZ ;  /* 0x0000001d0a1f7224 */ /* 0x080fe400078e02ff */
[----:B------:R-:W-:-:S03]  /*67b0*/  IMAD.WIDE.U32 R6, R35, R29, R6 ;  /* 0x0000001d23067225 */ /* 0x000fc600078e0006 */
[----:B------:R-:W-:-:S04]  /*67c0*/  IADD3 R29, P0, PT, -R31, R8, RZ ;  /* 0x000000081f1d7210 */ /* 0x000fc80007f1e1ff */
[----:B------:R-:W-:-:S04]  /*67d0*/  IADD3.X R6, P0, PT, R27, ~R6, RZ, P0, !PT ;  /* 0x800000061b067210 */ /* 0x000fc8000071e4ff */
[----:B------:R-:W-:-:S13]  /*67e0*/  IADD3.X R7, P0, PT, R25, ~R7, RZ, P0, !PT ;  /* 0x8000000719077210 */ /* 0x000fda000071e4ff */
[----:B------:R-:W-:-:S04]  /*67f0*/  @!P0 IADD3 R29, P1, PT, R10, R29, RZ ;  /* 0x0000001d0a1d8210 */ /* 0x000fc80007f3e0ff */
[----:B------:R-:W-:-:S04]  /*6800*/  @!P0 IADD3.X R6, P1, PT, R35, R6, RZ, P1, !PT ;  /* 0x0000000623068210 */ /* 0x000fc80000f3e4ff */
[----:B------:R-:W-:-:S04]  /*6810*/  @!P0 IADD3.X R7, P1, PT, RZ, R7, RZ, P1, !PT ;  /* 0x00000007ff078210 */ /* 0x000fc80000f3e4ff */
[----:B------:R-:W-:Y:S02]  /*6820*/  @!P0 PLOP3.LUT P2, PT, P1, PT, PT, 0x8, 0x80 ;  /* 0x000000000080881c */ /* 0x000fe40000f4e170 */
[----:B------:R-:W-:-:S04]  /*6830*/  IADD3 RZ, P0, PT, R16, -UR4, RZ ;  /* 0x8000000410ff7c10 */ /* 0x000fc8000ff1e0ff */
[----:B------:R-:W-:Y:S01]  /*6840*/  IADD3.X R8, P0, PT, R14, -0x1, RZ, P0, !PT ;  /* 0xffffffff0e087810 */ /* 0x000fe2000071e4ff */
[----:B------:R-:W-:-:S06]  /*6850*/  IMAD.MOV.U32 R14, RZ, RZ, R16 ;  /* 0x000000ffff0e7224 */ /* 0x000fcc00078e0010 */
[----:B------:R-:W-:-:S04]  /*6860*/  @P2 IADD3 R29, P1, PT, R10, R29, RZ ;  /* 0x0000001d0a1d2210 */ /* 0x000fc80007f3e0ff */
[----:B------:R-:W-:Y:S02]  /*6870*/  @P2 IADD3.X R6, P1, PT, R35, R6, RZ, P1, !PT ;  /* 0x0000000623062210 */ /* 0x000fe40000f3e4ff */
[----:B------:R-:W-:-:S03]  /*6880*/  IADD3.X R27, P0, PT, R29, -0x1, RZ, P0, !PT ;  /* 0xffffffff1d1b7810 */ /* 0x000fc6000071e4ff */
[----:B------:R-:W-:Y:S01]  /*6890*/  @P2 IMAD.X R7, RZ, RZ, R7, P1 ;  /* 0x000000ffff072224 */ /* 0x000fe200008e0607 */
[----:B------:R-:W-:Y:S02]  /*68a0*/  IADD3.X R25, P0, PT, R6, -0x1, RZ, P0, !PT ;  /* 0xffffffff06197810 */ /* 0x000fe4000071e4ff */
[----:B------:R-:W-:Y:S02]  /*68b0*/  ISETP.GT.U32.AND P2, PT, R9, R12, PT ;  /* 0x0000000c0900720c */ /* 0x000fe40003f44070 */
[----:B------:R-:W-:-:S13]  /*68c0*/  IADD3.X RZ, P0, PT, R7, -0x1, RZ, P0, !PT ;  /* 0xffffffff07ff7810 */ /* 0x000fda000071e4ff */
[----:B------:R-:W-:Y:S02]  /*68d0*/  @!P0 IADD3 RZ, P1, PT, RZ, R16, RZ ;  /* 0x00000010ffff8210 */ /* 0x000fe40007f3e0ff */
[----:B------:R-:W-:Y:S02]  /*68e0*/  MOV R16, RZ ;  /* 0x000000ff00107202 */ /* 0x000fe40000000f00 */
[----:B------:R-:W-:-:S04]  /*68f0*/  @!P0 IADD3.X R8, P1, PT, RZ, R8, RZ, P1, !PT ;  /* 0x00000008ff088210 */ /* 0x000fc80000f3e4ff */
[----:B------:R-:W-:-:S05]  /*6900*/  @!P0 IADD3.X R27, P1, PT, R10, R27, RZ, P1, !PT ;  /* 0x0000001b0a1b8210 */ /* 0x000fca0000f3e4ff */
[----:B------:R-:W-:Y:S01]  /*6910*/  @!P0 IMAD.X R25, R35, 0x1, R25, P1 ;  /* 0x0000000123198824 */ /* 0x000fe200008e0619 */
[----:B------:R-:W-:Y:S07]  /*6920*/  @!P2 BRA `(.L_x_101) ;  /* 0xfffffffc0068a947 */ /* 0x000fee000383ffff */
[----:B------:R-:W-:Y:S05]  /*6930*/  BSYNC.RECONVERGENT B3 ;  /* 0x0000000000037941 */ /* 0x000fea0003800200 */
.L_x_100:
[----:B------:R-:W-:Y:S01]  /*6940*/  IMAD.MOV.U32 R6, RZ, RZ, 0x0 ;  /* 0x00000000ff067424 */ /* 0x000fe200078e00ff */
[----:B------:R-:W-:Y:S01]  /*6950*/  SHF.R.W.U32 R9, R25, R24, RZ ;  /* 0x0000001819097219 */ /* 0x000fe20000001eff */
[----:B------:R-:W-:Y:S01]  /*6960*/  IMAD.MOV.U32 R7, RZ, RZ, -0x80000000 ;  /* 0x80000000ff077424 */ /* 0x000fe200078e00ff */
[----:B------:R-:W-:Y:S01]  /*6970*/  BSSY.RECONVERGENT B3, `(.L_x_102) ;  /* 0x000004e000037945 */ /* 0x000fe20003800200 */
[----:B------:R-:W-:-:S05]  /*6980*/  IMAD.HI.U32 R6, P0, R37, R39, R6 ;  /* 0x0000002725067227 */ /* 0x000fca0007800006 */
[----:B------:R-:W-:-:S03]  /*6990*/  SEL R7, RZ, 0x1, !P0 ;  /* 0x00000001ff077807 */ /* 0x000fc60004000000 */
[----:B------:R-:W-:-:S03]  /*69a0*/  IMAD.WIDE.U32 R6, R37, R41, R6 ;  /* 0x0000002925067225 */ /* 0x000fc600078e0006 */
[----:B------:R-:W-:-:S04]  /*69b0*/  IADD3 RZ, P0, PT, R6, R39, RZ ;  /* 0x0000002706ff7210 */ /* 0x000fc80007f1e0ff */
[----:B------:R-:W-:Y:S02]  /*69c0*/  IADD3.X R6, P0, PT, R7, R41, RZ, P0, !PT ;  /* 0x0000002907067210 */ /* 0x000fe4000071e4ff */
[----:B------:R-:W-:Y:S02]  /*69d0*/  SHF.R.W.U32 R7, R8, R24, R27 ;  /* 0x0000001808077219 */ /* 0x000fe40000001e1b */
[----:B------:R-:W-:Y:S02]  /*69e0*/  IADD3 R43, P1, PT, R43, R6, RZ ;  /* 0x000000062b2b7210 */ /* 0x000fe40007f3e0ff */
[----:B------:R-:W-:Y:S02]  /*69f0*/  SEL R6, RZ, 0x1, !P0 ;  /* 0x00000001ff067807 */ /* 0x000fe40004000000 */
[----:B------:R-:W-:Y:S02]  /*6a00*/  R2P PR, R12, 0x60 ;  /* 0x000000600c007804 */ /* 0x000fe40000000000 */
[----:B------:R-:W-:-:S04]  /*6a10*/  IADD3.X R6, PT, PT, R45, R6, RZ, P1, !PT ;  /* 0x000000062d067210 */ /* 0x000fc80000ffe4ff */
[----:B------:R-:W-:Y:S02]  /*6a20*/  ISETP.NE.AND P0, PT, R6, 0x2, PT ;  /* 0x000000020600780c */ /* 0x000fe40003f05270 */
[-C--:B------:R-:W-:Y:S02]  /*6a30*/  SHF.R.W.U32 R6, R14, R24.reuse, R8 ;  /* 0x000000180e067219 */ /* 0x080fe40000001e08 */
[----:B------:R-:W-:Y:S02]  /*6a40*/  SEL R43, R43, 0xffffffff, P0 ;  /* 0xffffffff2b2b7807 */ /* 0x000fe40000000000 */
[----:B------:R-:W-:Y:S02]  /*6a50*/  SHF.R.W.U32 R8, R27, R24, R25 ;  /* 0x000000181b087219 */ /* 0x000fe40000001e19 */
[----:B------:R-:W-:Y:S01]  /*6a60*/  SEL R14, R6, R7, !P5 ;  /* 0x00000007060e7207 */ /* 0x000fe20006800000 */
[----:B------:R-:W-:Y:S01]  /*6a70*/  IMAD.HI.U32 R6, R43, R10, RZ ;  /* 0x0000000a2b067227 */ /* 0x000fe200078e00ff */
[----:B------:R-:W-:-:S02]  /*6a80*/  SEL R16, R7, R8, !P5 ;  /* 0x0000000807107207 */ /* 0x000fc40006800000 */
[----:B------:R-:W-:Y:S01]  /*6a90*/  ISETP.NE.AND P0, PT, R12, 0x80, PT ;  /* 0x000000800c00780c */ /* 0x000fe20003f05270 */
[----:B------:R-:W-:Y:S01]  /*6aa0*/  IMAD.MOV.U32 R7, RZ, RZ, RZ ;  /* 0x000000ffff077224 */ /* 0x000fe200078e00ff */
[----:B------:R-:W-:Y:S02]  /*6ab0*/  @P6 SEL R16, R9, RZ, !P5 ;  /* 0x000000ff09106207 */ /* 0x000fe40006800000 */
[----:B------:R-:W-:Y:S01]  /*6ac0*/  @P6 SEL R14, R8, R9, !P5 ;  /* 0x00000009080e6207 */ /* 0x000fe20006800000 */
[----:B------:R-:W-:Y:S01]  /*6ad0*/  IMAD.WIDE.U32 R8, R35, R43, R6 ;  /* 0x0000002b23087225 */ /* 0x000fe200078e0006 */
[----:B------:R-:W-:-:S03]  /*6ae0*/  SEL R7, R16, 0xffffffff, P0 ;  /* 0xffffffff10077807 */ /* 0x000fc60000000000 */
[----:B------:R-:W-:Y:S01]  /*6af0*/  HFMA2 R16, -RZ, RZ, 0, 0 ;  /* 0x00000000ff107431 */ /* 0x000fe200000001ff */
[----:B------:R-:W-:Y:S01]  /*6b00*/  SEL R6, R14, 0xffffffff, P0 ;  /* 0xffffffff0e067807 */ /* 0x000fe20000000000 */
[----:B------:R-:W-:Y:S01]  /*6b10*/  IMAD.MOV.U32 R14, RZ, RZ, RZ ;  /* 0x000000ffff0e7224 */ /* 0x000fe200078e00ff */
[----:B------:R-:W-:Y:S02]  /*6b20*/  IADD3 RZ, P0, PT, R10, R8, RZ ;  /* 0x000000080aff7210 */ /* 0x000fe40007f1e0ff */
[----:B------:R-:W-:Y:S01]  /*6b30*/  VIMNMX.U32 R8, PT, PT, R43, -0x2, PT ;  /* 0xfffffffe2b087848 */ /* 0x000fe20003fe0000 */
[----:B------:R1:W-:Y:S01]  /*6b40*/  STL.64 [R21], R6 ;  /* 0x0000000615007387 */ /* 0x0003e20000100a00 */
[----:B------:R-:W-:-:S13]  /*6b50*/  IADD3.X RZ, P0, PT, R35, R9, RZ, P0, !PT ;  /* 0x0000000923ff7210 */ /* 0x000fda000071e4ff */
[----:B------:R-:W-:Y:S01]  /*6b60*/  @!P0 VIADD R43, R8, 0x1 ;  /* 0x00000001082b8836 */ /* 0x000fe20000000000 */
[----:B-1----:R-:W-:-:S07]  /*6b70*/  CS2R R8, SRZ ;  /* 0x0000000000087805 */ /* 0x002fce000001ff00 */
.L_x_103:
        /* <DEDUP_REMOVED lines=11> */
[----:B------:R-:W-:Y:S02]  /*6c30*/  IMAD.MOV.U32 R6, RZ, RZ, R7 ;  /* 0x000000ffff067224 */ /* 0x000fe400078e0007 */
[----:B------:R-:W-:Y:S02]  /*6c40*/  IMAD R18, R10, R21, RZ ;  /* 0x000000150a127224 */ /* 0x000fe400078e02ff */
[----:B------:R-:W-:-:S03]  /*6c50*/  IMAD.MOV.U32 R7, RZ, RZ, RZ ;  /* 0x000000ffff077224 */ /* 0x000fc600078e00ff */
[----:B------:R-:W-:Y:S01]  /*6c60*/  IADD3 R23, P0, PT, -R18, R15, RZ ;  /* 0x0000000f12177210 */ /* 0x000fe20007f1e1ff */
[----:B------:R-:W-:-:S03]  /*6c70*/  IMAD.WIDE.U32 R6, R35, R21, R6 ;  /* 0x0000001523067225 */ /* 0x000fc600078e0006 */
        /* <DEDUP_REMOVED lines=11> */
[----:B------:R-:W-:Y:S02]  /*6d30*/  IADD3.X R17, P1, PT, R23, -0x1, RZ, P1, !PT ;  /* 0xffffffff17117810 */ /* 0x000fe40000f3e4ff */
[----:B------:R-:W-:Y:S02]  /*6d40*/  @P2 IADD3.X R7, PT, PT, RZ, R7, RZ, P3, !PT ;  /* 0x00000007ff072210 */ /* 0x000fe40001ffe4ff */
[----:B------:R-:W-:Y:S01]  /*6d50*/  IADD3.X R19, P1, PT, R6, -0x1, RZ, P1, !PT ;  /* 0xffffffff06137810 */ /* 0x000fe20000f3e4ff */
[----:B------:R-:W-:Y:S02]  /*6d60*/  IMAD.MOV.U32 R6, RZ, RZ, R16 ;  /* 0x000000ffff067224 */ /* 0x000fe400078e0010 */
[----:B------:R-:W-:Y:S01]  /*6d70*/  IMAD.MOV.U32 R16, RZ, RZ, R14 ;  /* 0x000000ffff107224 */ /* 0x000fe200078e000e */
[----:B------:R-:W-:Y:S01]  /*6d80*/  IADD3.X RZ, P1, PT, R7, -0x1, RZ, P1, !PT ;  /* 0xffffffff07ff7810 */ /* 0x000fe20000f3e4ff */
[----:B------:R-:W-:Y:S01]  /*6d90*/  IMAD.MOV.U32 R14, RZ, RZ, R8 ;  /* 0x000000ffff0e7224 */ /* 0x000fe200078e0008 */
[----:B------:R-:W-:-:S05]  /*6da0*/  MOV R8, R21 ;  /* 0x0000001500087202 */ /* 0x000fca0000000f00 */
[----:B------:R-:W-:Y:S01]  /*6db0*/  @!P0 VIADD R8, R8, 0xffffffff ;  /* 0xffffffff08088836 */ /* 0x000fe20000000000 */
[----:B------:R-:W-:-:S04]  /*6dc0*/  ISETP.GT.U32.AND P0, PT, R9, R12, PT ;  /* 0x0000000c0900720c */ /* 0x000fc80003f04070 */
[----:B------:R-:W-:Y:S02]  /*6dd0*/  @P2 IADD3 R8, PT, PT, R8, -0x1, RZ ;  /* 0xffffffff08082810 */ /* 0x000fe40007ffe0ff */
[----:B------:R-:W-:Y:S01]  /*6de0*/  @!P1 IADD3 RZ, P3, PT, RZ, R22, RZ ;  /* 0x00000016ffff9210 */ /* 0x000fe20007f7e0ff */
[----:B------:R-:W-:Y:S02]  /*6df0*/  IMAD.MOV.U32 R22, RZ, RZ, RZ ;  /* 0x000000ffff167224 */ /* 0x000fe400078e00ff */
[----:B------:R-:W-:Y:S01]  /*6e00*/  @!P1 VIADD R8, R8, 0xffffffff ;  /* 0xffffffff08089836 */ /* 0x000fe20000000000 */
[----:B------:R-:W-:-:S04]  /*6e10*/  @!P1 IADD3.X R15, P3, PT, RZ, R15, RZ, P3, !PT ;  /* 0x0000000fff0f9210 */ /* 0x000fc80001f7e4ff */
[----:B------:R-:W-:-:S05]  /*6e20*/  @!P1 IADD3.X R17, P3, PT, R10, R17, RZ, P3, !PT ;  /* 0x000000110a119210 */ /* 0x000fca0001f7e4ff */
[----:B------:R-:W-:Y:S01]  /*6e30*/  @!P1 IMAD.X R19, R35, 0x1, R19, P3 ;  /* 0x0000000123139824 */ /* 0x000fe200018e0613 */
[----:B------:R-:W-:Y:S07]  /*6e40*/  @!P0 BRA `(.L_x_103) ;  /* 0xfffffffc004c8947 */ /* 0x000fee000383ffff */
[----:B------:R-:W-:Y:S05]  /*6e50*/  BSYNC.RECONVERGENT B3 ;  /* 0x0000000000037941 */ /* 0x000fea0003800200 */
.L_x_102:
[----:B------:R-:W-:Y:S02]  /*6e60*/  IADD3 R20, PT, PT, R20, 0x1, RZ ;  /* 0x0000000114147810 */ /* 0x000fe40007ffe0ff */
[----:B------:R-:W-:Y:S02]  /*6e70*/  ISETP.NE.AND P1, PT, R12, 0x80, PT ;  /* 0x000000800c00780c */ /* 0x000fe40003f25270 */
[----:B------:R-:W-:Y:S02]  /*6e80*/  ISETP.NE.AND P0, PT, R20, R3, PT ;  /* 0x000000031400720c */ /* 0x000fe40003f05270 */
[----:B------:R-:W-:Y:S02]  /*6e90*/  SEL R29, R6, 0xffffffff, P1 ;  /* 0xffffffff061d7807 */ /* 0x000fe40000800000 */
[----:B------:R-:W-:Y:S02]  /*6ea0*/  SEL R27, R16, 0xffffffff, P1 ;  /* 0xffffffff101b7807 */ /* 0x000fe40000800000 */
[----:B------:R-:W-:-:S02]  /*6eb0*/  SEL R31, R14, 0xffffffff, P1 ;  /* 0xffffffff0e1f7807 */ /* 0x000fc40000800000 */
[----:B------:R-:W-:-:S05]  /*6ec0*/  SEL R25, R8, 0xffffffff, P1 ;  /* 0xffffffff08197807 */ /* 0x000fca0000800000 */
[----:B------:R-:W-:Y:S05]  /*6ed0*/  @P0 BRA `(.L_x_104) ;  /* 0xfffffff000a00947 */ /* 0x000fea000383ffff */
[----:B------:R-:W-:Y:S05]  /*6ee0*/  BSYNC.RECONVERGENT B2 ;  /* 0x0000000000027941 */ /* 0x000fea0003800200 */
.L_x_99:
[----:B------:R-:W-:Y:S02]  /*6ef0*/  VIADD R2, R2, 0x1 ;  /* 0x0000000102027836 */ /* 0x000fe40000000000 */
[----:B------:R-:W-:-:S03]  /*6f00*/  VIADD R3, R3, 0xffffffff ;  /* 0xffffffff03037836 */ /* 0x000fc60000000000 */
[----:B------:R-:W-:-:S13]  /*6f10*/  ISETP.NE.AND P0, PT, R2, 0x20, PT ;  /* 0x000000200200780c */ /* 0x000fda0003f05270 */
[----:B------:R-:W-:Y:S05]  /*6f20*/  @P0 BRA `(.L_x_105) ;  /* 0xfffffff0006c0947 */ /* 0x000fea000383ffff */
[----:B------:R-:W-:Y:S05]  /*6f30*/  BSYNC.RECONVERGENT B1 ;  /* 0x0000000000017941 */ /* 0x000fea0003800200 */
.L_x_98:
[----:B------:R-:W2:Y:S04]  /*6f40*/  LDG.E.64 R28, desc[UR36][R132.64] ;  /* 0x00000024841c7981 */ /* 0x000ea8000c1e1b00 */
[----:B------:R-:W2:Y:S01]  /*6f50*/  LDL.128 R4, [R1] ;  /* 0x0000000001047983 */ /* 0x000ea20000100c00 */
[----:B------:R-:W-:Y:S01]  /*6f60*/  BSSY.RECONVERGENT B1, `(.L_x_106) ;  /* 0x000001f000017945 */ /* 0x000fe20003800200 */
[----:B--2---:R-:W-:-:S04]  /*6f70*/  LOP3.LUT R2, R5, R29, RZ, 0xfc, !PT ;  /* 0x0000001d05027212 */ /* 0x004fc800078efcff */
[----:B------:R-:W-:-:S13]  /*6f80*/  ISETP.NE.U32.AND P0, PT, R2, RZ, PT ;  /* 0x000000ff0200720c */ /* 0x000fda0003f05070 */
[----:B------:R-:W-:Y:S05]  /*6f90*/  @P0 BRA `(.L_x_107) ;  /* 0x00000000004c0947 */ /* 0x000fea0003800000 */
[----:B------:R-:W1:Y:S01]  /*6fa0*/  I2F.U32.RP R5, R28 ;  /* 0x0000001c00057306 */ /* 0x000e620000209000 */
[----:B------:R-:W-:Y:S01]  /*6fb0*/  ISETP.NE.U32.AND P1, PT, R28, RZ, PT ;  /* 0x000000ff1c00720c */ /* 0x000fe20003f25070 */
[----:B------:R-:W-:-:S06]  /*6fc0*/  IMAD.MOV.U32 R145, RZ, RZ, RZ ;  /* 0x000000ffff917224 */ /* 0x000fcc00078e00ff */
[----:B-1----:R-:W1:Y:S02]  /*6fd0*/  MUFU.RCP R5, R5 ;  /* 0x0000000500057308 */ /* 0x002e640000001000 */
[----:B-1----:R-:W-:-:S06]  /*6fe0*/  VIADD R2, R5, 0xffffffe ;  /* 0x0ffffffe05027836 */ /* 0x002fcc0000000000 */
[----:B------:R1:W2:Y:S02]  /*6ff0*/  F2I.FTZ.U32.TRUNC.NTZ R3, R2 ;  /* 0x0000000200037305 */ /* 0x0002a4000021f000 */
[----:B-1----:R-:W-:Y:S01]  /*7000*/  IMAD.MOV.U32 R2, RZ, RZ, RZ ;  /* 0x000000ffff027224 */ /* 0x002fe200078e00ff */
[----:B--2---:R-:W-:-:S05]  /*7010*/  IADD3 R9, PT, PT, RZ, -R3, RZ ;  /* 0x80000003ff097210 */ /* 0x004fca0007ffe0ff */
        /* <DEDUP_REMOVED lines=8> */
[-C--:B------:R-:W-:Y:S02]  /*70a0*/  @P0 IADD3 R144, PT, PT, R144, -R28.reuse, RZ ;  /* 0x8000001c90900210 */ /* 0x080fe40007ffe0ff */
[----:B------:R-:W-:Y:S01]  /*70b0*/  @!P1 LOP3.LUT R144, RZ, R28, RZ, 0x33, !PT ;  /* 0x0000001cff909212 */ /* 0x000fe200078e33ff */
[----:B------:R-:W-:Y:S06]  /*70c0*/  BRA `(.L_x_108) ;  /* 0x0000000000207947 */ /* 0x000fec0003800000 */
.L_x_107:
[----:B------:R-:W-:Y:S01]  /*70d0*/  IMAD.MOV.U32 R122, RZ, RZ, R4 ;  /* 0x000000ffff7a7224 */ /* 0x000fe200078e0004 */
[----:B------:R-:W-:Y:S01]  /*70e0*/  MOV R124, R28 ;  /* 0x0000001c007c7202 */ /* 0x000fe20000000f00 */
[----:B------:R-:W-:Y:S01]  /*70f0*/  IMAD.MOV.U32 R127, RZ, RZ, R5 ;  /* 0x000000ffff7f7224 */ /* 0x000fe200078e0005 */
[----:B------:R-:W-:Y:S01]  /*7100*/  MOV R123, 0x7130 ;  /* 0x00007130007b7802 */ /* 0x000fe20000000f00 */
[----:B------:R-:W-:-:S07]  /*7110*/  IMAD.MOV.U32 R125, RZ, RZ, R29 ;  /* 0x000000ffff7d7224 */ /* 0x000fce00078e001d */
[----:B0-----:R-:W-:Y:S05]  /*7120*/  CALL.REL.NOINC `($__internal_0_$__cuda_sm20_rem_u64) ;  /* 0x000001c4006c7944 */ /* 0x001fea0003c00000 */
[----:B------:R-:W-:Y:S02]  /*7130*/  IMAD.MOV.U32 R144, RZ, RZ, R122 ;  /* 0x000000ffff907224 */ /* 0x000fe400078e007a */
[----:B------:R-:W-:-:S07]  /*7140*/  IMAD.MOV.U32 R145, RZ, RZ, R125 ;  /* 0x000000ffff917224 */ /* 0x000fce00078e007d */
.L_x_108:
[----:B------:R-:W-:Y:S05]  /*7150*/  BSYNC.RECONVERGENT B1 ;  /* 0x0000000000017941 */ /* 0x000fea0003800200 */
.L_x_106:
[----:B------:R-:W2:Y:S01]  /*7160*/  LDG.E.64 R134, desc[UR36][R132.64+0x8] ;  /* 0x0000082484867981 */ /* 0x000ea2000c1e1b00 */
        /* <DEDUP_REMOVED lines=8> */
[----:B-1----:R-:W-:-:S06]  /*71f0*/  IADD3 R2, PT, PT, R4, 0xffffffe, RZ ;  /* 0x0ffffffe04027810 */ /* 0x002fcc0007ffe0ff */
[----:B------:R1:W2:Y:S02]  /*7200*/  F2I.FTZ.U32.TRUNC.NTZ R3, R2 ;  /* 0x0000000200037305 */ /* 0x0002a4000021f000 */
[----:B-1----:R-:W-:Y:S02]  /*7210*/  IMAD.MOV.U32 R2, RZ, RZ, RZ ;  /* 0x000000ffff027224 */ /* 0x002fe400078e00ff */
[----:B--2---:R-:W-:-:S04]  /*7220*/  IMAD.MOV R5, RZ, RZ, -R3 ;  /* 0x000000ffff057224 */ /* 0x004fc800078e0a03 */
        /* <DEDUP_REMOVED lines=11> */
.L_x_110:
[----:B------:R-:W-:Y:S01]  /*72e0*/  IMAD.MOV.U32 R122, RZ, RZ, R6 ;  /* 0x000000ffff7a7224 */ /* 0x000fe200078e0006 */
[----:B------:R-:W-:Y:S01]  /*72f0*/  MOV R127, R7 ;  /* 0x00000007007f7202 */ /* 0x000fe20000000f00 */
[----:B------:R-:W-:Y:S01]  /*7300*/  IMAD.MOV.U32 R124, RZ, RZ, R134 ;  /* 0x000000ffff7c7224 */ /* 0x000fe200078e0086 */
[----:B------:R-:W-:Y:S01]  /*7310*/  MOV R123, 0x7340 ;  /* 0x00007340007b7802 */ /* 0x000fe20000000f00 */
[----:B------:R-:W-:-:S07]  /*7320*/  IMAD.MOV.U32 R125, RZ, RZ, R135 ;  /* 0x000000ffff7d7224 */ /* 0x000fce00078e0087 */
[----:B0-----:R-:W-:Y:S05]  /*7330*/  CALL.REL.NOINC `($__internal_0_$__cuda_sm20_rem_u64) ;  /* 0x000001c000e87944 */ /* 0x001fea0003c00000 */
[----:B------:R-:W-:Y:S01]  /*7340*/  IMAD.MOV.U32 R146, RZ, RZ, R122 ;  /* 0x000000ffff927224 */ /* 0x000fe200078e007a */
[----:B------:R-:W-:-:S07]  /*7350*/  MOV R147, R125 ;  /* 0x0000007d00937202 */ /* 0x000fce0000000f00 */
.L_x_111:
[----:B------:R-:W-:Y:S05]  /*7360*/  BSYNC.RECONVERGENT B1 ;  /* 0x0000000000017941 */ /* 0x000fea0003800200 */
.L_x_109:
[----:B------:R-:W2:Y:S04]  /*7370*/  LDG.E.64 R102, desc[UR36][R132.64+0x10] ;  /* 0x0000102484667981 */ /* 0x000ea8000c1e1b00 */
[----:B------:R-:W2:Y:S01]  /*7380*/  LDL.128 R4, [R1+0x10] ;  /* 0x0000100001047983 */ /* 0x000ea20000100c00 */
[----:B------:R-:W-:Y:S03]  /*7390*/  BSSY.RECONVERGENT B1, `(.L_x_112) ;  /* 0x0000020000017945 */ /* 0x000fe60003800200 */
[----:B------:R1:W-:Y:S01]  /*73a0*/  STL.128 [R1+0x100], R144 ;  /* 0x0001009001007387 */ /* 0x0003e20000100c00 */
[----:B--2---:R-:W-:-:S04]  /*73b0*/  LOP3.LUT R2, R5, R103, RZ, 0xfc, !PT ;  /* 0x0000006705027212 */ /* 0x004fc800078efcff */
[----:B------:R-:W-:-:S13]  /*73c0*/  ISETP.NE.U32.AND P0, PT, R2, RZ, PT ;  /* 0x000000ff0200720c */ /* 0x000fda0003f05070 */
[----:B-1----:R-:W-:Y:S05]  /*73d0*/  @P0 BRA `(.L_x_113) ;  /* 0x00000000004c0947 */ /* 0x002fea0003800000 */
[----:B------:R-:W1:Y:S01]  /*73e0*/  I2F.U32.RP R5, R102 ;  /* 0x0000006600057306 */ /* 0x000e620000209000 */
[----:B------:R-:W-:Y:S01]  /*73f0*/  ISETP.NE.U32.AND P1, PT, R102, RZ, PT ;  /* 0x000000ff6600720c */ /* 0x000fe20003f25070 */
[----:B------:R-:W-:-:S06]  /*7400*/  IMAD.MOV.U32 R65, RZ, RZ, RZ ;  /* 0x000000ffff417224 */ /* 0x000fcc00078e00ff */
[----:B-1----:R-:W1:Y:S02]  /*7410*/  MUFU.RCP R5, R5 ;  /* 0x0000000500057308 */ /* 0x002e640000001000 */
[----:B-1----:R-:W-:-:S06]  /*7420*/  VIADD R2, R5, 0xffffffe ;  /* 0x0ffffffe05027836 */ /* 0x002fcc0000000000 */
[----:B------:R1:W2:Y:S02]  /*7430*/  F2I.FTZ.U32.TRUNC.NTZ R3, R2 ;  /* 0x0000000200037305 */ /* 0x0002a4000021f000 */
[----:B-1----:R-:W-:Y:S02]  /*7440*/  IMAD.MOV.U32 R2, RZ, RZ, RZ ;  /* 0x000000ffff027224 */ /* 0x002fe400078e00ff */
[----:B--2---:R-:W-:-:S04]  /*7450*/  IMAD.MOV R9, RZ, RZ, -R3 ;  /* 0x000000ffff097224 */ /* 0x004fc800078e0a03 */
[----:B------:R-:W-:-:S04]  /*7460*/  IMAD R9, R9, R102, RZ ;  /* 0x0000006609097224 */ /* 0x000fc800078e02ff */
[----:B------:R-:W-:-:S06]  /*7470*/  IMAD.HI.U32 R3, R3, R9, R2 ;  /* 0x0000000903037227 */ /* 0x000fcc00078e0002 */
[----:B------:R-:W-:-:S05]  /*7480*/  IMAD.HI.U32 R3, R3, R4, RZ ;  /* 0x0000000403037227 */ /* 0x000fca00078e00ff */
[----:B------:R-:W-:-:S05]  /*7490*/  IADD3 R3, PT, PT, -R3, RZ, RZ ;  /* 0x000000ff03037210 */ /* 0x000fca0007ffe1ff */
[----:B------:R-:W-:-:S05]  /*74a0*/  IMAD R64, R102, R3, R4 ;  /* 0x0000000366407224 */ /* 0x000fca00078e0204 */
[----:B------:R-:W-:-:S13]  /*74b0*/  ISETP.GE.U32.AND P0, PT, R64, R102, PT ;  /* 0x000000664000720c */ /* 0x000fda0003f06070 */
[----:B------:R-:W-:-:S05]  /*74c0*/  @P0 IMAD.IADD R64, R64, 0x1, -R102 ;  /* 0x0000000140400824 */ /* 0x000fca00078e0a66 */
[----:B------:R-:W-:-:S13]  /*74d0*/  ISETP.GE.U32.AND P0, PT, R64, R102, PT ;  /* 0x000000664000720c */ /* 0x000fda0003f06070 */
[----:B------:R-:W-:Y:S01]  /*74e0*/  @P0 IMAD.IADD R64, R64, 0x1, -R102 ;  /* 0x0000000140400824 */ /* 0x000fe200078e0a66 */
[----:B------:R-:W-:Y:S01]  /*74f0*/  @!P1 LOP3.LUT R64, RZ, R102, RZ, 0x33, !PT ;  /* 0x00000066ff409212 */ /* 0x000fe200078e33ff */
[----:B------:R-:W-:Y:S06]  /*7500*/  BRA `(.L_x_114) ;  /* 0x0000000000207947 */ /* 0x000fec0003800000 */
.L_x_113:
[----:B------:R-:W-:Y:S01]  /*7510*/  MOV R122, R4 ;  /* 0x00000004007a7202 */ /* 0x000fe20000000f00 */
[----:B------:R-:W-:Y:S01]  /*7520*/  IMAD.MOV.U32 R127, RZ, RZ, R5 ;  /* 0x000000ffff7f7224 */ /* 0x000fe200078e0005 */
[----:B------:R-:W-:Y:S01]  /*7530*/  MOV R123, 0x7570 ;  /* 0x00007570007b7802 */ /* 0x000fe20000000f00 */
[----:B------:R-:W-:Y:S02]  /*7540*/  IMAD.MOV.U32 R124, RZ, RZ, R102 ;  /* 0x000000ffff7c7224 */ /* 0x000fe400078e0066 */
[----:B------:R-:W-:-:S07]  /*7550*/  IMAD.MOV.U32 R125, RZ, RZ, R103 ;  /* 0x000000ffff7d7224 */ /* 0x000fce00078e0067 */
[----:B0-----:R-:W-:Y:S05]  /*7560*/  CALL.REL.NOINC `($__internal_0_$__cuda_sm20_rem_u64) ;  /* 0x000001c0005c7944 */ /* 0x001fea0003c00000 */
[----:B------:R-:W-:Y:S01]  /*7570*/  MOV R64, R122 ;  /* 0x0000007a00407202 */ /* 0x000fe20000000f00 */
[----:B------:R-:W-:-:S07]  /*7580*/  IMAD.MOV.U32 R65, RZ, RZ, R125 ;  /* 0x000000ffff417224 */ /* 0x000fce00078e007d */
.L_x_114:
[----:B------:R-:W-:Y:S05]  /*7590*/  BSYNC.RECONVERGENT B1 ;  /* 0x0000000000017941 */ /* 0x000fea0003800200 */
.L_x_112:
[----:B------:R-:W2:Y:S01]  /*75a0*/  LDG.E.64 R100, desc[UR36][R132.64+0x18] ;  /* 0x0000182484647981 */ /* 0x000ea2000c1e1b00 */
[----:B------:R-:W-:Y:S01]  /*75b0*/  BSSY.RECONVERGENT B1, `(.L_x_115) ;  /* 0x000001f000017945 */ /* 0x000fe20003800200 */
[----:B--2---:R-:W-:-:S04]  /*75c0*/  LOP3.LUT R2, R7, R101, RZ, 0xfc, !PT ;  /* 0x0000006507027212 */ /* 0x004fc800078efcff */
[----:B------:R-:W-:-:S13]  /*75d0*/  ISETP.NE.U32.AND P0, PT, R2, RZ, PT ;  /* 0x000000ff0200720c */ /* 0x000fda0003f05070 */
[----:B------:R-:W-:Y:S05]  /*75e0*/  @P0 BRA `(.L_x_116) ;  /* 0x00000000004c0947 */ /* 0x000fea0003800000 */
[----:B------:R-:W1:Y:S01]  /*75f0*/  I2F.U32.RP R4, R100 ;  /* 0x0000006400047306 */ /* 0x000e620000209000 */
[----:B------:R-:W-:Y:S02]  /*7600*/  ISETP.NE.U32.AND P1, PT, R100, RZ, PT ;  /* 0x000000ff6400720c */ /* 0x000fe40003f25070 */
[----:B------:R-:W-:-:S05]  /*7610*/  MOV R67, RZ ;  /* 0x000000ff00437202 */ /* 0x000fca0000000f00 */
[----:B-1----:R-:W1:Y:S02]  /*7620*/  MUFU.RCP R4, R4 ;  /* 0x0000000400047308 */ /* 0x002e640000001000 */
[----:B-1----:R-:W-:-:S06]  /*7630*/  VIADD R2, R4, 0xffffffe ;  /* 0x0ffffffe04027836 */ /* 0x002fcc0000000000 */
[----:B------:R1:W2:Y:S02]  /*7640*/  F2I.FTZ.U32.TRUNC.NTZ R3, R2 ;  /* 0x0000000200037305 */ /* 0x0002a4000021f000 */
[----:B-1----:R-:W-:Y:S02]  /*7650*/  HFMA2 R2, -RZ, RZ, 0, 0 ;  /* 0x00000000ff027431 */ /* 0x002fe400000001ff */
[----:B--2---:R-:W-:-:S04]  /*7660*/  IMAD.MOV R5, RZ, RZ, -R3 ;  /* 0x000000ffff057224 */ /* 0x004fc800078e0a03 */
        /* <DEDUP_REMOVED lines=11> */
.L_x_116:
        /* <DEDUP_REMOVED lines=8> */
.L_x_117:
[----:B------:R-:W-:Y:S05]  /*77a0*/  BSYNC.RECONVERGENT B1 ;  /* 0x0000000000017941 */ /* 0x000fea0003800200 */
.L_x_115:
        /* <DEDUP_REMOVED lines=26> */
.L_x_119:
        /* <DEDUP_REMOVED lines=8> */
.L_x_120:
[----:B------:R-:W-:Y:S05]  /*79d0*/  BSYNC.RECONVERGENT B1 ;  /* 0x0000000000017941 */ /* 0x000fea0003800200 */
.L_x_118:
        /* <DEDUP_REMOVED lines=24> */
.L_x_122:
        /* <DEDUP_REMOVED lines=8> */
.L_x_123:
[----:B------:R-:W-:Y:S05]  /*7be0*/  BSYNC.RECONVERGENT B1 ;  /* 0x0000000000017941 */ /* 0x000fea0003800200 */
.L_x_121:
        /* <DEDUP_REMOVED lines=26> */
.L_x_125:
        /* <DEDUP_REMOVED lines=8> */
.L_x_126:
[----:B------:R-:W-:Y:S05]  /*7e10*/  BSYNC.RECONVERGENT B1 ;  /* 0x0000000000017941 */ /* 0x000fea0003800200 */
.L_x_124:
        /* <DEDUP_REMOVED lines=24> */
.L_x_128:
        /* <DEDUP_REMOVED lines=8> */
.L_x_129:
[----:B------:R-:W-:Y:S05]  /*8020*/  BSYNC.RECONVERGENT B1 ;  /* 0x0000000000017941 */ /* 0x000fea0003800200 */
.L_x_127:
        /* <DEDUP_REMOVED lines=26> */
.L_x_131:
        /* <DEDUP_REMOVED lines=8> */
.L_x_132:
[----:B------:R-:W-:Y:S05]  /*8250*/  BSYNC.RECONVERGENT B1 ;  /* 0x0000000000017941 */ /* 0x000fea0003800200 */
.L_x_130:
        /* <DEDUP_REMOVED lines=24> */
.L_x_134:
        /* <DEDUP_REMOVED lines=8> */
.L_x_135:
[----:B------:R-:W-:Y:S05]  /*8460*/  BSYNC.RECONVERGENT B1 ;  /* 0x0000000000017941 */ /* 0x000fea0003800200 */
.L_x_133:
        /* <DEDUP_REMOVED lines=26> */
.L_x_137:
        /* <DEDUP_REMOVED lines=8> */
.L_x_138:
[----:B------:R-:W-:Y:S05]  /*8690*/  BSYNC.RECONVERGENT B1 ;  /* 0x0000000000017941 */ /* 0x000fea0003800200 */
.L_x_136:
        /* <DEDUP_REMOVED lines=24> */
.L_x_140:
        /* <DEDUP_REMOVED lines=8> */
.L_x_141:
[----:B------:R-:W-:Y:S05]  /*88a0*/  BSYNC.RECONVERGENT B1 ;  /* 0x0000000000017941 */ /* 0x000fea0003800200 */
.L_x_139:
        /* <DEDUP_REMOVED lines=26> */
.L_x_143:
        /* <DEDUP_REMOVED lines=8> */
.L_x_144:
[----:B------:R-:W-:Y:S05]  /*8ad0*/  BSYNC.RECONVERGENT B1 ;  /* 0x0000000000017941 */ /* 0x000fea0003800200 */
.L_x_142:
        /* <DEDUP_REMOVED lines=24> */
.L_x_146:
        /* <DEDUP_REMOVED lines=8> */
.L_x_147:
[----:B------:R-:W-:Y:S05]  /*8ce0*/  BSYNC.RECONVERGENT B1 ;  /* 0x0000000000017941 */ /* 0x000fea0003800200 */
.L_x_145:
        /* <DEDUP_REMOVED lines=26> */
.L_x_149:
        /* <DEDUP_REMOVED lines=8> */
.L_x_150:
[----:B------:R-:W-:Y:S05]  /*8f10*/  BSYNC.RECONVERGENT B1 ;  /* 0x0000000000017941 */ /* 0x000fea0003800200 */
.L_x_148:
        /* <DEDUP_REMOVED lines=24> */
.L_x_152:
        /* <DEDUP_REMOVED lines=8> */
.L_x_153:
[----:B------:R-:W-:Y:S05]  /*9120*/  BSYNC.RECONVERGENT B1 ;  /* 0x0000000000017941 */ /* 0x000fea0003800200 */
.L_x_151:
        /* <DEDUP_REMOVED lines=26> */
.L_x_155:
        /* <DEDUP_REMOVED lines=8> */
.L_x_156:
[----:B------:R-:W-:Y:S05]  /*9350*/  BSYNC.RECONVERGENT B1 ;  /* 0x0000000000017941 */ /* 0x000fea0003800200 */
.L_x_154:
        /* <DEDUP_REMOVED lines=24> */
.L_x_158:
        /* <DEDUP_REMOVED lines=8> */
.L_x_159:
[----:B------:R-:W-:Y:S05]  /*9560*/  BSYNC.RECONVERGENT B1 ;  /* 0x0000000000017941 */ /* 0x000fea0003800200 */
.L_x_157:
        /* <DEDUP_REMOVED lines=26> */
.L_x_161:
        /* <DEDUP_REMOVED lines=8> */
.L_x_162:
[----:B------:R-:W-:Y:S05]  /*9790*/  BSYNC.RECONVERGENT B1 ;  /* 0x0000000000017941 */ /* 0x000fea0003800200 */
.L_x_160:
        /* <DEDUP_REMOVED lines=24> */
.L_x_164:
        /* <DEDUP_REMOVED lines=8> */
.L_x_165:
[----:B------:R-:W-:Y:S05]  /*99a0*/  BSYNC.RECONVERGENT B1 ;  /* 0x0000000000017941 */ /* 0x000fea0003800200 */
.L_x_163:
        /* <DEDUP_REMOVED lines=8> */
[----:B------:R-:W-:-:S07]  /*9a30*/  ISETP.NE.U32.AND P1, PT, R2, RZ, PT ;  /* 0x000000ff0200720c */ /* 0x000fce0003f25070 */
[----:B-1----:R-:W1:Y:S02]  /*9a40*/  MUFU.RCP R5, R5 ;  /* 0x0000000500057308 */ /* 0x002e640000001000 */
[----:B-1----:R-:W-:Y:S02]  /*9a50*/  VIADD R8, R5, 0xffffffe ;  /* 0x0ffffffe05087836 */ /* 0x002fe40000000000 */
[----:B------:R-:W-:-:S04]  /*9a60*/  IMAD.MOV.U32 R5, RZ, RZ, RZ ;  /* 0x000000ffff057224 */ /* 0x000fc800078e00ff */
        /* <DEDUP_REMOVED lines=14> */
.L_x_167:
        /* <DEDUP_REMOVED lines=8> */
.L_x_168:
[----:B------:R-:W-:Y:S05]  /*9bd0*/  BSYNC.RECONVERGENT B1 ;  /* 0x0000000000017941 */ /* 0x000fea0003800200 */
.L_x_166:
[----:B------:R-:W2:Y:S01]  /*9be0*/  LDG.E.64 R104, desc[UR36][R132.64+0xa8] ;  /* 0x0000a82484687981 */ /* 0x000ea2000c1e1b00 */
[----:B------:R-:W-:Y:S01]  /*9bf0*/  BSSY.RECONVERGENT B1, `(.L_x_169) ;  /* 0x000001f000017945 */ /* 0x000fe20003800200 */
[----:B--2---:R-:W-:-:S04]  /*9c00*/  LOP3.LUT R8, R7, R105, RZ, 0xfc, !PT ;  /* 0x0000006907087212 */ /* 0x004fc800078efcff */
[----:B------:R-:W-:-:S13]  /*9c10*/  ISETP.NE.U32.AND P0, PT, R8, RZ, PT ;  /* 0x000000ff0800720c */ /* 0x000fda0003f05070 */
[----:B------:R-:W-:Y:S05]  /*9c20*/  @P0 BRA `(.L_x_170) ;  /* 0x00000000004c0947 */ /* 0x000fea0003800000 */
[----:B------:R-:W1:Y:S01]  /*9c30*/  I2F.U32.RP R7, R104 ;  /* 0x0000006800077306 */ /* 0x000e620000209000 */
[----:B------:R-:W-:-:S07]  /*9c40*/  ISETP.NE.U32.AND P1, PT, R104, RZ, PT ;  /* 0x000000ff6800720c */ /* 0x000fce0003f25070 */
[----:B-1----:R-:W1:Y:S02]  /*9c50*/  MUFU.RCP R7, R7 ;  /* 0x0000000700077308 */ /* 0x002e640000001000 */
[----:B-1----:R-:W-:Y:S01]  /*9c60*/  IADD3 R8, PT, PT, R7, 0xffffffe, RZ ;  /* 0x0ffffffe07087810 */ /* 0x002fe20007ffe0ff */
[----:B------:R-:W-:-:S05]  /*9c70*/  IMAD.MOV.U32 R7, RZ, RZ, RZ ;  /* 0x000000ffff077224 */ /* 0x000fca00078e00ff */
        /* <DEDUP_REMOVED lines=14> */
.L_x_170:
        /* <DEDUP_REMOVED lines=8> */
.L_x_171:
[----:B------:R-:W-:Y:S05]  /*9de0*/  BSYNC.RECONVERGENT B1 ;  /* 0x0000000000017941 */ /* 0x000fea0003800200 */
.L_x_169:
        /* <DEDUP_REMOVED lines=26> */
.L_x_173:
        /* <DEDUP_REMOVED lines=8> */
.L_x_174:
[----:B------:R-:W-:Y:S05]  /*a010*/  BSYNC.RECONVERGENT B1 ;  /* 0x0000000000017941 */ /* 0x000fea0003800200 */
.L_x_172:
        /* <DEDUP_REMOVED lines=8> */
[----:B-1----:R-:W-:Y:S01]  /*a0a0*/  VIADD R12, R11, 0xffffffe ;  /* 0x0ffffffe0b0c7836 */ /* 0x002fe20000000000 */
[----:B------:R-:W-:-:S05]  /*a0b0*/  MOV R11, RZ ;  /* 0x000000ff000b7202 */ /* 0x000fca0000000f00 */
        /* <DEDUP_REMOVED lines=14> */
.L_x_176:
        /* <DEDUP_REMOVED lines=8> */
.L_x_177:
[----:B------:R-:W-:Y:S05]  /*a220*/  BSYNC.RECONVERGENT B1 ;  /* 0x0000000000017941 */ /* 0x000fea0003800200 */
.L_x_175:
        /* <DEDUP_REMOVED lines=26> */
.L_x_179:
        /* <DEDUP_REMOVED lines=8> */
.L_x_180:
[----:B------:R-:W-:Y:S05]  /*a450*/  BSYNC.RECONVERGENT B1 ;  /* 0x0000000000017941 */ /* 0x000fea0003800200 */
.L_x_178:
        /* <DEDUP_REMOVED lines=24> */
.L_x_182:
        /* <DEDUP_REMOVED lines=8> */
.L_x_183:
[----:B------:R-:W-:Y:S05]  /*a660*/  BSYNC.RECONVERGENT B1 ;  /* 0x0000000000017941 */ /* 0x000fea0003800200 */
.L_x_181:
        /* <DEDUP_REMOVED lines=26> */
.L_x_185:
        /* <DEDUP_REMOVED lines=8> */
.L_x_186:
[----:B------:R-:W-:Y:S05]  /*a890*/  BSYNC.RECONVERGENT B1 ;  /* 0x0000000000017941 */ /* 0x000fea0003800200 */
.L_x_184:
        /* <DEDUP_REMOVED lines=24> */
.L_x_188:
        /* <DEDUP_REMOVED lines=8> */
.L_x_189:
[----:B------:R-:W-:Y:S05]  /*aaa0*/  BSYNC.RECONVERGENT B1 ;  /* 0x0000000000017941 */ /* 0x000fea0003800200 */
.L_x_187:
        /* <DEDUP_REMOVED lines=26> */
.L_x_191:
[----:B------:R-:W-:Y:S01]  /*ac50*/  MOV R122, R20 ;  /* 0x00000014007a7202 */ /* 0x000fe20000000f00 */
[----:B------:R-:W-:Y:S01]  /*ac60*/  IMAD.MOV.U32 R127, RZ, RZ, R21 ;  /* 0x000000ffff7f7224 */ /* 0x000fe200078e0015 */
[----:B------:R-:W-:Y:S01]  /*ac70*/  MOV R125, R119 ;  /* 0x00000077007d7202 */ /* 0x000fe20000000f00 */
[----:B------:R-:W-:Y:S01]  /*ac80*/  IMAD.MOV.U32 R124, RZ, RZ, R118 ;  /* 0x000000ffff7c7224 */ /* 0x000fe200078e0076 */
[----:B------:R-:W-:-:S07]  /*ac90*/  MOV R123, 0xacb0 ;  /* 0x0000acb0007b7802 */ /* 0x000fce0000000f00 */
[----:B0-----:R-:W-:Y:S05]  /*aca0*/  CALL.REL.NOINC `($__internal_0_$__cuda_sm20_rem_u64) ;  /* 0x00000188008c7944 */ /* 0x001fea0003c00000 */
[----:B------:R-:W-:Y:S02]  /*acb0*/  IMAD.MOV.U32 R20, RZ, RZ, R122 ;  /* 0x000000ffff147224 */ /* 0x000fe400078e007a */
[----:B------:R-:W-:-:S07]  /*acc0*/  IMAD.MOV.U32 R21, RZ, RZ, R125 ;  /* 0x000000ffff157224 */ /* 0x000fce00078e007d */
.L_x_192:
[----:B------:R-:W-:Y:S05]  /*acd0*/  BSYNC.RECONVERGENT B1 ;  /* 0x0000000000017941 */ /* 0x000fea0003800200 */
.L_x_190:
        /* <DEDUP_REMOVED lines=9> */
[----:B------:R-:W-:-:S05]  /*ad70*/  HFMA2 R23, -RZ, RZ, 0, 0 ;  /* 0x00000000ff177431 */ /* 0x000fca00000001ff */
        /* <DEDUP_REMOVED lines=14> */
.L_x_194:
        /* <DEDUP_REMOVED lines=8> */
.L_x_195:
[----:B------:R-:W-:Y:S05]  /*aee0*/  BSYNC.RECONVERGENT B1 ;  /* 0x0000000000017941 */ /* 0x000fea0003800200 */
.L_x_193:
        /* <DEDUP_REMOVED lines=26> */
.L_x_197:
[----:B------:R-:W-:Y:S01]  /*b090*/  IMAD.MOV.U32 R122, RZ, RZ, R24 ;  /* 0x000000ffff7a7224 */ /* 0x000fe200078e0018 */
[----:B------:R-:W-:Y:S01]  /*b0a0*/  MOV R127, R25 ;  /* 0x00000019007f7202 */ /* 0x000fe20000000f00 */
[----:B------:R-:W-:Y:S01]  /*b0b0*/  IMAD.MOV.U32 R124, RZ, RZ, R138 ;  /* 0x000000ffff7c7224 */ /* 0x000fe200078e008a */
[----:B------:R-:W-:Y:S01]  /*b0c0*/  MOV R123, 0xb0f0 ;  /* 0x0000b0f0007b7802 */ /* 0x000fe20000000f00 */
[----:B------:R-:W-:-:S07]  /*b0d0*/  IMAD.MOV.U32 R125, RZ, RZ, R139 ;  /* 0x000000ffff7d7224 */ /* 0x000fce00078e008b */
[----:B0-----:R-:W-:Y:S05]  /*b0e0*/  CALL.REL.NOINC `($__internal_0_$__cuda_sm20_rem_u64) ;  /* 0x00000184007c7944 */ /* 0x001fea0003c00000 */
[----:B------:R-:W-:Y:S01]  /*b0f0*/  MOV R24, R122 ;  /* 0x0000007a00187202 */ /* 0x000fe20000000f00 */
[----:B------:R-:W-:-:S07]  /*b100*/  IMAD.MOV.U32 R25, RZ, RZ, R125 ;  /* 0x000000ffff197224 */ /* 0x000fce00078e007d */
.L_x_198:
[----:B------:R-:W-:Y:S05]  /*b110*/  BSYNC.RECONVERGENT B1 ;  /* 0x0000000000017941 */ /* 0x000fea0003800200 */
.L_x_196:
        /* <DEDUP_REMOVED lines=24> */
.L_x_200:
        /* <DEDUP_REMOVED lines=8> */
.L_x_201:
[----:B------:R-:W-:Y:S05]  /*b320*/  BSYNC.RECONVERGENT B1 ;  /* 0x0000000000017941 */ /* 0x000fea0003800200 */
.L_x_199:
[----:B------:R-:W-:Y:S01]  /*b330*/  SHF.R.U32.HI R30, RZ, 0x6, R0 ;  /* 0x00000006ff1e7819 */ /* 0x000fe20000011600 */
[----:B------:R1:W-:Y:S03]  /*b340*/  STL.128 [R1+0x1f0], R24 ;  /* 0x0001f01801007387 */ /* 0x0003e60000100c00 */
[----:B------:R-:W-:-:S06]  /*b350*/  LEA R31, R30, UR42, 0x3 ;  /* 0x0000002a1e1f7c11 */ /* 0x000fcc000f8e18ff */
[----:B------:R-:W2:Y:S01]  /*b360*/  LDL.64 R30, [R31] ;  /* 0x000000001f1e7983 */ /* 0x000ea20000100a00 */
[----:B------:R-:W-:Y:S01]  /*b370*/  LOP3.LUT R123, R0, 0x3f, RZ, 0xc0, !PT ;  /* 0x0000003f007b7812 */ /* 0x000fe200078ec0ff */
[----:B------:R-:W-:Y:S03]  /*b380*/  BSSY.RECONVERGENT B1, `(.L_x_202) ;  /* 0x000053f000017945 */ /* 0x000fe60003800200 */
[----:B--2---:R-:W-:-:S04]  /*b390*/  SHF.R.U64 R30, R30, R123, R31 ;  /* 0x0000007b1e1e7219 */ /* 0x004fc8000000121f */
[----:B------:R-:W-:-:S04]  /*b3a0*/  LOP3.LUT R30, R30, 0x1, RZ, 0xc0, !PT ;  /* 0x000000011e1e7812 */ /* 0x000fc800078ec0ff */
[----:B------:R-:W-:-:S04]  /*b3b0*/  ISETP.NE.U32.AND P0, PT, R30, 0x1, PT ;  /* 0x000000011e00780c */ /* 0x000fc80003f05070 */
[----:B------:R-:W-:-:S13]  /*b3c0*/  ISETP.NE.U32.AND.EX P0, PT, RZ, RZ, PT, P0 ;  /* 0x000000ffff00720c */ /* 0x000fda0003f05100 */
[----:B-1----:R-:W-:Y:S05]  /*b3d0*/  @P0 BRA `(.L_x_203) ;  /* 0x0000005000e40947 */ /* 0x002fea0003800000 */
[----:B------:R1:W-:Y:S01]  /*b3e0*/  STL.128 [R1], RZ ;  /* 0x000000ff01007387 */ /* 0x0003e20000100c00 */
[----:B------:R-:W-:Y:S01]  /*b3f0*/  HFMA2 R2, -RZ, RZ, 0, 0 ;  /* 0x00000000ff027431 */ /* 0x000fe200000001ff */
[----:B------:R-:W-:Y:S01]  /*b400*/  BSSY.RECONVERGENT B2, `(.L_x_204) ;  /* 0x00000f6000027945 */ /* 0x000fe20003800200 */
[----:B------:R-:W-:Y:S01]  /*b410*/  IMAD.MOV.U32 R3, RZ, RZ, 0x20 ;  /* 0x00000020ff037424 */ /* 0x000fe200078e00ff */
        /* <DEDUP_REMOVED lines=15> */
.L_x_211:
[----:B------:R-:W-:-:S06]  /*b510*/  LEA R4, R2, UR43, 0x3 ;  /* 0x0000002b02047c11 */ /* 0x000fcc000f8e18ff */
[----:B------:R-:W5:Y:S01]  /*b520*/  LDL.64 R4, [R4] ;  /* 0x0000000004047983 */ /* 0x000f620000100a00 */
[----:B------:R-:W-:Y:S01]  /*b530*/  BSSY.RECONVERGENT B3, `(.L_x_205) ;  /* 0x00000de000037945 */ /* 0x000fe20003800200 */
[----:B------:R-:W-:Y:S01]  /*b540*/  IMAD.MOV.U32 R25, RZ, RZ, RZ ;  /* 0x000000ffff197224 */ /* 0x000fe200078e00ff */
[----:B------:R-:W-:Y:S01]  /*b550*/  MOV R31, RZ ;  /* 0x000000ff001f7202 */ /* 0x000fe20000000f00 */
[----:B------:R-:W-:Y:S01]  /*b560*/  IMAD.MOV.U32 R20, RZ, RZ, RZ ;  /* 0x000000ffff147224 */ /* 0x000fe200078e00ff */
[----:B------:R-:W-:Y:S01]  /*b570*/  MOV R29, RZ ;  /* 0x000000ff001d7202 */ /* 0x000fe20000000f00 */
[----:B------:R-:W-:-:S07]  /*b580*/  IMAD.MOV.U32 R27, RZ, RZ, RZ ;  /* 0x000000ffff1b7224 */ /* 0x000fce00078e00ff */
.L_x_210:
        /* <DEDUP_REMOVED lines=8> */
[----:B------:R-:W-:Y:S01]  /*b610*/  MOV R15, 0x80000000 ;  /* 0x80000000000f7802 */ /* 0x000fe20000000f00 */
        /* <DEDUP_REMOVED lines=9> */
[----:B------:R-:W2:Y:S02]  /*b6b0*/  FLO.U32 R12, R14 ;  /* 0x0000000e000c7300 */ /* 0x000ea400000e0000 */
[----:B--2---:R-:W-:-:S04]  /*b6c0*/  IADD3 R24, PT, PT, -R12, 0x1f, RZ ;  /* 0x0000001f0c187810 */ /* 0x004fc80007ffe1ff */
        /* <DEDUP_REMOVED lines=10> */
[----:B------:R-:W2:Y:S02]  /*b770*/  MUFU.RCP R16, R16 ;  /* 0x0000001000107308 */ /* 0x000ea40000001000 */
[----:B--2---:R-:W-:-:S05]  /*b780*/  FMUL R11, R11, R16 ;  /* 0x000000100b0b7220 */ /* 0x004fca0000400000 */
[----:B------:R-:W-:Y:S01]  /*b790*/  LEA R37, R11, 0xfffffe00, 0x9 ;  /* 0xfffffe000b257811 */ /* 0x000fe200078e48ff */
[----:B------:R-:W-:-:S04]  /*b7a0*/  IMAD.MOV.U32 R11, RZ, RZ, RZ ;  /* 0x000000ffff0b7224 */ /* 0x000fc800078e00ff */
[----:B------:R-:W-:-:S04]  /*b7b0*/  IMAD.WIDE.U32 R12, R35, R37, R10 ;  /* 0x00000025230c7225 */ /* 0x000fc800078e000a */
[----:B------:R-:W-:-:S05]  /*b7c0*/  IMAD.HI.U32 R17, R37, R10, RZ ;  /* 0x0000000a25117227 */ /* 0x000fca00078e00ff */
[----:B------:R-:W-:Y:S01]  /*b7d0*/  IADD3 R39, P2, P3, RZ, -R12, -R17 ;  /* 0x8000000cff277210 */ /* 0x000fe20007b5e811 */
[----:B------:R-:W-:-:S04]  /*b7e0*/  IMAD.MOV R12, RZ, RZ, -R35 ;  /* 0x000000ffff0c7224 */ /* 0x000fc800078e0a23 */
[----:B------:R-:W-:Y:S01]  /*b7f0*/  IMAD.HI.U32 R14, P1, R37, R39, R14 ;  /* 0x00000027250e7227 */ /* 0x000fe2000782000e */
[----:B------:R-:W-:-:S03]  /*b800*/  IADD3.X R41, PT, PT, R12, -0x1, ~R13, P2, P3 ;  /* 0xffffffff0c297810 */ /* 0x000fc600017e6c0d */
[----:B------:R-:W-:Y:S01]  /*b810*/  HFMA2 R13, -RZ, RZ, 0, 0 ;  /* 0x00000000ff0d7431 */ /* 0x000fe200000001ff */
        /* <DEDUP_REMOVED lines=17> */
[----:B------:R-:W-:Y:S02]  /*b930*/  IADD3.X R8, P1, PT, R9, R31, RZ, P1, !PT ;  /* 0x0000001f09087210 */ /* 0x000fe40000f3e4ff */
[----:B------:R-:W-:Y:S01]  /*b940*/  MOV R9, RZ ;  /* 0x000000ff00097202 */ /* 0x000fe20000000f00 */
[----:B------:R-:W-:-:S04]  /*b950*/  IMAD.WIDE.U32 R16, P2, R5, R6, R14 ;  /* 0x0000000605107225 */ /* 0x000fc8000784000e */
[----:B------:R-:W-:-:S04]  /*b960*/  IMAD.WIDE.U32 R14, R6, R4, RZ ;  /* 0x00000004060e7225 */ /* 0x000fc800078e00ff */
[----:B------:R-:W-:Y:S01]  /*b970*/  IMAD.WIDE.U32 R12, R35, R23, R12 ;  /* 0x00000017230c7225 */ /* 0x000fe200078e000c */
[----:B------:R-:W-:-:S03]  /*b980*/  IADD3 R33, P4, PT, R15, R16, RZ ;  /* 0x000000100f217210 */ /* 0x000fc60007f9e0ff */
[----:B------:R-:W-:Y:S01]  /*b990*/  IMAD.X R19, RZ, RZ, RZ, P2 ;  /* 0x000000ffff137224 */ /* 0x000fe200010e06ff */
[----:B------:R-:W-:Y:S01]  /*b9a0*/  IADD3 R15, P2, PT, R25, R14, RZ ;  /* 0x0000000e190f7210 */ /* 0x000fe20007f5e0ff */
[----:B------:R-:W-:Y:S01]  /*b9b0*/  IMAD.MOV.U32 R18, RZ, RZ, R17 ;  /* 0x000000ffff127224 */ /* 0x000fe200078e0011 */
[----:B------:R-:W-:Y:S02]  /*b9c0*/  IADD3 RZ, P3, PT, R10, R12, RZ ;  /* 0x0000000c0aff7210 */ /* 0x000fe40007f7e0ff */
[----:B------:R-:W-:Y:S01]  /*b9d0*/  IADD3.X R8, P2, PT, R8, R33, RZ, P2, !PT ;  /* 0x0000002108087210 */ /* 0x000fe2000175e4ff */
[----:B------:R-:W-:Y:S01]  /*b9e0*/  IMAD.WIDE.U32.X R6, R5, R7, R18, P4 ;  /* 0x0000000705067225 */ /* 0x000fe200020e0412 */
[----:B------:R-:W-:Y:S02]  /*b9f0*/  IADD3.X RZ, P3, PT, R35, R13, RZ, P3, !PT ;  /* 0x0000000d23ff7210 */ /* 0x000fe40001f7e4ff */
[----:B------:R-:W-:Y:S02]  /*ba00*/  VIMNMX.U32 R12, PT, PT, R23, -0x2, PT ;  /* 0xfffffffe170c7848 */ /* 0x000fe40003fe0000 */
[----:B------:R-:W-:-:S02]  /*ba10*/  IADD3.X R17, P1, P2, R6, RZ, R27, P2, P1 ;  /* 0x000000ff06117210 */ /* 0x000fc4000122241b */
[----:B------:R-:W-:Y:S02]  /*ba20*/  SHF.L.U32 R22, R15, R22, RZ ;  /* 0x000000160f167219 */ /* 0x000fe400000006ff */
[----:B------:R-:W-:Y:S02]  /*ba30*/  IADD3.X R6, PT, PT, R7, RZ, R29, P1, P2 ;  /* 0x000000ff07067210 */ /* 0x000fe40000fe441d */
[-C--:B------:R-:W-:Y:S01]  /*ba40*/  SHF.L.W.U32.HI R13, R15, R24.reuse, R8 ;  /* 0x000000180f0d7219 */ /* 0x080fe20000010e08 */
[----:B------:R-:W-:Y:S01]  /*ba50*/  IMAD.MOV.U32 R16, RZ, RZ, R22 ;  /* 0x000000ffff107224 */ /* 0x000fe200078e0016 */
[-C--:B------:R-:W-:Y:S01]  /*ba60*/  SHF.L.W.U32.HI R15, R8, R24.reuse, R17 ;  /* 0x00000018080f7219 */ /* 0x080fe20000010e11 */
[----:B------:R-:W-:Y:S01]  /*ba70*/  @!P3 VIADD R23, R12, 0x1 ;  /* 0x000000010c17b836 */ /* 0x000fe20000000000 */
[-C--:B------:R-:W-:Y:S01]  /*ba80*/  SHF.L.W.U32.HI R17, R17, R24.reuse, R6 ;  /* 0x0000001811117219 */ /* 0x080fe20000010e06 */
[----:B------:R-:W-:Y:S01]  /*ba90*/  VIADD R12, R24, 0x60 ;  /* 0x00000060180c7836 */ /* 0x000fe20000000000 */
[----:B------:R-:W-:Y:S01]  /*baa0*/  SHF.L.W.U32.HI R19, R6, R24, RZ ;  /* 0x0000001806137219 */ /* 0x000fe20000010eff */
[----:B------:R-:W-:Y:S01]  /*bab0*/  IMAD.MOV.U32 R8, RZ, RZ, R15 ;  /* 0x000000ffff087224 */ /* 0x000fe200078e000f */
[----:B------:R-:W-:Y:S01]  /*bac0*/  @P0 IADD3 R12, PT, PT, R24, 0x40, RZ ;  /* 0x00000040180c0810 */ /* 0x000fe20007ffe0ff */
[----:B------:R-:W-:Y:S01]  /*bad0*/  IMAD.MOV.U32 R14, RZ, RZ, R13 ;  /* 0x000000ffff0e7224 */ /* 0x000fe200078e000d */
[----:B------:R-:W-:Y:S01]  /*bae0*/  MOV R25, R19 ;  /* 0x0000001300197202 */ /* 0x000fe20000000f00 */
[----:B------:R-:W-:-:S07]  /*baf0*/  IMAD.MOV.U32 R27, RZ, RZ, R17 ;  /* 0x000000ffff1b7224 */ /* 0x000fce00078e0011 */
.L_x_207:
[----:B------:R-:W-:Y:S01]  /*bb00*/  IADD3 RZ, P0, PT, -R10, R8, RZ ;  /* 0x000000080aff7210 */ /* 0x000fe20007f1e1ff */
[----:B------:R-:W-:Y:S01]  /*bb10*/  UMOV UR4, URZ ;  /* 0x000000ff00047c82 */ /* 0x000fe20008000000 */
[----:B------:R-:W-:Y:S01]  /*bb20*/  MOV R6, RZ ;  /* 0x000000ff00067202 */ /* 0x000fe20000000f00 */
[----:B------:R-:W-:Y:S01]  /*bb30*/  VIADD R9, R9, 0x20 ;  /* 0x0000002009097836 */ /* 0x000fe20000000000 */
[----:B------:R-:W-:Y:S02]  /*bb40*/  IADD3.X RZ, P0, PT, ~R35, R27, RZ, P0, !PT ;  /* 0x0000001b23ff7210 */ /* 0x000fe4000071e5ff */
[----:B------:R-:W-:Y:S02]  /*bb50*/  PLOP3.LUT P2, PT, PT, PT, PT, 0x8, 0x80 ;  /* 0x000000000080781c */ /* 0x000fe40003f4e170 */
[----:B------:R-:W-:-:S03]  /*bb60*/  IADD3.X R7, PT, PT, R25, 0x1, RZ, P0, !PT ;  /* 0x0000000119077810 */ /* 0x000fc600007fe4ff */
[----:B------:R-:W-:-:S05]  /*bb70*/  IMAD.HI.U32 R6, R25, R23, R6 ;  /* 0x0000001719067227 */ /* 0x000fca00078e0006 */
[----:B------:R-:W-:-:S04]  /*bb80*/  ISETP.GE.U32.AND P0, PT, R6, R25, PT ;  /* 0x000000190600720c */ /* 0x000fc80003f06070 */
[----:B------:R-:W-:-:S05]  /*bb90*/  SEL R29, R6, 0xffffffff, P0 ;  /* 0xffffffff061d7807 */ /* 0x000fca0000000000 */
[----:B------:R-:W-:-:S04]  /*bba0*/  IMAD.WIDE.U32 R6, R29, R10, RZ ;  /* 0x0000000a1d067225 */ /* 0x000fc800078e00ff */
[----:B------:R-:W-:Y:S02]  /*bbb0*/  IMAD.MOV.U32 R6, RZ, RZ, R7 ;  /* 0x000000ffff067224 */ /* 0x000fe400078e0007 */
[-C--:B------:R-:W-:Y:S02]  /*bbc0*/  IMAD R31, R10, R29.reuse, RZ ;  /* 0x0000001d0a1f7224 */ /* 0x080fe400078e02ff */
[----:B------:R-:W-:Y:S02]  /*bbd0*/  IMAD.MOV.U32 R7, RZ, RZ, RZ ;  /* 0x000000ffff077224 */ /* 0x000fe400078e00ff */
[----:B------:R-:W-:Y:S01]  /*bbe0*/  IMAD.WIDE.U32 R6, R35, R29, R6 ;  /* 0x0000001d23067225 */ /* 0x000fe200078e0006 */
        /* <DEDUP_REMOVED lines=24> */
.L_x_206:
[----:B------:R-:W-:Y:S02]  /*bd70*/  HFMA2 R7, -RZ, RZ, -0.0 , 0 ;  /* 0x80000000ff077431 */ /* 0x000fe400000001ff */
[----:B------:R-:W-:Y:S01]  /*bd80*/  IMAD.MOV.U32 R6, RZ, RZ, 0x0 ;  /* 0x00000000ff067424 */ /* 0x000fe200078e00ff */
[----:B------:R-:W-:Y:S01]  /*bd90*/  SHF.R.W.U32 R9, R25, R24, RZ ;  /* 0x0000001819097219 */ /* 0x000fe20000001eff */
[----:B------:R-:W-:Y:S02]  /*bda0*/  BSSY.RECONVERGENT B4, `(.L_x_208) ;  /* 0x000004e000047945 */ /* 0x000fe40003800200 */
        /* <DEDUP_REMOVED lines=8> */
[----:B------:R-:W-:-:S03]  /*be30*/  R2P PR, R12, 0x60 ;  /* 0x000000600c007804 */ /* 0x000fc60000000000 */
[----:B------:R-:W-:-:S05]  /*be40*/  IMAD.X R6, R45, 0x1, R6, P1 ;  /* 0x000000012d067824 */ /* 0x000fca00008e0606 */
        /* <DEDUP_REMOVED lines=12> */
[----:B------:R-:W-:Y:S02]  /*bf10*/  SEL R7, R16, 0xffffffff, P0 ;  /* 0xffffffff10077807 */ /* 0x000fe40000000000 */
[----:B------:R-:W-:Y:S01]  /*bf20*/  SEL R6, R14, 0xffffffff, P0 ;  /* 0xffffffff0e067807 */ /* 0x000fe20000000000 */
[----:B------:R-:W-:Y:S01]  /*bf30*/  IMAD.MOV.U32 R14, RZ, RZ, RZ ;  /* 0x000000ffff0e7224 */ /* 0x000fe200078e00ff */
[----:B------:R-:W-:Y:S01]  /*bf40*/  IADD3 RZ, P0, PT, R10, R8, RZ ;  /* 0x000000080aff7210 */ /* 0x000fe20007f1e0ff */
[----:B------:R-:W-:Y:S01]  /*bf50*/  IMAD.MOV.U32 R16, RZ, RZ, RZ ;  /* 0x000000ffff107224 */ /* 0x000fe200078e00ff */
[----:B------:R-:W-:Y:S01]  /*bf60*/  VIMNMX.U32 R8, PT, PT, R43, -0x2, PT ;  /* 0xfffffffe2b087848 */ /* 0x000fe20003fe0000 */
[----:B------:R2:W-:Y:S01]  /*bf70*/  STL.64 [R21], R6 ;  /* 0x0000000615007387 */ /* 0x0005e20000100a00 */
[----:B------:R-:W-:-:S13]  /*bf80*/  IADD3.X RZ, P0, PT, R35, R9, RZ, P0, !PT ;  /* 0x0000000923ff7210 */ /* 0x000fda000071e4ff */
[----:B------:R-:W-:Y:S02]  /*bf90*/  @!P0 IADD3 R43, PT, PT, R8, 0x1, RZ ;  /* 0x00000001082b8810 */ /* 0x000fe40007ffe0ff */
[----:B--2---:R-:W-:-:S07]  /*bfa0*/  CS2R R8, SRZ ;  /* 0x0000000000087805 */ /* 0x004fce000001ff00 */
.L_x_209:
        /* <DEDUP_REMOVED lines=32> */
[----:B------:R-:W-:-:S02]  /*c1b0*/  IADD3.X RZ, P1, PT, R7, -0x1, RZ, P1, !PT ;  /* 0xffffffff07ff7810 */ /* 0x000fc40000f3e4ff */
[----:B------:R-:W-:Y:S01]  /*c1c0*/  MOV R14, R8 ;  /* 0x00000008000e7202 */ /* 0x000fe20000000f00 */
[----:B------:R-:W-:-:S05]  /*c1d0*/  IMAD.MOV.U32 R8, RZ, RZ, R21 ;  /* 0x000000ffff087224 */ /* 0x000fca00078e0015 */
[----:B------:R-:W-:Y:S02]  /*c1e0*/  @!P0 IADD3 R8, PT, PT, R8, -0x1, RZ ;  /* 0xffffffff08088810 */ /* 0x000fe40007ffe0ff */
[----:B------:R-:W-:-:S03]  /*c1f0*/  ISETP.GT.U32.AND P0, PT, R9, R12, PT ;  /* 0x0000000c0900720c */ /* 0x000fc60003f04070 */
[----:B------:R-:W-:Y:S01]  /*c200*/  @!P1 IADD3 RZ, P3, PT, RZ, R22, RZ ;  /* 0x00000016ffff9210 */ /* 0x000fe20007f7e0ff */
[----:B------:R-:W-:Y:S02]  /*c210*/  @P2 VIADD R8, R8, 0xffffffff ;  /* 0xffffffff08082836 */ /* 0x000fe40000000000 */
[----:B------:R-:W-:Y:S01]  /*c220*/  IMAD.MOV.U32 R22, RZ, RZ, RZ ;  /* 0x000000ffff167224 */ /* 0x000fe200078e00ff */
[----:B------:R-:W-:Y:S02]  /*c230*/  @!P1 IADD3.X R15, P3, PT, RZ, R15, RZ, P3, !PT ;  /* 0x0000000fff0f9210 */ /* 0x000fe40001f7e4ff */
[----:B------:R-:W-:Y:S02]  /*c240*/  @!P1 IADD3 R8, PT, PT, R8, -0x1, RZ ;  /* 0xffffffff08089810 */ /* 0x000fe40007ffe0ff */
[----:B------:R-:W-:-:S05]  /*c250*/  @!P1 IADD3.X R17, P3, PT, R10, R17, RZ, P3, !PT ;  /* 0x000000110a119210 */ /* 0x000fca0001f7e4ff */
[----:B------:R-:W-:Y:S01]  /*c260*/  @!P1 IMAD.X R19, R35, 0x1, R19, P3 ;  /* 0x0000000123139824 */ /* 0x000fe200018e0613 */
[----:B------:R-:W-:Y:S07]  /*c270*/  @!P0 BRA `(.L_x_209) ;  /* 0xfffffffc004c8947 */ /* 0x000fee000383ffff */
[----:B------:R-:W-:Y:S05]  /*c280*/  BSYNC.RECONVERGENT B4 ;  /* 0x0000000000047941 */ /* 0x000fea0003800200 */
.L_x_208:
        /* <DEDUP_REMOVED lines=9> */
.L_x_205:
[----:B------:R-:W-:Y:S02]  /*c320*/  VIADD R2, R2, 0x1 ;  /* 0x0000000102027836 */ /* 0x000fe40000000000 */
[----:B------:R-:W-:-:S03]  /*c330*/  VIADD R3, R3, 0xffffffff ;  /* 0xffffffff03037836 */ /* 0x000fc60000000000 */
[----:B------:R-:W-:-:S13]  /*c340*/  ISETP.NE.AND P0, PT, R2, 0x20, PT ;  /* 0x000000200200780c */ /* 0x000fda0003f05270 */
[----:B------:R-:W-:Y:S05]  /*c350*/  @P0 BRA `(.L_x_211) ;  /* 0xfffffff0006c0947 */ /* 0x000fea000383ffff */
[----:B------:R-:W-:Y:S05]  /*c360*/  BSYNC.RECONVERGENT B2 ;  /* 0x0000000000027941 */ /* 0x000fea0003800200 */
.L_x_204:
[----:B------:R-:W2:Y:S04]  /*c370*/  LDG.E.64 R28, desc[UR36][R132.64] ;  /* 0x00000024841c7981 */ /* 0x000ea8000c1e1b00 */
[----:B------:R-:W2:Y:S01]  /*c380*/  LDL.128 R4, [R1] ;  /* 0x0000000001047983 */ /* 0x000ea20000100c00 */
[----:B------:R-:W-:Y:S01]  /*c390*/  BSSY.RECONVERGENT B2, `(.L_x_212) ;  /* 0x000001f000027945 */ /* 0x000fe20003800200 */
[----:B--2---:R-:W-:-:S04]  /*c3a0*/  LOP3.LUT R2, R5, R29, RZ, 0xfc, !PT ;  /* 0x0000001d05027212 */ /* 0x004fc800078efcff */
[----:B------:R-:W-:-:S13]  /*c3b0*/  ISETP.NE.U32.AND P0, PT, R2, RZ, PT ;  /* 0x000000ff0200720c */ /* 0x000fda0003f05070 */
[----:B------:R-:W-:Y:S05]  /*c3c0*/  @P0 BRA `(.L_x_213) ;  /* 0x00000000004c0947 */ /* 0x000fea0003800000 */
[----:B------:R-:W2:Y:S01]  /*c3d0*/  I2F.U32.RP R5, R28 ;  /* 0x0000001c00057306 */ /* 0x000ea20000209000 */
[----:B------:R-:W-:Y:S01]  /*c3e0*/  IMAD.MOV.U32 R2, RZ, RZ, RZ ;  /* 0x000000ffff027224 */ /* 0x000fe200078e00ff */
[----:B------:R-:W-:Y:S02]  /*c3f0*/  ISETP.NE.U32.AND P1, PT, R28, RZ, PT ;  /* 0x000000ff1c00720c */ /* 0x000fe40003f25070 */
[----:B------:R-:W-:-:S04]  /*c400*/  MOV R145, RZ ;  /* 0x000000ff00917202 */ /* 0x000fc80000000f00 */
[----:B--2---:R-:W2:Y:S02]  /*c410*/  MUFU.RCP R5, R5 ;  /* 0x0000000500057308 */ /* 0x004ea40000001000 */
[----:B--2---:R-:W-:-:S06]  /*c420*/  IADD3 R8, PT, PT, R5, 0xffffffe, RZ ;  /* 0x0ffffffe05087810 */ /* 0x004fcc0007ffe0ff */
[----:B------:R-:W2:Y:S02]  /*c430*/  F2I.FTZ.U32.TRUNC.NTZ R3, R8 ;  /* 0x0000000800037305 */ /* 0x000ea4000021f000 */
        /* <DEDUP_REMOVED lines=12> */
.L_x_213:
[----:B------:R-:W-:Y:S01]  /*c500*/  IMAD.MOV.U32 R122, RZ, RZ, R4 ;  /* 0x000000ffff7a7224 */ /* 0x000fe200078e0004 */
[----:B------:R-:W-:Y:S01]  /*c510*/  MOV R124, R28 ;  /* 0x0000001c007c7202 */ /* 0x000fe20000000f00 */
[----:B------:R-:W-:Y:S01]  /*c520*/  IMAD.MOV.U32 R127, RZ, RZ, R5 ;  /* 0x000000ffff7f7224 */ /* 0x000fe200078e0005 */
[----:B------:R-:W-:Y:S01]  /*c530*/  MOV R123, 0xc560 ;  /* 0x0000c560007b7802 */ /* 0x000fe20000000f00 */
[----:B------:R-:W-:-:S07]  /*c540*/  IMAD.MOV.U32 R125, RZ, RZ, R29 ;  /* 0x000000ffff7d7224 */ /* 0x000fce00078e001d */
[----:B01----:R-:W-:Y:S05]  /*c550*/  CALL.REL.NOINC `($__internal_0_$__cuda_sm20_rem_u64) ;  /* 0x0000017000607944 */ /* 0x003fea0003c00000 */
[----:B------:R-:W-:Y:S01]  /*c560*/  IMAD.MOV.U32 R144, RZ, RZ, R122 ;  /* 0x000000ffff907224 */ /* 0x000fe200078e007a */
[----:B------:R-:W-:-:S07]  /*c570*/  MOV R145, R125 ;  /* 0x0000007d00917202 */ /* 0x000fce0000000f00 */
.L_x_214:
[----:B------:R-:W-:Y:S05]  /*c580*/  BSYNC.RECONVERGENT B2 ;  /* 0x0000000000027941 */ /* 0x000fea0003800200 */
.L_x_212:
[----:B------:R-:W2:Y:S01]  /*c590*/  LDG.E.64 R134, desc[UR36][R132.64+0x8] ;  /* 0x0000082484867981 */ /* 0x000ea2000c1e1b00 */
[----:B------:R-:W-:Y:S01]  /*c5a0*/  BSSY.RECONVERGENT B2, `(.L_x_215) ;  /* 0x000001f000027945 */ /* 0x000fe20003800200 */
[----:B--2---:R-:W-:-:S04]  /*c5b0*/  LOP3.LUT R2, R7, R135, RZ, 0xfc, !PT ;  /* 0x0000008707027212 */ /* 0x004fc800078efcff */
[----:B------:R-:W-:-:S13]  /*c5c0*/  ISETP.NE.U32.AND P0, PT, R2, RZ, PT ;  /* 0x000000ff0200720c */ /* 0x000fda0003f05070 */
[----:B------:R-:W-:Y:S05]  /*c5d0*/  @P0 BRA `(.L_x_216) ;  /* 0x00000000004c0947 */ /* 0x000fea0003800000 */
[----:B------:R-:W2:Y:S01]  /*c5e0*/  I2F.U32.RP R4, R134 ;  /* 0x0000008600047306 */ /* 0x000ea20000209000 */
[----:B------:R-:W-:Y:S01]  /*c5f0*/  HFMA2 R2, -RZ, RZ, 0, 0 ;  /* 0x00000000ff027431 */ /* 0x000fe200000001ff */
[----:B------:R-:W-:Y:S01]  /*c600*/  ISETP.NE.U32.AND P1, PT, R134, RZ, PT ;  /* 0x000000ff8600720c */ /* 0x000fe20003f25070 */
[----:B------:R-:W-:-:S05]  /*c610*/  IMAD.MOV.U32 R147, RZ, RZ, RZ ;  /* 0x000000ffff937224 */ /* 0x000fca00078e00ff */
[----:B--2---:R-:W2:Y:S02]  /*c620*/  MUFU.RCP R4, R4 ;  /* 0x0000000400047308 */ /* 0x004ea40000001000 */
[----:B--2---:R-:W-:-:S06]  /*c630*/  VIADD R5, R4, 0xffffffe ;  /* 0x0ffffffe04057836 */ /* 0x004fcc0000000000 */
[----:B------:R-:W2:Y:S02]  /*c640*/  F2I.FTZ.U32.TRUNC.NTZ R3, R5 ;  /* 0x0000000500037305 */ /* 0x000ea4000021f000 */
        /* <DEDUP_REMOVED lines=12> */
.L_x_216:
[----:B------:R-:W-:Y:S01]  /*c710*/  IMAD.MOV.U32 R122, RZ, RZ, R6 ;  /* 0x000000ffff7a7224 */ /* 0x000fe200078e0006 */
[----:B------:R-:W-:Y:S01]  /*c720*/  MOV R127, R7 ;  /* 0x00000007007f7202 */ /* 0x000fe20000000f00 */
[----:B------:R-:W-:Y:S01]  /*c730*/  IMAD.MOV.U32 R124, RZ, RZ, R134 ;  /* 0x000000ffff7c7224 */ /* 0x000fe200078e0086 */
[----:B------:R-:W-:Y:S01]  /*c740*/  MOV R123, 0xc770 ;  /* 0x0000c770007b7802 */ /* 0x000fe20000000f00 */
[----:B------:R-:W-:-:S07]  /*c750*/  IMAD.MOV.U32 R125, RZ, RZ, R135 ;  /* 0x000000ffff7d7224 */ /* 0x000fce00078e0087 */
[----:B01----:R-:W-:Y:S05]  /*c760*/  CALL.REL.NOINC `($__internal_0_$__cuda_sm20_rem_u64) ;  /* 0x0000016c00dc7944 */ /* 0x003fea0003c00000 */
[----:B------:R-:W-:Y:S01]  /*c770*/  MOV R146, R122 ;  /* 0x0000007a00927202 */ /* 0x000fe20000000f00 */
[----:B------:R-:W-:-:S07]  /*c780*/  IMAD.MOV.U32 R147, RZ, RZ, R125 ;  /* 0x000000ffff937224 */ /* 0x000fce00078e007d */
.L_x_217:
[----:B------:R-:W-:Y:S05]  /*c790*/  BSYNC.RECONVERGENT B2 ;  /* 0x0000000000027941 */ /* 0x000fea0003800200 */
.L_x_215:
[----:B------:R-:W2:Y:S04]  /*c7a0*/  LDG.E.64 R102, desc[UR36][R132.64+0x10] ;  /* 0x0000102484667981 */ /* 0x000ea8000c1e1b00 */
[----:B------:R-:W2:Y:S01]  /*c7b0*/  LDL.128 R4, [R1+0x10] ;  /* 0x0000100001047983 */ /* 0x000ea20000100c00 */
[----:B------:R-:W-:Y:S03]  /*c7c0*/  BSSY.RECONVERGENT B2, `(.L_x_218) ;  /* 0x0000020000027945 */ /* 0x000fe60003800200 */
[----:B------:R3:W-:Y:S01]  /*c7d0*/  STL.128 [R1+0x100], R144 ;  /* 0x0001009001007387 */ /* 0x0007e20000100c00 */
[----:B--2---:R-:W-:-:S04]  /*c7e0*/  LOP3.LUT R2, R5, R103, RZ, 0xfc, !PT ;  /* 0x0000006705027212 */ /* 0x004fc800078efcff */
[----:B------:R-:W-:-:S13]  /*c7f0*/  ISETP.NE.U32.AND P0, PT, R2, RZ, PT ;  /* 0x000000ff0200720c */ /* 0x000fda0003f05070 */
[----:B---3--:R-:W-:Y:S05]  /*c800*/  @P0 BRA `(.L_x_219) ;  /* 0x00000000004c0947 */ /* 0x008fea0003800000 */
[----:B------:R-:W2:Y:S01]  /*c810*/  I2F.U32.RP R5, R102 ;  /* 0x0000006600057306 */ /* 0x000ea20000209000 */
[----:B------:R-:W-:Y:S01]  /*c820*/  IMAD.MOV.U32 R2, RZ, RZ, RZ ;  /* 0x000000ffff027224 */ /* 0x000fe200078e00ff */
[----:B------:R-:W-:Y:S01]  /*c830*/  ISETP.NE.U32.AND P1, PT, R102, RZ, PT ;  /* 0x000000ff6600720c */ /* 0x000fe20003f25070 */
[----:B------:R-:W-:-:S05]  /*c840*/  IMAD.MOV.U32 R65, RZ, RZ, RZ ;  /* 0x000000ffff417224 */ /* 0x000fca00078e00ff */
[----:B--2---:R-:W2:Y:S02]  /*c850*/  MUFU.RCP R5, R5 ;  /* 0x0000000500057308 */ /* 0x004ea40000001000 */
[----:B--2---:R-:W-:-:S06]  /*c860*/  VIADD R8, R5, 0xffffffe ;  /* 0x0ffffffe05087836 */ /* 0x004fcc0000000000 */
[----:B------:R-:W2:Y:S02]  /*c870*/  F2I.FTZ.U32.TRUNC.NTZ R3, R8 ;  /* 0x0000000800037305 */ /* 0x000ea4000021f000 */
        /* <DEDUP_REMOVED lines=12> */
.L_x_219:
[----:B------:R-:W-:Y:S01]  /*c940*/  MOV R122, R4 ;  /* 0x00000004007a7202 */ /* 0x000fe20000000f00 */
[----:B------:R-:W-:Y:S01]  /*c950*/  IMAD.MOV.U32 R127, RZ, RZ, R5 ;  /* 0x000000ffff7f7224 */ /* 0x000fe200078e0005 */
[----:B------:R-:W-:Y:S01]  /*c960*/  MOV R125, R103 ;  /* 0x00000067007d7202 */ /* 0x000fe20000000f00 */
[----:B------:R-:W-:Y:S01]  /*c970*/  IMAD.MOV.U32 R124, RZ, RZ, R102 ;  /* 0x000000ffff7c7224 */ /* 0x000fe200078e0066 */
[----:B------:R-:W-:-:S07]  /*c980*/  MOV R123, 0xc9a0 ;  /* 0x0000c9a0007b7802 */ /* 0x000fce0000000f00 */
[----:B01----:R-:W-:Y:S05]  /*c990*/  CALL.REL.NOINC `($__internal_0_$__cuda_sm20_rem_u64) ;  /* 0x0000016c00507944 */ /* 0x003fea0003c00000 */
[----:B------:R-:W-:Y:S02]  /*c9a0*/  IMAD.MOV.U32 R64, RZ, RZ, R122 ;  /* 0x000000ffff407224 */ /* 0x000fe400078e007a */
[----:B------:R-:W-:-:S07]  /*c9b0*/  IMAD.MOV.U32 R65, RZ, RZ, R125 ;  /* 0x000000ffff417224 */ /* 0x000fce00078e007d */
.L_x_220:
[----:B------:R-:W-:Y:S05]  /*c9c0*/  BSYNC.RECONVERGENT B2 ;  /* 0x0000000000027941 */ /* 0x000fea0003800200 */
.L_x_218:
[----:B------:R-:W2:Y:S01]  /*c9d0*/  LDG.E.64 R100, desc[UR36][R132.64+0x18] ;  /* 0x0000182484647981 */ /* 0x000ea2000c1e1b00 */
[----:B------:R-:W-:Y:S01]  /*c9e0*/  BSSY.RECONVERGENT B2, `(.L_x_221) ;  /* 0x000001f000027945 */ /* 0x000fe20003800200 */
[----:B--2---:R-:W-:-:S04]  /*c9f0*/  LOP3.LUT R2, R7, R101, RZ, 0xfc, !PT ;  /* 0x0000006507027212 */ /* 0x004fc800078efcff */
[----:B------:R-:W-:-:S13]  /*ca00*/  ISETP.NE.U32.AND P0, PT, R2, RZ, PT ;  /* 0x000000ff0200720c */ /* 0x000fda0003f05070 */
[----:B------:R-:W-:Y:S05]  /*ca10*/  @P0 BRA `(.L_x_222) ;  /* 0x00000000004c0947 */ /* 0x000fea0003800000 */
[----:B------:R-:W2:Y:S01]  /*ca20*/  I2F.U32.RP R4, R100 ;  /* 0x0000006400047306 */ /* 0x000ea20000209000 */
[----:B------:R-:W-:Y:S01]  /*ca30*/  IMAD.MOV.U32 R2, RZ, RZ, RZ ;  /* 0x000000ffff027224 */ /* 0x000fe200078e00ff */
[----:B------:R-:W-:Y:S01]  /*ca40*/  ISETP.NE.U32.AND P1, PT, R100, RZ, PT ;  /* 0x000000ff6400720c */ /* 0x000fe20003f25070 */
[----:B------:R-:W-:-:S05]  /*ca50*/  HFMA2 R67, -RZ, RZ, 0, 0 ;  /* 0x00000000ff437431 */ /* 0x000fca00000001ff */
        /* <DEDUP_REMOVED lines=15> */
.L_x_222:
        /* <DEDUP_REMOVED lines=8> */
.L_x_223:
[----:B------:R-:W-:Y:S05]  /*cbd0*/  BSYNC.RECONVERGENT B2 ;  /* 0x0000000000027941 */ /* 0x000fea0003800200 */
.L_x_221:
        /* <DEDUP_REMOVED lines=26> */
.L_x_225:
        /* <DEDUP_REMOVED lines=8> */
.L_x_226:
[----:B------:R-:W-:Y:S05]  /*ce00*/  BSYNC.RECONVERGENT B2 ;  /* 0x0000000000027941 */ /* 0x000fea0003800200 */
.L_x_224:
        /* <DEDUP_REMOVED lines=24> */
.L_x_228:
        /* <DEDUP_REMOVED lines=8> */
.L_x_229:
[----:B------:R-:W-:Y:S05]  /*d010*/  BSYNC.RECONVERGENT B2 ;  /* 0x0000000000027941 */ /* 0x000fea0003800200 */
.L_x_227:
        /* <DEDUP_REMOVED lines=26> */
.L_x_231:
        /* <DEDUP_REMOVED lines=8> */
.L_x_232:
[----:B------:R-:W-:Y:S05]  /*d240*/  BSYNC.RECONVERGENT B2 ;  /* 0x0000000000027941 */ /* 0x000fea0003800200 */
.L_x_230:
        /* <DEDUP_REMOVED lines=24> */
.L_x_234:
        /* <DEDUP_REMOVED lines=8> */
.L_x_235:
[----:B------:R-:W-:Y:S05]  /*d450*/  BSYNC.RECONVERGENT B2 ;  /* 0x0000000000027941 */ /* 0x000fea0003800200 */
.L_x_233:
        /* <DEDUP_REMOVED lines=26> */
.L_x_237:
        /* <DEDUP_REMOVED lines=8> */
.L_x_238:
[----:B------:R-:W-:Y:S05]  /*d680*/  BSYNC.RECONVERGENT B2 ;  /* 0x0000000000027941 */ /* 0x000fea0003800200 */
.L_x_236:
        /* <DEDUP_REMOVED lines=24> */
.L_x_240:
        /* <DEDUP_REMOVED lines=8> */
.L_x_241:
[----:B------:R-:W-:Y:S05]  /*d890*/  BSYNC.RECONVERGENT B2 ;  /* 0x0000000000027941 */ /* 0x000fea0003800200 */
.L_x_239:
        /* <DEDUP_REMOVED lines=26> */
.L_x_243:
        /* <DEDUP_REMOVED lines=8> */
.L_x_244:
[----:B------:R-:W-:Y:S05]  /*dac0*/  BSYNC.RECONVERGENT B2 ;  /* 0x0000000000027941 */ /* 0x000fea0003800200 */
.L_x_242:
        /* <DEDUP_REMOVED lines=24> */
.L_x_246:
        /* <DEDUP_REMOVED lines=8> */
.L_x_247:
[----:B------:R-:W-:Y:S05]  /*dcd0*/  BSYNC.RECONVERGENT B2 ;  /* 0x0000000000027941 */ /* 0x000fea0003800200 */
.L_x_245:
        /* <DEDUP_REMOVED lines=26> */
.L_x_249:
        /* <DEDUP_REMOVED lines=8> */
.L_x_250:
[----:B------:R-:W-:Y:S05]  /*df00*/  BSYNC.RECONVERGENT B2 ;  /* 0x0000000000027941 */ /* 0x000fea0003800200 */
.L_x_248:
        /* <DEDUP_REMOVED lines=24> */
.L_x_252:
        /* <DEDUP_REMOVED lines=8> */
.L_x_253:
[----:B------:R-:W-:Y:S05]  /*e110*/  BSYNC.RECONVERGENT B2 ;  /* 0x0000000000027941 */ /* 0x000fea0003800200 */
.L_x_251:
        /* <DEDUP_REMOVED lines=26> */
.L_x_255:
        /* <DEDUP_REMOVED lines=8> */
.L_x_256:
[----:B------:R-:W-:Y:S05]  /*e340*/  BSYNC.RECONVERGENT B2 ;  /* 0x0000000000027941 */ /* 0x000fea0003800200 */
.L_x_254:
        /* <DEDUP_REMOVED lines=24> */
.L_x_258:
        /* <DEDUP_REMOVED lines=8> */
.L_x_259:
[----:B------:R-:W-:Y:S05]  /*e550*/  BSYNC.RECONVERGENT B2 ;  /* 0x0000000000027941 */ /* 0x000fea0003800200 */
.L_x_257:
        /* <DEDUP_REMOVED lines=26> */
.L_x_261:
        /* <DEDUP_REMOVED lines=8> */
.L_x_262:
[----:B------:R-:W-:Y:S05]  /*e780*/  BSYNC.RECONVERGENT B2 ;  /* 0x0000000000027941 */ /* 0x000fea0003800200 */
.L_x_260:
        /* <DEDUP_REMOVED lines=24> */
.L_x_264:
        /* <DEDUP_REMOVED lines=8> */
.L_x_265:
[----:B------:R-:W-:Y:S05]  /*e990*/  BSYNC.RECONVERGENT B2 ;  /* 0x0000000000027941 */ /* 0x000fea0003800200 */
.L_x_263:
        /* <DEDUP_REMOVED lines=26> */
.L_x_267:
        /* <DEDUP_REMOVED lines=8> */
.L_x_268:
[----:B------:R-:W-:Y:S05]  /*ebc0*/  BSYNC.RECONVERGENT B2 ;  /* 0x0000000000027941 */ /* 0x000fea0003800200 */
.L_x_266:
        /* <DEDUP_REMOVED lines=24> */
.L_x_270:
        /* <DEDUP_REMOVED lines=8> */
.L_x_271:
[----:B------:R-:W-:Y:S05]  /*edd0*/  BSYNC.RECONVERGENT B2 ;  /* 0x0000000000027941 */ /* 0x000fea0003800200 */
.L_x_269:
        /* <DEDUP_REMOVED lines=8> */
[----:B------:R-:W-:-:S07]  /*ee60*/  ISETP.NE.U32.AND P1, PT, R2, RZ, PT ;  /* 0x000000ff0200720c */ /* 0x000fce0003f25070 */
[----:B--2---:R-:W2:Y:S02]  /*ee70*/  MUFU.RCP R10, R10 ;  /* 0x0000000a000a7308 */ /* 0x004ea40000001000 */
[----:B--2---:R-:W-:-:S06]  /*ee80*/  VIADD R8, R10, 0xffffffe ;  /* 0x0ffffffe0a087836 */ /* 0x004fcc0000000000 */
[----:B------:R2:W3:Y:S02]  /*ee90*/  F2I.FTZ.U32.TRUNC.NTZ R9, R8 ;  /* 0x0000000800097305 */ /* 0x0004e4000021f000 */
[----:B--2---:R-:W-:Y:S01]  /*eea0*/  IMAD.MOV.U32 R8, RZ, RZ, RZ ;  /* 0x000000ffff087224 */ /* 0x004fe200078e00ff */
[----:B---3--:R-:W-:-:S05]  /*eeb0*/  IADD3 R5, PT, PT, RZ, -R9, RZ ;  /* 0x80000009ff057210 */ /* 0x008fca0007ffe0ff */
[----:B------:R-:W-:-:S04]  /*eec0*/  IMAD R5, R5, R2, RZ ;  /* 0x0000000205057224 */ /* 0x000fc800078e02ff */
[----:B------:R-:W-:-:S06]  /*eed0*/  IMAD.HI.U32 R5, R9, R5, R8 ;  /* 0x0000000509057227 */ /* 0x000fcc00078e0008 */
[----:B------:R-:W-:-:S04]  /*eee0*/  IMAD.HI.U32 R5, R5, R4, RZ ;  /* 0x0000000405057227 */ /* 0x000fc800078e00ff */
[----:B------:R-:W-:-:S04]  /*eef0*/  IMAD.MOV R5, RZ, RZ, -R5 ;  /* 0x000000ffff057224 */ /* 0x000fc800078e0a05 */
[----:B------:R-:W-:Y:S02]  /*ef00*/  IMAD R4, R2, R5, R4 ;  /* 0x0000000502047224 */ /* 0x000fe400078e0204 */
[----:B------:R-:W-:-:S03]  /*ef10*/  IMAD.MOV.U32 R5, RZ, RZ, RZ ;  /* 0x000000ffff057224 */ /* 0x000fc600078e00ff */
[----:B------:R-:W-:-:S13]  /*ef20*/  ISETP.GE.U32.AND P0, PT, R4, R2, PT ;  /* 0x000000020400720c */ /* 0x000fda0003f06070 */
[----:B------:R-:W-:-:S04]  /*ef30*/  @P0 IADD3 R4, PT, PT, R4, -R2, RZ ;  /* 0x8000000204040210 */ /* 0x000fc80007ffe0ff */
[----:B------:R-:W-:-:S13]  /*ef40*/  ISETP.GE.U32.AND P0, PT, R4, R2, PT ;  /* 0x000000020400720c */ /* 0x000fda0003f06070 */
[----:B------:R-:W-:Y:S01]  /*ef50*/  @P0 IMAD.IADD R4, R4, 0x1, -R2 ;  /* 0x0000000104040824 */ /* 0x000fe200078e0a02 */
[----:B------:R-:W-:Y:S01]  /*ef60*/  @!P1 LOP3.LUT R4, RZ, R2, RZ, 0x33, !PT ;  /* 0x00000002ff049212 */ /* 0x000fe200078e33ff */
[----:B------:R-:W-:Y:S06]  /*ef70*/  BRA `(.L_x_274) ;  /* 0x0000000000207947 */ /* 0x000fec0003800000 */
.L_x_273:
        /* <DEDUP_REMOVED lines=8> */
.L_x_274:
[----:B------:R-:W-:Y:S05]  /*f000*/  BSYNC.RECONVERGENT B2 ;  /* 0x0000000000027941 */ /* 0x000fea0003800200 */
.L_x_272:
[----:B------:R-:W2:Y:S01]  /*f010*/  LDG.E.64 R104, desc[UR36][R132.64+0xa8] ;  /* 0x0000a82484687981 */ /* 0x000ea2000c1e1b00 */
[----:B------:R-:W-:Y:S01]  /*f020*/  BSSY.RECONVERGENT B2, `(.L_x_275) ;  /* 0x000001f000027945 */ /* 0x000fe20003800200 */
[----:B--2---:R-:W-:-:S04]  /*f030*/  LOP3.LUT R8, R7, R105, RZ, 0xfc, !PT ;  /* 0x0000006907087212 */ /* 0x004fc800078efcff */
[----:B------:R-:W-:-:S13]  /*f040*/  ISETP.NE.U32.AND P0, PT, R8, RZ, PT ;  /* 0x000000ff0800720c */ /* 0x000fda0003f05070 */
[----:B------:R-:W-:Y:S05]  /*f050*/  @P0 BRA `(.L_x_276) ;  /* 0x00000000004c0947 */ /* 0x000fea0003800000 */
[----:B------:R-:W2:Y:S01]  /*f060*/  I2F.U32.RP R10, R104 ;  /* 0x00000068000a7306 */ /* 0x000ea20000209000 */
[----:B------:R-:W-:-:S07]  /*f070*/  ISETP.NE.U32.AND P1, PT, R104, RZ, PT ;  /* 0x000000ff6800720c */ /* 0x000fce0003f25070 */
[----:B--2---:R-:W2:Y:S02]  /*f080*/  MUFU.RCP R10, R10 ;  /* 0x0000000a000a7308 */ /* 0x004ea40000001000 */
[----:B--2---:R-:W-:-:S06]  /*f090*/  IADD3 R8, PT, PT, R10, 0xffffffe, RZ ;  /* 0x0ffffffe0a087810 */ /* 0x004fcc0007ffe0ff */
[----:B------:R2:W3:Y:S02]  /*f0a0*/  F2I.FTZ.U32.TRUNC.NTZ R9, R8 ;  /* 0x0000000800097305 */ /* 0x0004e4000021f000 */
[----:B--2---:R-:W-:Y:S02]  /*f0b0*/  IMAD.MOV.U32 R8, RZ, RZ, RZ ;  /* 0x000000ffff087224 */ /* 0x004fe400078e00ff */
[----:B---3--:R-:W-:-:S04]  /*f0c0*/  IMAD.MOV R7, RZ, RZ, -R9 ;  /* 0x000000ffff077224 */ /* 0x008fc800078e0a09 */
[----:B------:R-:W-:-:S04]  /*f0d0*/  IMAD R7, R7, R104, RZ ;  /* 0x0000006807077224 */ /* 0x000fc800078e02ff */
[----:B------:R-:W-:-:S06]  /*f0e0*/  IMAD.HI.U32 R7, R9, R7, R8 ;  /* 0x0000000709077227 */ /* 0x000fcc00078e0008 */
[----:B------:R-:W-:-:S05]  /*f0f0*/  IMAD.HI.U32 R7, R7, R6, RZ ;  /* 0x0000000607077227 */ /* 0x000fca00078e00ff */
[----:B------:R-:W-:-:S05]  /*f100*/  IADD3 R7, PT, PT, -R7, RZ, RZ ;  /* 0x000000ff07077210 */ /* 0x000fca0007ffe1ff */
[----:B------:R-:W-:Y:S02]  /*f110*/  IMAD R6, R104, R7, R6 ;  /* 0x0000000768067224 */ /* 0x000fe400078e0206 */
[----:B------:R-:W-:-:S03]  /*f120*/  HFMA2 R7, -RZ, RZ, 0, 0 ;  /* 0x00000000ff077431 */ /* 0x000fc600000001ff */
[----:B------:R-:W-:-:S13]  /*f130*/  ISETP.GE.U32.AND P0, PT, R6, R104, PT ;  /* 0x000000680600720c */ /* 0x000fda0003f06070 */
[----:B------:R-:W-:-:S05]  /*f140*/  @P0 IMAD.IADD R6, R6, 0x1, -R104 ;  /* 0x0000000106060824 */ /* 0x000fca00078e0a68 */
[----:B------:R-:W-:-:S13]  /*f150*/  ISETP.GE.U32.AND P0, PT, R6, R104, PT ;  /* 0x000000680600720c */ /* 0x000fda0003f06070 */
[----:B------:R-:W-:Y:S01]  /*f160*/  @P0 IMAD.IADD R6, R6, 0x1, -R104 ;  /* 0x0000000106060824 */ /* 0x000fe200078e0a68 */
[----:B------:R-:W-:Y:S01]  /*f170*/  @!P1 LOP3.LUT R6, RZ, R104, RZ, 0x33, !PT ;  /* 0x00000068ff069212 */ /* 0x000fe200078e33ff */
[----:B------:R-:W-:Y:S06]  /*f180*/  BRA `(.L_x_277) ;  /* 0x0000000000207947 */ /* 0x000fec0003800000 */
.L_x_276:
        /* <DEDUP_REMOVED lines=8> */
.L_x_277:
[----:B------:R-:W-:Y:S05]  /*f210*/  BSYNC.RECONVERGENT B2 ;  /* 0x0000000000027941 */ /* 0x000fea0003800200 */
.L_x_275:
        /* <DEDUP_REMOVED lines=12> */
[----:B--2---:R-:W-:Y:S02]  /*f2e0*/  HFMA2 R12, -RZ, RZ, 0, 0 ;  /* 0x00000000ff0c7431 */ /* 0x004fe400000001ff */
[----:B---3--:R-:W-:-:S04]  /*f2f0*/  IMAD.MOV R9, RZ, RZ, -R13 ;  /* 0x000000ffff097224 */ /* 0x008fc800078e0a0d */
[----:B------:R-:W-:-:S04]  /*f300*/  IMAD R9, R9, R106, RZ ;  /* 0x0000006a09097224 */ /* 0x000fc800078e02ff */
[----:B------:R-:W-:-:S06]  /*f310*/  IMAD.HI.U32 R9, R13, R9, R12 ;  /* 0x000000090d097227 */ /* 0x000fcc00078e000c */
[----:B------:R-:W-:-:S04]  /*f320*/  IMAD.HI.U32 R9, R9, R8, RZ ;  /* 0x0000000809097227 */ /* 0x000fc800078e00ff */
[----:B------:R-:W-:-:S04]  /*f330*/  IMAD.MOV R9, RZ, RZ, -R9 ;  /* 0x000000ffff097224 */ /* 0x000fc800078e0a09 */
[----:B------:R-:W-:Y:S02]  /*f340*/  IMAD R8, R106, R9, R8 ;  /* 0x000000096a087224 */ /* 0x000fe400078e0208 */
[----:B------:R-:W-:-:S03]  /*f350*/  IMAD.MOV.U32 R9, RZ, RZ, RZ ;  /* 0x000000ffff097224 */ /* 0x000fc600078e00ff */
[----:B------:R-:W-:-:S13]  /*f360*/  ISETP.GE.U32.AND P0, PT, R8, R106, PT ;  /* 0x0000006a0800720c */ /* 0x000fda0003f06070 */
[----:B------:R-:W-:-:S05]  /*f370*/  @P0 IMAD.IADD R8, R8, 0x1, -R106 ;  /* 0x0000000108080824 */ /* 0x000fca00078e0a6a */
[----:B------:R-:W-:-:S13]  /*f380*/  ISETP.GE.U32.AND P0, PT, R8, R106, PT ;  /* 0x0000006a0800720c */ /* 0x000fda0003f06070 */
[-C--:B------:R-:W-:Y:S02]  /*f390*/  @P0 IADD3 R8, PT, PT, R8, -R106.reuse, RZ ;  /* 0x8000006a08080210 */ /* 0x080fe40007ffe0ff */
[----:B------:R-:W-:Y:S01]  /*f3a0*/  @!P1 LOP3.LUT R8, RZ, R106, RZ, 0x33, !PT ;  /* 0x0000006aff089212 */ /* 0x000fe200078e33ff */
[----:B------:R-:W-:Y:S06]  /*f3b0*/  BRA `(.L_x_280) ;  /* 0x0000000000207947 */ /* 0x000fec0003800000 */
.L_x_279:
        /* <DEDUP_REMOVED lines=8> */
.L_x_280:
[----:B------:R-:W-:Y:S05]  /*f440*/  BSYNC.RECONVERGENT B2 ;  /* 0x0000000000027941 */ /* 0x000fea0003800200 */
.L_x_278:
        /* <DEDUP_REMOVED lines=24> */
.L_x_282:
        /* <DEDUP_REMOVED lines=8> */
.L_x_283:
[----:B------:R-:W-:Y:S05]  /*f650*/  BSYNC.RECONVERGENT B2 ;  /* 0x0000000000027941 */ /* 0x000fea0003800200 */
.L_x_281:
        /* <DEDUP_REMOVED lines=26> */
.L_x_285:
        /* <DEDUP_REMOVED lines=8> */
.L_x_286:
[----:B------:R-:W-:Y:S05]  /*f880*/  BSYNC.RECONVERGENT B2 ;  /* 0x0000000000027941 */ /* 0x000fea0003800200 */
.L_x_284:
        /* <DEDUP_REMOVED lines=24> */
.L_x_288:
        /* <DEDUP_REMOVED lines=8> */
.L_x_289:
[----:B------:R-:W-:Y:S05]  /*fa90*/  BSYNC.RECONVERGENT B2 ;  /* 0x0000000000027941 */ /* 0x000fea0003800200 */
.L_x_287:
        /* <DEDUP_REMOVED lines=26> */
.L_x_291:
        /* <DEDUP_REMOVED lines=8> */
.L_x_292:
[----:B------:R-:W-:Y:S05]  /*fcc0*/  BSYNC.RECONVERGENT B2 ;  /* 0x0000000000027941 */ /* 0x000fea0003800200 */
.L_x_290:
        /* <DEDUP_REMOVED lines=24> */
.L_x_294:
        /* <DEDUP_REMOVED lines=8> */
.L_x_295:
[----:B------:R-:W-:Y:S05]  /*fed0*/  BSYNC.RECONVERGENT B2 ;  /* 0x0000000000027941 */ /* 0x000fea0003800200 */
.L_x_293:
        /* <DEDUP_REMOVED lines=26> */
.L_x_297:
        /* <DEDUP_REMOVED lines=8> */
.L_x_298:
[----:B------:R-:W-:Y:S05]  /*10100*/  BSYNC.RECONVERGENT B2 ;  /* 0x0000000000027941 */ /* 0x000fea0003800200 */
.L_x_296:
        /* <DEDUP_REMOVED lines=24> */
.L_x_300:
        /* <DEDUP_REMOVED lines=8> */
.L_x_301:
[----:B------:R-:W-:Y:S05]  /*10310*/  BSYNC.RECONVERGENT B2 ;  /* 0x0000000000027941 */ /* 0x000fea0003800200 */
.L_x_299:
        /* <DEDUP_REMOVED lines=26> */
.L_x_303:
        /* <DEDUP_REMOVED lines=8> */
.L_x_304:
[----:B------:R-:W-:Y:S05]  /*10540*/  BSYNC.RECONVERGENT B2 ;  /* 0x0000000000027941 */ /* 0x000fea0003800200 */
.L_x_302:
        /* <DEDUP_REMOVED lines=24> */
.L_x_306:
        /* <DEDUP_REMOVED lines=8> */
.L_x_307:
[----:B------:R-:W-:Y:S05]  /*10750*/  BSYNC.RECONVERGENT B2 ;  /* 0x0000000000027941 */ /* 0x000fea0003800200 */
.L_x_305:
[----:B------:R2:W-:Y:S02]  /*10760*/  STL.128 [R1+0x1f0], R24 ;  /* 0x0001f01801007387 */ /* 0x0005e40000100c00 */
.L_x_203:
[----:B------:R-:W-:Y:S05]  /*10770*/  BSYNC.RECONVERGENT B1 ;  /* 0x0000000000017941 */ /* 0x000fea0003800200 */
.L_x_202:
[----:B------:R-:W-:-:S05]  /*10780*/  VIADD R0, R0, 0xffffffff ;  /* 0xffffffff00007836 */ /* 0x000fca0000000000 */
[----:B------:R-:W-:-:S13]  /*10790*/  ISETP.NE.AND P0, PT, R0, -0x1, PT ;  /* 0xffffffff0000780c */ /* 0x000fda0003f05270 */
[----:B------:R-:W-:Y:S05]  /*107a0*/  @P0 BRA `(.L_x_308) ;  /* 0xffffff5800000947 */ /* 0x000fea000383ffff */
[----:B------:R-:W-:Y:S05]  /*107b0*/  BSYNC.RECONVERGENT B0 ;  /* 0x0000000000007941 */ /* 0x000fea0003800200 */
.L_x_97:
[----:B------:R-:W-:Y:S01]  /*107c0*/  LOP3.LUT R0, R145, R29, RZ, 0xfc, !PT ;  /* 0x0000001d91007212 */ /* 0x000fe200078efcff */
[----:B------:R-:W-:Y:S03]  /*107d0*/  BSSY.RECONVERGENT B0, `(.L_x_309) ;  /* 0x000001e000007945 */ /* 0x000fe60003800200 */
[----:B------:R-:W-:-:S13]  /*107e0*/  ISETP.NE.U32.AND P0, PT, R0, RZ, PT ;  /* 0x000000ff0000720c */ /* 0x000fda0003f05070 */
[----:B------:R-:W-:Y:S05]  /*107f0*/  @P0 BRA `(.L_x_310) ;  /* 0x00000000004c0947 */ /* 0x000fea0003800000 */
[----:B------:R-:W3:Y:S01]  /*10800*/  I2F.U32.RP R0, R28 ;  /* 0x0000001c00007306 */ /* 0x000ee20000209000 */
[----:B------:R-:W-:Y:S01]  /*10810*/  ISETP.NE.U32.AND P1, PT, R28, RZ, PT ;  /* 0x000000ff1c00720c */ /* 0x000fe20003f25070 */
[----:B------:R-:W-:-:S06]  /*10820*/  HFMA2 R145, -RZ, RZ, 0, 0 ;  /* 0x00000000ff917431 */ /* 0x000fcc00000001ff */
[----:B---3--:R-:W3:Y:S02]  /*10830*/  MUFU.RCP R0, R0 ;  /* 0x0000000000007308 */ /* 0x008ee40000001000 */
[----:B---3--:R-:W-:-:S06]  /*10840*/  IADD3 R30, PT, PT, R0, 0xffffffe, RZ ;  /* 0x0ffffffe001e7810 */ /* 0x008fcc0007ffe0ff */
[----:B------:R3:W4:Y:S02]  /*10850*/  F2I.FTZ.U32.TRUNC.NTZ R31, R30 ;  /* 0x0000001e001f7305 */ /* 0x000724000021f000 */
[----:B---3--:R-:W-:Y:S02]  /*10860*/  IMAD.MOV.U32 R30, RZ, RZ, RZ ;  /* 0x000000ffff1e7224 */ /* 0x008fe400078e00ff */
[----:B----4-:R-:W-:-:S04]  /*10870*/  IMAD.MOV R123, RZ, RZ, -R31 ;  /* 0x000000ffff7b7224 */ /* 0x010fc800078e0a1f */
        /* <DEDUP_REMOVED lines=11> */
.L_x_310:
[----:B------:R-:W-:Y:S01]  /*10930*/  IMAD.MOV.U32 R122, RZ, RZ, R144 ;  /* 0x000000ffff7a7224 */ /* 0x000fe200078e0090 */
[----:B------:R-:W-:Y:S01]  /*10940*/  MOV R124, R28 ;  /* 0x0000001c007c7202 */ /* 0x000fe20000000f00 */
[----:B------:R-:W-:Y:S01]  /*10950*/  IMAD.MOV.U32 R127, RZ, RZ, R145 ;  /* 0x000000ffff7f7224 */ /* 0x000fe200078e0091 */
[----:B------:R-:W-:Y:S01]  /*10960*/  MOV R123, 0x10990 ;  /* 0x00010990007b7802 */ /* 0x000fe20000000f00 */
[----:B------:R-:W-:-:S07]  /*10970*/  IMAD.MOV.U32 R125, RZ, RZ, R29 ;  /* 0x000000ffff7d7224 */ /* 0x000fce00078e001d */
[----:B012---:R-:W-:Y:S05]  /*10980*/  CALL.REL.NOINC `($__internal_0_$__cuda_sm20_rem_u64) ;  /* 0x0000012c00547944 */ /* 0x007fea0003c00000 */
[----:B------:R-:W-:Y:S01]  /*10990*/  IMAD.MOV.U32 R144, RZ, RZ, R122 ;  /* 0x000000ffff907224 */ /* 0x000fe200078e007a */
[----:B------:R-:W-:-:S07]  /*109a0*/  MOV R145, R125 ;  /* 0x0000007d00917202 */ /* 0x000fce0000000f00 */
.L_x_311:
[----:B------:R-:W-:Y:S05]  /*109b0*/  BSYNC.RECONVERGENT B0 ;  /* 0x0000000000007941 */ /* 0x000fea0003800200 */
.L_x_309:
[----:B------:R-:W-:Y:S01]  /*109c0*/  LOP3.LUT R0, R147, R135, RZ, 0xfc, !PT ;  /* 0x0000008793007212 */ /* 0x000fe200078efcff */
[----:B------:R-:W-:Y:S03]  /*109d0*/  BSSY.RECONVERGENT B0, `(.L_x_312) ;  /* 0x000001e000007945 */ /* 0x000fe60003800200 */
[----:B------:R-:W-:-:S13]  /*109e0*/  ISETP.NE.U32.AND P0, PT, R0, RZ, PT ;  /* 0x000000ff0000720c */ /* 0x000fda0003f05070 */
[----:B------:R-:W-:Y:S05]  /*109f0*/  @P0 BRA `(.L_x_313) ;  /* 0x00000000004c0947 */ /* 0x000fea0003800000 */
[----:B------:R-:W3:Y:S01]  /*10a00*/  I2F.U32.RP R122, R134 ;  /* 0x00000086007a7306 */ /* 0x000ee20000209000 */
[----:B------:R-:W-:Y:S01]  /*10a10*/  ISETP.NE.U32.AND P1, PT, R134, RZ, PT ;  /* 0x000000ff8600720c */ /* 0x000fe20003f25070 */
[----:B------:R-:W-:-:S06]  /*10a20*/  IMAD.MOV.U32 R147, RZ, RZ, RZ ;  /* 0x000000ffff937224 */ /* 0x000fcc00078e00ff */
[----:B---3--:R-:W3:Y:S02]  /*10a30*/  MUFU.RCP R122, R122 ;  /* 0x0000007a007a7308 */ /* 0x008ee40000001000 */
[----:B---3--:R-:W-:-:S06]  /*10a40*/  VIADD R30, R122, 0xffffffe ;  /* 0x0ffffffe7a1e7836 */ /* 0x008fcc0000000000 */
[----:B------:R3:W4:Y:S02]  /*10a50*/  F2I.FTZ.U32.TRUNC.NTZ R31, R30 ;  /* 0x0000001e001f7305 */ /* 0x000724000021f000 */
[----:B---3--:R-:W-:Y:S02]  /*10a60*/  HFMA2 R30, -RZ, RZ, 0, 0 ;  /* 0x00000000ff1e7431 */ /* 0x008fe400000001ff */
[----:B----4-:R-:W-:-:S04]  /*10a70*/  IMAD.MOV R123, RZ, RZ, -R31 ;  /* 0x000000ffff7b7224 */ /* 0x010fc800078e0a1f */
        /* <DEDUP_REMOVED lines=11> */
.L_x_313:
[----:B------:R-:W-:Y:S01]  /*10b30*/  IMAD.MOV.U32 R122, RZ, RZ, R146 ;  /* 0x000000ffff7a7224 */ /* 0x000fe200078e0092 */
[----:B------:R-:W-:Y:S01]  /*10b40*/  MOV R127, R147 ;  /* 0x00000093007f7202 */ /* 0x000fe20000000f00 */
[----:B------:R-:W-:Y:S01]  /*10b50*/  IMAD.MOV.U32 R124, RZ, RZ, R134 ;  /* 0x000000ffff7c7224 */ /* 0x000fe200078e0086 */
[----:B------:R-:W-:Y:S01]  /*10b60*/  MOV R123, 0x10b90 ;  /* 0x00010b90007b7802 */ /* 0x000fe20000000f00 */
[----:B------:R-:W-:-:S07]  /*10b70*/  IMAD.MOV.U32 R125, RZ, RZ, R135 ;  /* 0x000000ffff7d7224 */ /* 0x000fce00078e0087 */
[----:B012---:R-:W-:Y:S05]  /*10b80*/  CALL.REL.NOINC `($__internal_0_$__cuda_sm20_rem_u64) ;  /* 0x0000012800d47944 */ /* 0x007fea0003c00000 */
[----:B------:R-:W-:Y:S01]  /*10b90*/  MOV R146, R122 ;  /* 0x0000007a00927202 */ /* 0x000fe20000000f00 */
[----:B------:R-:W-:-:S07]  /*10ba0*/  IMAD.MOV.U32 R147, RZ, RZ, R125 ;  /* 0x000000ffff937224 */ /* 0x000fce00078e007d */
.L_x_314:
[----:B------:R-:W-:Y:S05]  /*10bb0*/  BSYNC.RECONVERGENT B0 ;  /* 0x0000000000007941 */ /* 0x000fea0003800200 */
.L_x_312:
[----:B------:R3:W-:Y:S01]  /*10bc0*/  STL.128 [R1+0x400], R144 ;  /* 0x0004009001007387 */ /* 0x0007e20000100c00 */
[----:B------:R-:W-:Y:S01]  /*10bd0*/  LOP3.LUT R0, R65, R103, RZ, 0xfc, !PT ;  /* 0x0000006741007212 */ /* 0x000fe200078efcff */
[----:B------:R-:W-:Y:S03]  /*10be0*/  BSSY.RECONVERGENT B0, `(.L_x_315) ;  /* 0x000001e000007945 */ /* 0x000fe60003800200 */
[----:B------:R-:W-:-:S13]  /*10bf0*/  ISETP.NE.U32.AND P0, PT, R0, RZ, PT ;  /* 0x000000ff0000720c */ /* 0x000fda0003f05070 */
[----:B---3--:R-:W-:Y:S05]  /*10c00*/  @P0 BRA `(.L_x_316) ;  /* 0x00000000004c0947 */ /* 0x008fea0003800000 */
[----:B------:R-:W3:Y:S01]  /*10c10*/  I2F.U32.RP R65, R102 ;  /* 0x0000006600417306 */ /* 0x000ee20000209000 */
[----:B------:R-:W-:Y:S01]  /*10c20*/  ISETP.NE.U32.AND P1, PT, R102, RZ, PT ;  /* 0x000000ff6600720c */ /* 0x000fe20003f25070 */
[----:B------:R-:W-:-:S06]  /*10c30*/  IMAD.MOV.U32 R169, RZ, RZ, RZ ;  /* 0x000000ffffa97224 */ /* 0x000fcc00078e00ff */
[----:B---3--:R-:W3:Y:S02]  /*10c40*/  MUFU.RCP R65, R65 ;  /* 0x0000004100417308 */ /* 0x008ee40000001000 */
[----:B---3--:R-:W-:-:S06]  /*10c50*/  VIADD R30, R65, 0xffffffe ;  /* 0x0ffffffe411e7836 */ /* 0x008fcc0000000000 */
[----:B------:R3:W4:Y:S02]  /*10c60*/  F2I.FTZ.U32.TRUNC.NTZ R31, R30 ;  /* 0x0000001e001f7305 */ /* 0x000724000021f000 */
[----:B---3--:R-:W-:Y:S01]  /*10c70*/  IMAD.MOV.U32 R30, RZ, RZ, RZ ;  /* 0x000000ffff1e7224 */ /* 0x008fe200078e00ff */
[----:B----4-:R-:W-:-:S05]  /*10c80*/  IADD3 R123, PT, PT, RZ, -R31, RZ ;  /* 0x8000001fff7b7210 */ /* 0x010fca0007ffe0ff */
        /* <DEDUP_REMOVED lines=11> */
.L_x_316:
[----:B------:R-:W-:Y:S01]  /*10d40*/  MOV R122, R64 ;  /* 0x00000040007a7202 */ /* 0x000fe20000000f00 */
[----:B------:R-:W-:Y:S01]  /*10d50*/  IMAD.MOV.U32 R127, RZ, RZ, R65 ;  /* 0x000000ffff7f7224 */ /* 0x000fe200078e0041 */
[----:B------:R-:W-:Y:S01]  /*10d60*/  MOV R125, R103 ;  /* 0x00000067007d7202 */ /* 0x000fe20000000f00 */
[----:B------:R-:W-:Y:S01]  /*10d70*/  IMAD.MOV.U32 R124, RZ, RZ, R102 ;  /* 0x000000ffff7c7224 */ /* 0x000fe200078e0066 */
[----:B------:R-:W-:-:S07]  /*10d80*/  MOV R123, 0x10da0 ;  /* 0x00010da0007b7802 */ /* 0x000fce0000000f00 */
[----:B012---:R-:W-:Y:S05]  /*10d90*/  CALL.REL.NOINC `($__internal_0_$__cuda_sm20_rem_u64) ;  /* 0x0000012800507944 */ /* 0x007fea0003c00000 */
[----:B------:R-:W-:Y:S02]  /*10da0*/  IMAD.MOV.U32 R168, RZ, RZ, R122 ;  /* 0x000000ffffa87224 */ /* 0x000fe400078e007a */
[----:B------:R-:W-:-:S07]  /*10db0*/  IMAD.MOV.U32 R169, RZ, RZ, R125 ;  /* 0x000000ffffa97224 */ /* 0x000fce00078e007d */
.L_x_317:
[----:B------:R-:W-:Y:S05]  /*10dc0*/  BSYNC.RECONVERGENT B0 ;  /* 0x0000000000007941 */ /* 0x000fea0003800200 */
.L_x_315:
        /* <DEDUP_REMOVED lines=23> */
.L_x_319:
        /* <DEDUP_REMOVED lines=8> */
.L_x_320:
[----:B------:R-:W-:Y:S05]  /*10fc0*/  BSYNC.RECONVERGENT B0 ;  /* 0x0000000000007941 */ /* 0x000fea0003800200 */
.L_x_318:
        /* <DEDUP_REMOVED lines=24> */
.L_x_322:
        /* <DEDUP_REMOVED lines=8> */
.L_x_323:
[----:B------:R-:W-:Y:S05]  /*111d0*/  BSYNC.RECONVERGENT B0 ;  /* 0x0000000000007941 */ /* 0x000fea0003800200 */
.L_x_321:
        /* <DEDUP_REMOVED lines=23> */
.L_x_325:
        /* <DEDUP_REMOVED lines=8> */
.L_x_326:
[----:B------:R-:W-:Y:S05]  /*113d0*/  BSYNC.RECONVERGENT B0 ;  /* 0x0000000000007941 */ /* 0x000fea0003800200 */
.L_x_324:
[----:B------:R3:W-:Y:S01]  /*113e0*/  STL.128 [R1+0x420], R164 ;  /* 0x000420a401007387 */ /* 0x0007e20000100c00 */
[----:B------:R-:W-:Y:S01]  /*113f0*/  LOP3.LUT R0, R57, R95, RZ, 0xfc, !PT ;  /* 0x0000005f39007212 */ /* 0x000fe200078efcff */
[----:B------:R-:W-:Y:S03]  /*11400*/  BSSY.RECONVERGENT B0, `(.L_x_327) ;  /* 0x000001e000007945 */ /* 0x000fe60003800200 */
[----:B------:R-:W-:-:S13]  /*11410*/  ISETP.NE.U32.AND P0, PT, R0, RZ, PT ;  /* 0x000000ff0000720c */ /* 0x000fda0003f05070 */
[----:B---3--:R-:W-:Y:S05]  /*11420*/  @P0 BRA `(.L_x_328) ;  /* 0x00000000004c0947 */ /* 0x008fea0003800000 */
        /* <DEDUP_REMOVED lines=19> */
.L_x_328:
        /* <DEDUP_REMOVED lines=8> */
.L_x_329:
[----:B------:R-:W-:Y:S05]  /*115e0*/  BSYNC.RECONVERGENT B0 ;  /* 0x0000000000007941 */ /* 0x000fea0003800200 */
.L_x_327:
        /* <DEDUP_REMOVED lines=23> */
.L_x_331:
        /* <DEDUP_REMOVED lines=8> */
.L_x_332:
[----:B------:R-:W-:Y:S05]  /*117e0*/  BSYNC.RECONVERGENT B0 ;  /* 0x0000000000007941 */ /* 0x000fea0003800200 */
.L_x_330:
        /* <DEDUP_REMOVED lines=24> */
.L_x_334:
        /* <DEDUP_REMOVED lines=8> */
.L_x_335:
[----:B------:R-:W-:Y:S05]  /*119f0*/  BSYNC.RECONVERGENT B0 ;  /* 0x0000000000007941 */ /* 0x000fea0003800200 */
.L_x_333:
        /* <DEDUP_REMOVED lines=23> */
.L_x_337:
        /* <DEDUP_REMOVED lines=8> */
.L_x_338:
[----:B------:R-:W-:Y:S05]  /*11bf0*/  BSYNC.RECONVERGENT B0 ;  /* 0x0000000000007941 */ /* 0x000fea0003800200 */
.L_x_336:
        /* <DEDUP_REMOVED lines=24> */
.L_x_340:
        /* <DEDUP_REMOVED lines=8> */
.L_x_341:
[----:B------:R-:W-:Y:S05]  /*11e00*/  BSYNC.RECONVERGENT B0 ;  /* 0x0000000000007941 */ /* 0x000fea0003800200 */
.L_x_339:
        /* <DEDUP_REMOVED lines=23> */
.L_x_343:
        /* <DEDUP_REMOVED lines=8> */
.L_x_344:
[----:B------:R-:W-:Y:S05]  /*12000*/  BSYNC.RECONVERGENT B0 ;  /* 0x0000000000007941 */ /* 0x000fea0003800200 */
.L_x_342:
        /* <DEDUP_REMOVED lines=24> */
.L_x_346:
        /* <DEDUP_REMOVED lines=8> */
.L_x_347:
[----:B------:R-:W-:Y:S05]  /*12210*/  BSYNC.RECONVERGENT B0 ;  /* 0x0000000000007941 */ /* 0x000fea0003800200 */
.L_x_345:
        /* <DEDUP_REMOVED lines=23> */
.L_x_349:
        /* <DEDUP_REMOVED lines=8> */
.L_x_350:
[----:B------:R-:W-:Y:S05]  /*12410*/  BSYNC.RECONVERGENT B0 ;  /* 0x0000000000007941 */ /* 0x000fea0003800200 */
.L_x_348:
        /* <DEDUP_REMOVED lines=24> */
.L_x_352:
        /* <DEDUP_REMOVED lines=8> */
.L_x_353:
[----:B------:R-:W-:Y:S05]  /*12620*/  BSYNC.RECONVERGENT B0 ;  /* 0x0000000000007941 */ /* 0x000fea0003800200 */
.L_x_351:
        /* <DEDUP_REMOVED lines=23> */
.L_x_355:
        /* <DEDUP_REMOVED lines=8> */
.L_x_356:
[----:B------:R-:W-:Y:S05]  /*12820*/  BSYNC.RECONVERGENT B0 ;  /* 0x0000000000007941 */ /* 0x000fea0003800200 */
.L_x_354:
        /* <DEDUP_REMOVED lines=24> */
.L_x_358:
        /* <DEDUP_REMOVED lines=8> */
.L_x_359:
[----:B------:R-:W-:Y:S05]  /*12a30*/  BSYNC.RECONVERGENT B0 ;  /* 0x0000000000007941 */ /* 0x000fea0003800200 */
.L_x_357:
        /* <DEDUP_REMOVED lines=23> */
.L_x_361:
        /* <DEDUP_REMOVED lines=8> */
.L_x_362:
[----:B------:R-:W-:Y:S05]  /*12c30*/  BSYNC.RECONVERGENT B0 ;  /* 0x0000000000007941 */ /* 0x000fea0003800200 */
.L_x_360:
        /* <DEDUP_REMOVED lines=24> */
.L_x_364:
        /* <DEDUP_REMOVED lines=8> */
.L_x_365:
[----:B------:R-:W-:Y:S05]  /*12e40*/  BSYNC.RECONVERGENT B0 ;  /* 0x0000000000007941 */ /* 0x000fea0003800200 */
.L_x_363:
        /* <DEDUP_REMOVED lines=23> */
.L_x_367:
        /* <DEDUP_REMOVED lines=8> */
.L_x_368:
[----:B------:R-:W-:Y:S05]  /*13040*/  BSYNC.RECONVERGENT B0 ;  /* 0x0000000000007941 */ /* 0x000fea0003800200 */
.L_x_366:
        /* <DEDUP_REMOVED lines=24> */
.L_x_370:
        /* <DEDUP_REMOVED lines=8> */
.L_x_371:
[----:B------:R-:W-:Y:S05]  /*13250*/  BSYNC.RECONVERGENT B0 ;  /* 0x0000000000007941 */ /* 0x000fea0003800200 */
.L_x_369:
        /* <DEDUP_REMOVED lines=23> */
.L_x_373:
        /* <DEDUP_REMOVED lines=8> */
.L_x_374:
[----:B------:R-:W-:Y:S05]  /*13450*/  BSYNC.RECONVERGENT B0 ;  /* 0x0000000000007941 */ /* 0x000fea0003800200 */
.L_x_372:
        /* <DEDUP_REMOVED lines=24> */
.L_x_376:
        /* <DEDUP_REMOVED lines=8> */
.L_x_377:
[----:B------:R-:W-:Y:S05]  /*13660*/  BSYNC.RECONVERGENT B0 ;  /* 0x0000000000007941 */ /* 0x000fea0003800200 */
.L_x_375:
        /* <DEDUP_REMOVED lines=23> */
.L_x_379:
        /* <DEDUP_REMOVED lines=8> */
.L_x_380:
[----:B------:R-:W-:Y:S05]  /*13860*/  BSYNC.RECONVERGENT B0 ;  /* 0x0000000000007941 */ /* 0x000fea0003800200 */
.L_x_378:
        /* <DEDUP_REMOVED lines=24> */
.L_x_382:
        /* <DEDUP_REMOVED lines=8> */
.L_x_383:
[----:B------:R-:W-:Y:S05]  /*13a70*/  BSYNC.RECONVERGENT B0 ;  /* 0x0000000000007941 */ /* 0x000fea0003800200 */
.L_x_381:
        /* <DEDUP_REMOVED lines=23> */
.L_x_385:
        /* <DEDUP_REMOVED lines=8> */
.L_x_386:
[----:B------:R-:W-:Y:S05]  /*13c70*/  BSYNC.RECONVERGENT B0 ;  /* 0x0000000000007941 */ /* 0x000fea0003800200 */
.L_x_384:
        /* <DEDUP_REMOVED lines=24> */
.L_x_388:
        /* <DEDUP_REMOVED lines=8> */
.L_x_389:
[----:B------:R-:W-:Y:S05]  /*13e80*/  BSYNC.RECONVERGENT B0 ;  /* 0x0000000000007941 */ /* 0x000fea0003800200 */
.L_x_387:
        /* <DEDUP_REMOVED lines=23> */
.L_x_391:
        /* <DEDUP_REMOVED lines=8> */
.L_x_392:
[----:B------:R-:W-:Y:S05]  /*14080*/  BSYNC.RECONVERGENT B0 ;  /* 0x0000000000007941 */ /* 0x000fea0003800200 */
.L_x_390:
        /* <DEDUP_REMOVED lines=24> */
.L_x_394:
        /* <DEDUP_REMOVED lines=8> */
.L_x_395:
[----:B------:R-:W-:Y:S05]  /*14290*/  BSYNC.RECONVERGENT B0 ;  /* 0x0000000000007941 */ /* 0x000fea0003800200 */
.L_x_393:
        /* <DEDUP_REMOVED lines=23> */
.L_x_397:
        /* <DEDUP_REMOVED lines=8> */
.L_x_398:
[----:B------:R-:W-:Y:S05]  /*14490*/  BSYNC.RECONVERGENT B0 ;  /* 0x0000000000007941 */ /* 0x000fea0003800200 */
.L_x_396:
        /* <DEDUP_REMOVED lines=24> */
.L_x_400:
        /* <DEDUP_REMOVED lines=8> */
.L_x_401:
[----:B------:R-:W-:Y:S05]  /*146a0*/  BSYNC.RECONVERGENT B0 ;  /* 0x0000000000007941 */ /* 0x000fea0003800200 */
.L_x_399:
        /* <DEDUP_REMOVED lines=23> */
.L_x_403:
        /* <DEDUP_REMOVED lines=8> */
.L_x_404:
[----:B------:R-:W-:Y:S05]  /*148a0*/  BSYNC.RECONVERGENT B0 ;  /* 0x0000000000007941 */ /* 0x000fea0003800200 */
.L_x_402:
[----:B------:R-:W-:Y:S01]  /*148b0*/  IADD3 R5, P1, PT, R28, -0x1, RZ ;  /* 0xffffffff1c057810 */ /* 0x000fe20007f3e0ff */
[----:B------:R3:W-:Y:S01]  /*148c0*/  STL.128 [R1+0x4f0], R16 ;  /* 0x0004f01001007387 */ /* 0x0007e20000100c00 */
[----:B------:R-:W-:Y:S02]  /*148d0*/  BSSY.RECONVERGENT B6, `(.L_x_405) ;  /* 0x0000edd000067945 */ /* 0x000fe40003800200 */
[C---:B------:R-:W-:Y:S02]  /*148e0*/  ISETP.NE.U32.AND P0, PT, R144.reuse, R5, PT ;  /* 0x000000059000720c */ /* 0x040fe40003f05070 */
[----:B------:R-:W-:Y:S02]  /*148f0*/  IADD3.X R29, PT, PT, R29, -0x1, RZ, P1, !PT ;  /* 0xffffffff1d1d7810 */ /* 0x000fe40000ffe4ff */
[----:B------:R-:W-:Y:S02]  /*14900*/  ISETP.EQ.U32.AND P1, PT, R144, 0x1, PT ;  /* 0x000000019000780c */ /* 0x000fe40003f22070 */
[----:B------:R-:W-:-:S04]  /*14910*/  ISETP.NE.AND.EX P0, PT, R145, R29, PT, P0 ;  /* 0x0000001d9100720c */ /* 0x000fc80003f05300 */
[----:B------:R-:W-:-:S13]  /*14920*/  ISETP.EQ.OR.EX P0, PT, R145, RZ, !P0, P1 ;  /* 0x000000ff9100720c */ /* 0x000fda0004702710 */
[----:B---3--:R-:W-:Y:S05]  /*14930*/  @P0 BRA `(.L_x_406) ;  /* 0x000000ec00580947 */ /* 0x008fea0003800000 */
[----:B------:R-:W-:-:S13]  /*14940*/  ISETP.GE.U32.AND P0, PT, R173, 0x2, PT ;  /* 0x00000002ad00780c */ /* 0x000fda0003f06070 */
[----:B------:R-:W-:Y:S05]  /*14950*/  @!P0 BRA `(.L_x_407) ;  /* 0x000000ec00308947 */ /* 0x000fea0003800000 */
[----:B------:R-:W-:-:S07]  /*14960*/  IMAD.MOV.U32 R172, RZ, RZ, 0x1 ;  /* 0x00000001ffac7424 */ /* 0x000fce00078e00ff */
.L_x_717:
[----:B------:R-:W-:Y:S02]  /*14970*/  HFMA2 R4, -RZ, RZ, 0, 5.9604644775390625e-08 ;  /* 0x00000001ff047431 */ /* 0x000fe400000001ff */
[----:B------:R-:W-:Y:S01]  /*14980*/  IMAD.MOV.U32 R5, RZ, RZ, 0x0 ;  /* 0x00000000ff057424 */ /* 0x000fe200078e00ff */
[----:B------:R-:W-:Y:S01]  /*14990*/  CS2R R6, SRZ ;  /* 0x0000000000067805 */ /* 0x000fe2000001ff00 */
[----:B------:R3:W-:Y:S01]  /*149a0*/  STL.128 [R1+0x200], R144 ;  /* 0x0002009001007387 */ /* 0x0007e20000100c00 */
[----:B------:R-:W-:Y:S01]  /*149b0*/  BSSY.RECONVERGENT B0, `(.L_x_408) ;  /* 0x0000aa1000007945 */ /* 0x000fe20003800200 */
[----:B------:R-:W-:Y:S02]  /*149c0*/  IMAD.MOV.U32 R0, RZ, RZ, 0x7ff ;  /* 0x000007ffff007424 */ /* 0x000fe400078e00ff */
        /* <DEDUP_REMOVED lines=31> */
.L_x_619:
[----:B------:R4:W-:Y:S01]  /*14bc0*/  STL.128 [R1], RZ ;  /* 0x000000ff01007387 */ /* 0x0009e20000100c00 */
[----:B------:R-:W-:Y:S01]  /*14bd0*/  BSSY.RECONVERGENT B1, `(.L_x_409) ;  /* 0x00000f7000017945 */ /* 0x000fe20003800200 */
[----:B------:R-:W-:Y:S01]  /*14be0*/  MOV R2, RZ ;  /* 0x000000ff00027202 */ /* 0x000fe20000000f00 */
        /* <DEDUP_REMOVED lines=16> */
.L_x_416:
[----:B---3--:R-:W-:-:S06]  /*14cf0*/  LEA R4, R2, UR43, 0x3 ;  /* 0x0000002b02047c11 */ /* 0x008fcc000f8e18ff */
[----:B------:R-:W5:Y:S01]  /*14d00*/  LDL.64 R4, [R4] ;  /* 0x0000000004047983 */ /* 0x000f620000100a00 */
[----:B------:R-:W-:Y:S01]  /*14d10*/  HFMA2 R29, -RZ, RZ, 0, 0 ;  /* 0x00000000ff1d7431 */ /* 0x000fe200000001ff */
[----:B------:R-:W-:Y:S01]  /*14d20*/  BSSY.RECONVERGENT B2, `(.L_x_410) ;  /* 0x00000dd000027945 */ /* 0x000fe20003800200 */
[----:B--2---:R-:W-:Y:S01]  /*14d30*/  IMAD.MOV.U32 R25, RZ, RZ, RZ ;  /* 0x000000ffff197224 */ /* 0x004fe200078e00ff */
[----:B------:R-:W-:Y:S01]  /*14d40*/  MOV R31, RZ ;  /* 0x000000ff001f7202 */ /* 0x000fe20000000f00 */
[----:B------:R-:W-:Y:S02]  /*14d50*/  IMAD.MOV.U32 R20, RZ, RZ, RZ ;  /* 0x000000ffff147224 */ /* 0x000fe400078e00ff */
[----:B------:R-:W-:-:S07]  /*14d60*/  IMAD.MOV.U32 R27, RZ, RZ, RZ ;  /* 0x000000ffff1b7224 */ /* 0x000fce00078e00ff */
.L_x_415:
        /* <DEDUP_REMOVED lines=14> */
[C---:B------:R-:W-:Y:S02]  /*14e50*/  SEL R14, R10.reuse, R11, !P0 ;  /* 0x0000000b0a0e7207 */ /* 0x040fe40004000000 */
[----:B------:R-:W-:Y:S01]  /*14e60*/  SEL R13, R10, RZ, P1 ;  /* 0x000000ff0a0d7207 */ /* 0x000fe20000800000 */
[----:B------:R-:W-:Y:S01]  /*14e70*/  IMAD.U32 R10, RZ, RZ, UR4 ;  /* 0x00000004ff0a7e24 */ /* 0x000fe2000f8e00ff */
[----:B------:R-:W2:Y:S01]  /*14e80*/  FLO.U32 R12, R14 ;  /* 0x0000000e000c7300 */ /* 0x000ea200000e0000 */
[----:B------:R-:W-:Y:S02]  /*14e90*/  MOV R11, 0x4b800000 ;  /* 0x4b800000000b7802 */ /* 0x000fe40000000f00 */
        /* <DEDUP_REMOVED lines=20> */
[----:B------:R-:W-:Y:S02]  /*14fe0*/  IADD3.X R41, PT, PT, R12, -0x1, ~R13, P2, P3 ;  /* 0xffffffff0c297810 */ /* 0x000fe400017e6c0d */
[----:B------:R-:W-:Y:S02]  /*14ff0*/  MOV R13, RZ ;  /* 0x000000ff000d7202 */ /* 0x000fe40000000f00 */
[----:B------:R-:W-:Y:S02]  /*15000*/  SEL R15, RZ, 0x1, !P1 ;  /* 0x00000001ff0f7807 */ /* 0x000fe40004800000 */
[----:B------:R-:W-:Y:S02]  /*15010*/  ISETP.GT.U32.AND P1, PT, R39, -0x1, PT ;  /* 0xffffffff2700780c */ /* 0x000fe40003f24070 */
[----:B------:R-:W-:Y:S01]  /*15020*/  SHF.R.U32.HI R12, RZ, 0x1f, R41 ;  /* 0x0000001fff0c7819 */ /* 0x000fe20000011629 */
[----:B------:R-:W-:Y:S01]  /*15030*/  IMAD.WIDE.U32 R14, R37, R41, R14 ;  /* 0x00000029250e7225 */ /* 0x000fe200078e000e */
[----:B------:R-:W-:-:S02]  /*15040*/  ISETP.GT.AND.EX P1, PT, R41, -0x1, PT, P1 ;  /* 0xffffffff2900780c */ /* 0x000fc40003f24310 */
[----:B------:R-:W-:Y:S02]  /*15050*/  LOP3.LUT R45, R12, 0x1, RZ, 0x3c, !PT ;  /* 0x000000010c2d7812 */ /* 0x000fe400078e3cff */
[----:B------:R-:W-:Y:S02]  /*15060*/  IADD3 RZ, P2, PT, R14, R39, RZ ;  /* 0x000000270eff7210 */ /* 0x000fe40007f5e0ff */
        /* <DEDUP_REMOVED lines=39> */
.L_x_412:
        /* <DEDUP_REMOVED lines=32> */
[----:B------:R-:W-:Y:S01]  /*154e0*/  @!P0 IADD3 RZ, P1, PT, RZ, R16, RZ ;  /* 0x00000010ffff8210 */ /* 0x000fe20007f3e0ff */
[----:B------:R-:W-:-:S03]  /*154f0*/  HFMA2 R16, -RZ, RZ, 0, 0 ;  /* 0x00000000ff107431 */ /* 0x000fc600000001ff */
[----:B------:R-:W-:-:S04]  /*15500*/  @!P0 IADD3.X R8, P1, PT, RZ, R8, RZ, P1, !PT ;  /* 0x00000008ff088210 */ /* 0x000fc80000f3e4ff */
[----:B------:R-:W-:-:S05]  /*15510*/  @!P0 IADD3.X R27, P1, PT, R10, R27, RZ, P1, !PT ;  /* 0x0000001b0a1b8210 */ /* 0x000fca0000f3e4ff */
[----:B------:R-:W-:Y:S01]  /*15520*/  @!P0 IMAD.X R25, R35, 0x1, R25, P1 ;  /* 0x0000000123198824 */ /* 0x000fe200008e0619 */
[----:B------:R-:W-:Y:S07]  /*15530*/  @!P2 BRA `(.L_x_412) ;  /* 0xfffffffc0068a947 */ /* 0x000fee000383ffff */
[----:B------:R-:W-:Y:S05]  /*15540*/  BSYNC.RECONVERGENT B3 ;  /* 0x0000000000037941 */ /* 0x000fea0003800200 */
.L_x_411:
[----:B------:R-:W-:Y:S01]  /*15550*/  MOV R7, 0x80000000 ;  /* 0x8000000000077802 */ /* 0x000fe20000000f00 */
        /* <DEDUP_REMOVED lines=35> */
.L_x_414:
[----:B------:R-:W-:Y:S01]  /*15790*/  IADD3 RZ, P0, PT, -R10, R15, RZ ;  /* 0x0000000f0aff7210 */ /* 0x000fe20007f1e1ff */
[----:B------:R-:W-:Y:S01]  /*157a0*/  HFMA2 R6, -RZ, RZ, 0, 0 ;  /* 0x00000000ff067431 */ /* 0x000fe200000001ff */
        /* <DEDUP_REMOVED lines=44> */
.L_x_413:
        /* <DEDUP_REMOVED lines=9> */
.L_x_410:
[----:B------:R-:W-:Y:S02]  /*15b00*/  VIADD R2, R2, 0x1 ;  /* 0x0000000102027836 */ /* 0x000fe40000000000 */
[----:B------:R-:W-:-:S03]  /*15b10*/  VIADD R3, R3, 0xffffffff ;  /* 0xffffffff03037836 */ /* 0x000fc60000000000 */
[----:B------:R-:W-:-:S13]  /*15b20*/  ISETP.NE.AND P0, PT, R2, 0x20, PT ;  /* 0x000000200200780c */ /* 0x000fda0003f05270 */
[----:B------:R-:W-:Y:S05]  /*15b30*/  @P0 BRA `(.L_x_416) ;  /* 0xfffffff0006c0947 */ /* 0x000fea000383ffff */
[----:B------:R-:W-:Y:S05]  /*15b40*/  BSYNC.RECONVERGENT B1 ;  /* 0x0000000000017941 */ /* 0x000fea0003800200 */
.L_x_409:
[----:B------:R-:W2:Y:S04]  /*15b50*/  LDG.E.64 R136, desc[UR36][R132.64] ;  /* 0x0000002484887981 */ /* 0x000ea8000c1e1b00 */
[----:B------:R-:W2:Y:S01]  /*15b60*/  LDL.128 R4, [R1] ;  /* 0x0000000001047983 */ /* 0x000ea20000100c00 */
[----:B------:R-:W-:Y:S01]  /*15b70*/  BSSY.RECONVERGENT B1, `(.L_x_417) ;  /* 0x000001f000017945 */ /* 0x000fe20003800200 */
[----:B--2---:R-:W-:-:S04]  /*15b80*/  LOP3.LUT R2, R5, R137, RZ, 0xfc, !PT ;  /* 0x0000008905027212 */ /* 0x004fc800078efcff */
[----:B------:R-:W-:-:S13]  /*15b90*/  ISETP.NE.U32.AND P0, PT, R2, RZ, PT ;  /* 0x000000ff0200720c */ /* 0x000fda0003f05070 */
[----:B------:R-:W-:Y:S05]  /*15ba0*/  @P0 BRA `(.L_x_418) ;  /* 0x00000000004c0947 */ /* 0x000fea0003800000 */
[----:B------:R-:W2:Y:S01]  /*15bb0*/  I2F.U32.RP R5, R136 ;  /* 0x0000008800057306 */ /* 0x000ea20000209000 */
[----:B------:R-:W-:Y:S01]  /*15bc0*/  ISETP.NE.U32.AND P1, PT, R136, RZ, PT ;  /* 0x000000ff8800720c */ /* 0x000fe20003f25070 */
[----:B------:R-:W-:-:S06]  /*15bd0*/  HFMA2 R61, -RZ, RZ, 0, 0 ;  /* 0x00000000ff3d7431 */ /* 0x000fcc00000001ff */
        /* <DEDUP_REMOVED lines=16> */
.L_x_418:
        /* <DEDUP_REMOVED lines=8> */
.L_x_419:
[----:B------:R-:W-:Y:S05]  /*15d60*/  BSYNC.RECONVERGENT B1 ;  /* 0x0000000000017941 */ /* 0x000fea0003800200 */
.L_x_417:
        /* <DEDUP_REMOVED lines=24> */
.L_x_421:
        /* <DEDUP_REMOVED lines=8> */
.L_x_422:
[----:B------:R-:W-:Y:S05]  /*15f70*/  BSYNC.RECONVERGENT B1 ;  /* 0x0000000000017941 */ /* 0x000fea0003800200 */
.L_x_420:
        /* <DEDUP_REMOVED lines=26> */
.L_x_424:
        /* <DEDUP_REMOVED lines=8> */
.L_x_425:
[----:B------:R-:W-:Y:S05]  /*161a0*/  BSYNC.RECONVERGENT B1 ;  /* 0x0000000000017941 */ /* 0x000fea0003800200 */
.L_x_423:
        /* <DEDUP_REMOVED lines=24> */
.L_x_427:
        /* <DEDUP_REMOVED lines=8> */
.L_x_428:
[----:B------:R-:W-:Y:S05]  /*163b0*/  BSYNC.RECONVERGENT B1 ;  /* 0x0000000000017941 */ /* 0x000fea0003800200 */
.L_x_426:
        /* <DEDUP_REMOVED lines=26> */
.L_x_430:
        /* <DEDUP_REMOVED lines=8> */
.L_x_431:
[----:B------:R-:W-:Y:S05]  /*165e0*/  BSYNC.RECONVERGENT B1 ;  /* 0x0000000000017941 */ /* 0x000fea0003800200 */
.L_x_429:
        /* <DEDUP_REMOVED lines=24> */
.L_x_433:
        /* <DEDUP_REMOVED lines=8> */
.L_x_434:
[----:B------:R-:W-:Y:S05]  /*167f0*/  BSYNC.RECONVERGENT B1 ;  /* 0x0000000000017941 */ /* 0x000fea0003800200 */
.L_x_432:
        /* <DEDUP_REMOVED lines=26> */
.L_x_436:
        /* <DEDUP_REMOVED lines=8> */
.L_x_437:
[----:B------:R-:W-:Y:S05]  /*16a20*/  BSYNC.RECONVERGENT B1 ;  /* 0x0000000000017941 */ /* 0x000fea0003800200 */
.L_x_435:
        /* <DEDUP_REMOVED lines=24> */
.L_x_439:
        /* <DEDUP_REMOVED lines=8> */
.L_x_440:
[----:B------:R-:W-:Y:S05]  /*16c30*/  BSYNC.RECONVERGENT B1 ;  /* 0x0000000000017941 */ /* 0x000fea0003800200 */
.L_x_438:
        /* <DEDUP_REMOVED lines=26> */
.L_x_442:
        /* <DEDUP_REMOVED lines=8> */
.L_x_443:
[----:B------:R-:W-:Y:S05]  /*16e60*/  BSYNC.RECONVERGENT B1 ;  /* 0x0000000000017941 */ /* 0x000fea0003800200 */
.L_x_441:
        /* <DEDUP_REMOVED lines=24> */
.L_x_445:
        /* <DEDUP_REMOVED lines=8> */
.L_x_446:
[----:B------:R-:W-:Y:S05]  /*17070*/  BSYNC.RECONVERGENT B1 ;  /* 0x0000000000017941 */ /* 0x000fea0003800200 */
.L_x_444:
        /* <DEDUP_REMOVED lines=26> */
.L_x_448:
        /* <DEDUP_REMOVED lines=8> */
.L_x_449:
[----:B------:R-:W-:Y:S05]  /*172a0*/  BSYNC.RECONVERGENT B1 ;  /* 0x0000000000017941 */ /* 0x000fea0003800200 */
.L_x_447:
        /* <DEDUP_REMOVED lines=24> */
.L_x_451:
        /* <DEDUP_REMOVED lines=8> */
.L_x_452:
[----:B------:R-:W-:Y:S05]  /*174b0*/  BSYNC.RECONVERGENT B1 ;  /* 0x0000000000017941 */ /* 0x000fea0003800200 */
.L_x_450:
        /* <DEDUP_REMOVED lines=26> */
.L_x_454:
        /* <DEDUP_REMOVED lines=8> */
.L_x_455:
[----:B------:R-:W-:Y:S05]  /*176e0*/  BSYNC.RECONVERGENT B1 ;  /* 0x0000000000017941 */ /* 0x000fea0003800200 */
.L_x_453:
        /* <DEDUP_REMOVED lines=24> */
.L_x_457:
        /* <DEDUP_REMOVED lines=8> */
.L_x_458:
[----:B------:R-:W-:Y:S05]  /*178f0*/  BSYNC.RECONVERGENT B1 ;  /* 0x0000000000017941 */ /* 0x000fea0003800200 */
.L_x_456:
        /* <DEDUP_REMOVED lines=26> */
.L_x_460:
        /* <DEDUP_REMOVED lines=8> */
.L_x_461:
[----:B------:R-:W-:Y:S05]  /*17b20*/  BSYNC.RECONVERGENT B1 ;  /* 0x0000000000017941 */ /* 0x000fea0003800200 */
.L_x_459:
        /* <DEDUP_REMOVED lines=24> */
.L_x_463:
        /* <DEDUP_REMOVED lines=8> */
.L_x_464:
[----:B------:R-:W-:Y:S05]  /*17d30*/  BSYNC.RECONVERGENT B1 ;  /* 0x0000000000017941 */ /* 0x000fea0003800200 */
.L_x_462:
        /* <DEDUP_REMOVED lines=26> */
.L_x_466:
        /* <DEDUP_REMOVED lines=8> */
.L_x_467:
[----:B------:R-:W-:Y:S05]  /*17f60*/  BSYNC.RECONVERGENT B1 ;  /* 0x0000000000017941 */ /* 0x000fea0003800200 */
.L_x_465:
        /* <DEDUP_REMOVED lines=24> */
.L_x_469:
        /* <DEDUP_REMOVED lines=8> */
.L_x_470:
[----:B------:R-:W-:Y:S05]  /*18170*/  BSYNC.RECONVERGENT B1 ;  /* 0x0000000000017941 */ /* 0x000fea0003800200 */
.L_x_468:
        /* <DEDUP_REMOVED lines=26> */
.L_x_472:
        /* <DEDUP_REMOVED lines=8> */
.L_x_473:
[----:B------:R-:W-:Y:S05]  /*183a0*/  BSYNC.RECONVERGENT B1 ;  /* 0x0000000000017941 */ /* 0x000fea0003800200 */
.L_x_471:
        /* <DEDUP_REMOVED lines=24> */
.L_x_475:
        /* <DEDUP_REMOVED lines=8> */
.L_x_476:
[----:B------:R-:W-:Y:S05]  /*185b0*/  BSYNC.RECONVERGENT B1 ;  /* 0x0000000000017941 */ /* 0x000fea0003800200 */
.L_x_474:
        /* <DEDUP_REMOVED lines=8> */
[----:B------:R-:W-:Y:S01]  /*18640*/  ISETP.NE.U32.AND P1, PT, R2, RZ, PT ;  /* 0x000000ff0200720c */ /* 0x000fe20003f25070 */
[----:B------:R-:W-:-:S06]  /*18650*/  IMAD.MOV.U32 R21, RZ, RZ, RZ ;  /* 0x000000ffff157224 */ /* 0x000fcc00078e00ff */
        /* <DEDUP_REMOVED lines=16> */
.L_x_478:
        /* <DEDUP_REMOVED lines=8> */
.L_x_479:
[----:B------:R-:W-:Y:S05]  /*187e0*/  BSYNC.RECONVERGENT B1 ;  /* 0x0000000000017941 */ /* 0x000fea0003800200 */
.L_x_477:
        /* <DEDUP_REMOVED lines=24> */
.L_x_481:
        /* <DEDUP_REMOVED lines=8> */
.L_x_482:
[----:B------:R-:W-:Y:S05]  /*189f0*/  BSYNC.RECONVERGENT B1 ;  /* 0x0000000000017941 */ /* 0x000fea0003800200 */
.L_x_480:
        /* <DEDUP_REMOVED lines=26> */
.L_x_484:
        /* <DEDUP_REMOVED lines=8> */
.L_x_485:
[----:B------:R-:W-:Y:S05]  /*18c20*/  BSYNC.RECONVERGENT B1 ;  /* 0x0000000000017941 */ /* 0x000fea0003800200 */
.L_x_483:
        /* <DEDUP_REMOVED lines=24> */
.L_x_487:
        /* <DEDUP_REMOVED lines=8> */
.L_x_488:
[----:B------:R-:W-:Y:S05]  /*18e30*/  BSYNC.RECONVERGENT B1 ;  /* 0x0000000000017941 */ /* 0x000fea0003800200 */
.L_x_486:
        /* <DEDUP_REMOVED lines=26> */
.L_x_490:
        /* <DEDUP_REMOVED lines=8> */
.L_x_491:
[----:B------:R-:W-:Y:S05]  /*19060*/  BSYNC.RECONVERGENT B1 ;  /* 0x0000000000017941 */ /* 0x000fea0003800200 */
.L_x_489:
        /* <DEDUP_REMOVED lines=24> */
.L_x_493:
        /* <DEDUP_REMOVED lines=8> */
.L_x_494:
[----:B------:R-:W-:Y:S05]  /*19270*/  BSYNC.RECONVERGENT B1 ;  /* 0x0000000000017941 */ /* 0x000fea0003800200 */
.L_x_492:
        /* <DEDUP_REMOVED lines=9> */
[----:B------:R-:W-:-:S06]  /*19310*/  ISETP.NE.U32.AND P1, PT, R114, RZ, PT ;  /* 0x000000ff7200720c */ /* 0x000fcc0003f25070 */
[----:B--2---:R-:W2:Y:S02]  /*19320*/  MUFU.RCP R10, R10 ;  /* 0x0000000a000a7308 */ /* 0x004ea40000001000 */
[----:B--2---:R-:W-:-:S06]  /*19330*/  VIADD R9, R10, 0xffffffe ;  /* 0x0ffffffe0a097836 */ /* 0x004fcc0000000000 */
[----:B------:R-:W2:Y:S02]  /*19340*/  F2I.FTZ.U32.TRUNC.NTZ R9, R9 ;  /* 0x0000000900097305 */ /* 0x000ea4000021f000 */
[----:B--2---:R-:W-:-:S05]  /*19350*/  IADD3 R5, PT, PT, RZ, -R9, RZ ;  /* 0x80000009ff057210 */ /* 0x004fca0007ffe0ff */
[----:B------:R-:W-:-:S04]  /*19360*/  IMAD R5, R5, R114, RZ ;  /* 0x0000007205057224 */ /* 0x000fc800078e02ff */
[----:B------:R-:W-:-:S04]  /*19370*/  IMAD.HI.U32 R5, R9, R5, R8 ;  /* 0x0000000509057227 */ /* 0x000fc800078e0008 */
[----:B------:R-:W-:Y:S02]  /*19380*/  IMAD.MOV.U32 R9, RZ, RZ, RZ ;  /* 0x000000ffff097224 */ /* 0x000fe400078e00ff */
        /* <DEDUP_REMOVED lines=9> */
.L_x_496:
        /* <DEDUP_REMOVED lines=8> */
.L_x_497:
[----:B------:R-:W-:Y:S05]  /*194a0*/  BSYNC.RECONVERGENT B1 ;  /* 0x0000000000017941 */ /* 0x000fea0003800200 */
.L_x_495:
[----:B------:R-:W2:Y:S01]  /*194b0*/  LDG.E.64 R116, desc[UR36][R132.64+0xd8] ;  /* 0x0000d82484747981 */ /* 0x000ea2000c1e1b00 */
[----:B------:R-:W-:Y:S01]  /*194c0*/  BSSY.RECONVERGENT B1, `(.L_x_498) ;  /* 0x000001f000017945 */ /* 0x000fe20003800200 */
[----:B--2---:R-:W-:-:S04]  /*194d0*/  LOP3.LUT R4, R7, R117, RZ, 0xfc, !PT ;  /* 0x0000007507047212 */ /* 0x004fc800078efcff */
[----:B------:R-:W-:-:S13]  /*194e0*/  ISETP.NE.U32.AND P0, PT, R4, RZ, PT ;  /* 0x000000ff0400720c */ /* 0x000fda0003f05070 */
[----:B------:R-:W-:Y:S05]  /*194f0*/  @P0 BRA `(.L_x_499) ;  /* 0x00000000004c0947 */ /* 0x000fea0003800000 */
[----:B------:R-:W2:Y:S01]  /*19500*/  I2F.U32.RP R7, R116 ;  /* 0x0000007400077306 */ /* 0x000ea20000209000 */
[----:B------:R-:W-:Y:S01]  /*19510*/  IMAD.MOV.U32 R4, RZ, RZ, RZ ;  /* 0x000000ffff047224 */ /* 0x000fe200078e00ff */
[----:B------:R-:W-:-:S06]  /*19520*/  ISETP.NE.U32.AND P1, PT, R116, RZ, PT ;  /* 0x000000ff7400720c */ /* 0x000fcc0003f25070 */
[----:B--2---:R-:W2:Y:S02]  /*19530*/  MUFU.RCP R7, R7 ;  /* 0x0000000700077308 */ /* 0x004ea40000001000 */
[----:B--2---:R-:W-:-:S06]  /*19540*/  IADD3 R11, PT, PT, R7, 0xffffffe, RZ ;  /* 0x0ffffffe070b7810 */ /* 0x004fcc0007ffe0ff */
[----:B------:R2:W3:Y:S02]  /*19550*/  F2I.FTZ.U32.TRUNC.NTZ R5, R11 ;  /* 0x0000000b00057305 */ /* 0x0004e4000021f000 */
[----:B--2---:R-:W-:Y:S02]  /*19560*/  HFMA2 R11, -RZ, RZ, 0, 0 ;  /* 0x00000000ff0b7431 */ /* 0x004fe400000001ff */
        /* <DEDUP_REMOVED lines=12> */
.L_x_499:
        /* <DEDUP_REMOVED lines=8> */
.L_x_500:
[----:B------:R-:W-:Y:S05]  /*196b0*/  BSYNC.RECONVERGENT B1 ;  /* 0x0000000000017941 */ /* 0x000fea0003800200 */
.L_x_498:
        /* <DEDUP_REMOVED lines=26> */
.L_x_502:
        /* <DEDUP_REMOVED lines=8> */
.L_x_503:
[----:B------:R-:W-:Y:S05]  /*198e0*/  BSYNC.RECONVERGENT B1 ;  /* 0x0000000000017941 */ /* 0x000fea0003800200 */
.L_x_501:
        /* <DEDUP_REMOVED lines=24> */
.L_x_505:
        /* <DEDUP_REMOVED lines=8> */
.L_x_506:
[----:B------:R-:W-:Y:S05]  /*19af0*/  BSYNC.RECONVERGENT B1 ;  /* 0x0000000000017941 */ /* 0x000fea0003800200 */
.L_x_504:
        /* <DEDUP_REMOVED lines=26> */
.L_x_508:
        /* <DEDUP_REMOVED lines=8> */
.L_x_509:
[----:B------:R-:W-:Y:S05]  /*19d20*/  BSYNC.RECONVERGENT B1 ;  /* 0x0000000000017941 */ /* 0x000fea0003800200 */
.L_x_507:
        /* <DEDUP_REMOVED lines=24> */
.L_x_511:
        /* <DEDUP_REMOVED lines=8> */
.L_x_512:
[----:B------:R-:W-:Y:S05]  /*19f30*/  BSYNC.RECONVERGENT B1 ;  /* 0x0000000000017941 */ /* 0x000fea0003800200 */
.L_x_510:
[----:B------:R-:W-:Y:S01]  /*19f40*/  SHF.R.U32.HI R122, RZ, 0x6, R0 ;  /* 0x00000006ff7a7819 */ /* 0x000fe20000011600 */
[----:B------:R2:W-:Y:S03]  /*19f50*/  STL.128 [R1+0x1f0], R64 ;  /* 0x0001f04001007387 */ /* 0x0005e60000100c00 */
[----:B------:R-:W-:-:S06]  /*19f60*/  LEA R123, R122, UR38, 0x3 ;  /* 0x000000267a7b7c11 */ /* 0x000fcc000f8e18ff */
[----:B------:R-:W3:Y:S01]  /*19f70*/  LDL.64 R122, [R123] ;  /* 0x000000007b7a7983 */ /* 0x000ee20000100a00 */
[----:B------:R-:W-:Y:S01]  /*19f80*/  LOP3.LUT R125, R0, 0x3f, RZ, 0xc0, !PT ;  /* 0x0000003f007d7812 */ /* 0x000fe200078ec0ff */
[----:B------:R-:W-:Y:S03]  /*19f90*/  BSSY.RECONVERGENT B1, `(.L_x_513) ;  /* 0x000053f000017945 */ /* 0x000fe60003800200 */
[----:B---3--:R-:W-:-:S04]  /*19fa0*/  SHF.R.U64 R122, R122, R125, R123 ;  /* 0x0000007d7a7a7219 */ /* 0x008fc8000000127b */
[----:B------:R-:W-:-:S04]  /*19fb0*/  LOP3.LUT R122, R122, 0x1, RZ, 0xc0, !PT ;  /* 0x000000017a7a7812 */ /* 0x000fc800078ec0ff */
[----:B------:R-:W-:-:S04]  /*19fc0*/  ISETP.NE.U32.AND P0, PT, R122, 0x1, PT ;  /* 0x000000017a00780c */ /* 0x000fc80003f05070 */
[----:B------:R-:W-:-:S13]  /*19fd0*/  ISETP.NE.U32.AND.EX P0, PT, RZ, RZ, PT, P0 ;  /* 0x000000ffff00720c */ /* 0x000fda0003f05100 */
[----:B--2---:R-:W-:Y:S05]  /*19fe0*/  @P0 BRA `(.L_x_514) ;  /* 0x0000005000e40947 */ /* 0x004fea0003800000 */
[----:B------:R2:W-:Y:S01]  /*19ff0*/  STL.128 [R1], RZ ;  /* 0x000000ff01007387 */ /* 0x0005e20000100c00 */
[----:B------:R-:W-:Y:S01]  /*1a000*/  HFMA2 R3, -RZ, RZ, 0, 1.9073486328125e-06 ;  /* 0x00000020ff037431 */ /* 0x000fe200000001ff */
[----:B------:R-:W-:Y:S01]  /*1a010*/  BSSY.RECONVERGENT B2, `(.L_x_515) ;  /* 0x00000f6000027945 */ /* 0x000fe20003800200 */
[----:B------:R-:W-:Y:S01]  /*1a020*/  IMAD.MOV.U32 R2, RZ, RZ, RZ ;  /* 0x000000ffff027224 */ /* 0x000fe200078e00ff */
        /* <DEDUP_REMOVED lines=15> */
.L_x_522:
[----:B------:R-:W-:-:S06]  /*1a120*/  LEA R4, R2, UR43, 0x3 ;  /* 0x0000002b02047c11 */ /* 0x000fcc000f8e18ff */
[----:B------:R-:W5:Y:S01]  /*1a130*/  LDL.64 R4, [R4] ;  /* 0x0000000004047983 */ /* 0x000f620000100a00 */
[----:B------:R-:W-:Y:S01]  /*1a140*/  BSSY.RECONVERGENT B3, `(.L_x_516) ;  /* 0x00000de000037945 */ /* 0x000fe20003800200 */
[----:B------:R-:W-:Y:S01]  /*1a150*/  IMAD.MOV.U32 R25, RZ, RZ, RZ ;  /* 0x000000ffff197224 */ /* 0x000fe200078e00ff */
[----:B------:R-:W-:Y:S01]  /*1a160*/  MOV R20, RZ ;  /* 0x000000ff00147202 */ /* 0x000fe20000000f00 */
[----:B------:R-:W-:Y:S02]  /*1a170*/  IMAD.MOV.U32 R31, RZ, RZ, RZ ;  /* 0x000000ffff1f7224 */ /* 0x000fe400078e00ff */
[----:B------:R-:W-:Y:S02]  /*1a180*/  IMAD.MOV.U32 R27, RZ, RZ, RZ ;  /* 0x000000ffff1b7224 */ /* 0x000fe400078e00ff */
[----:B------:R-:W-:-:S07]  /*1a190*/  IMAD.MOV.U32 R29, RZ, RZ, RZ ;  /* 0x000000ffff1d7224 */ /* 0x000fce00078e00ff */
.L_x_521:
[----:B------:R-:W-:-:S05]  /*1a1a0*/  IADD3 R9, PT, PT, R20, R2, RZ ;  /* 0x0000000214097210 */ /* 0x000fca0007ffe0ff */
[----:B------:R-:W-:-:S06]  /*1a1b0*/  IMAD.WIDE.U32 R10, R9, 0x8, R132 ;  /* 0x00000008090a7825 */ /* 0x000fcc00078e0084 */
[----:B------:R-:W3:Y:S01]  /*1a1c0*/  LDG.E.64 R10, desc[UR36][R10.64] ;  /* 0x000000240a0a7981 */ /* 0x000ee2000c1e1b00 */
[----:B------:R-:W-:-:S06]  /*1a1d0*/  LEA R6, R20, UR41, 0x3 ;  /* 0x0000002914067c11 */ /* 0x000fcc000f8e18ff */
[----:B------:R-:W4:Y:S01]  /*1a1e0*/  LDL.64 R6, [R6] ;  /* 0x0000000006067983 */ /* 0x000f220000100a00 */
[----:B------:R-:W-:-:S05]  /*1a1f0*/  LEA R21, R9, UR44, 0x3 ;  /* 0x0000002c09157c11 */ /* 0x000fca000f8e18ff */
[----:B------:R-:W2:Y:S01]  /*1a200*/  LDL.64 R8, [R21] ;  /* 0x0000000015087983 */ /* 0x000ea20000100a00 */
[----:B------:R-:W-:Y:S01]  /*1a210*/  UMOV UR4, 0x4321 ;  /* 0x0000432100047882 */ /* 0x000fe20000000000 */
[----:B------:R-:W-:Y:S01]  /*1a220*/  IMAD.MOV.U32 R15, RZ, RZ, -0x80000000 ;  /* 0x80000000ff0f7424 */ /* 0x000fe200078e00ff */
[----:B------:R-:W-:Y:S01]  /*1a230*/  BSSY.RECONVERGENT B4, `(.L_x_517) ;  /* 0x0000074000047945 */ /* 0x000fe20003800200 */
[C---:B---3--:R-:W-:Y:S02]  /*1a240*/  ISETP.GE.U32.AND P0, PT, R10.reuse, RZ, PT ;  /* 0x000000ff0a00720c */ /* 0x048fe40003f06070 */
[----:B------:R-:W-:Y:S02]  /*1a250*/  ISETP.GT.U32.AND P1, PT, R10, RZ, PT ;  /* 0x000000ff0a00720c */ /* 0x000fe40003f24070 */
[C---:B------:R-:W-:Y:S02]  /*1a260*/  ISETP.GE.U32.AND.EX P0, PT, R11.reuse, 0x1, PT, P0 ;  /* 0x000000010b00780c */ /* 0x040fe40003f06100 */
[----:B------:R-:W-:-:S02]  /*1a270*/  ISETP.GT.U32.AND.EX P1, PT, R11, 0x1, PT, P1 ;  /* 0x000000010b00780c */ /* 0x000fc40003f24110 */
[C---:B------:R-:W-:Y:S01]  /*1a280*/  SEL R14, R10.reuse, R11, !P0 ;  /* 0x0000000b0a0e7207 */ /* 0x040fe20004000000 */
[----:B------:R-:W-:Y:S01]  /*1a290*/  IMAD.MOV.U32 R11, RZ, RZ, 0x4b800000 ;  /* 0x4b800000ff0b7424 */ /* 0x000fe200078e00ff */
[----:B------:R-:W-:Y:S01]  /*1a2a0*/  SEL R13, R10, RZ, P1 ;  /* 0x000000ff0a0d7207 */ /* 0x000fe20000800000 */
[----:B------:R-:W-:Y:S01]  /*1a2b0*/  IMAD.U32 R10, RZ, RZ, UR4 ;  /* 0x00000004ff0a7e24 */ /* 0x000fe2000f8e00ff */
[----:B------:R-:W3:Y:S02]  /*1a2c0*/  FLO.U32 R12, R14 ;  /* 0x0000000e000c7300 */ /* 0x000ee400000e0000 */
[----:B---3--:R-:W-:-:S04]  /*1a2d0*/  IADD3 R24, PT, PT, -R12, 0x1f, RZ ;  /* 0x0000001f0c187810 */ /* 0x008fc80007ffe1ff */
        /* <DEDUP_REMOVED lines=10> */
[----:B------:R-:W3:Y:S02]  /*1a380*/  MUFU.RCP R16, R16 ;  /* 0x0000001000107308 */ /* 0x000ee40000001000 */
[----:B---3--:R-:W-:-:S05]  /*1a390*/  FMUL R11, R11, R16 ;  /* 0x000000100b0b7220 */ /* 0x008fca0000400000 */
[----:B------:R-:W-:Y:S01]  /*1a3a0*/  LEA R37, R11, 0xfffffe00, 0x9 ;  /* 0xfffffe000b257811 */ /* 0x000fe200078e48ff */
[----:B------:R-:W-:-:S04]  /*1a3b0*/  HFMA2 R11, -RZ, RZ, 0, 0 ;  /* 0x00000000ff0b7431 */ /* 0x000fc800000001ff */
[----:B------:R-:W-:-:S04]  /*1a3c0*/  IMAD.HI.U32 R17, R37, R10, RZ ;  /* 0x0000000a25117227 */ /* 0x000fc800078e00ff */
[----:B------:R-:W-:-:S03]  /*1a3d0*/  IMAD.WIDE.U32 R12, R35, R37, R10 ;  /* 0x00000025230c7225 */ /* 0x000fc600078e000a */
        /* <DEDUP_REMOVED lines=19> */
[----:B----45:R-:W-:Y:S01]  /*1a510*/  IMAD.WIDE.U32 R14, R7, R4, RZ ;  /* 0x00000004070e7225 */ /* 0x030fe200078e00ff */
[----:B--2---:R-:W-:-:S03]  /*1a520*/  IADD3 R25, P1, PT, R8, R25, RZ ;  /* 0x0000001908197210 */ /* 0x004fc60007f3e0ff */
[----:B------:R-:W-:Y:S01]  /*1a530*/  IMAD.HI.U32 R12, R23, R10, RZ ;  /* 0x0000000a170c7227 */ /* 0x000fe200078e00ff */
[----:B------:R-:W-:-:S03]  /*1a540*/  IADD3.X R8, P1, PT, R9, R31, RZ, P1, !PT ;  /* 0x0000001f09087210 */ /* 0x000fc60000f3e4ff */
[----:B------:R-:W-:-:S04]  /*1a550*/  IMAD.WIDE.U32 R16, P2, R5, R6, R14 ;  /* 0x0000000605107225 */ /* 0x000fc8000784000e */
[----:B------:R-:W-:Y:S01]  /*1a560*/  IMAD.WIDE.U32 R14, R6, R4, RZ ;  /* 0x00000004060e7225 */ /* 0x000fe200078e00ff */
[----:B------:R-:W-:-:S03]  /*1a570*/  IADD3.X R19, PT, PT, RZ, RZ, RZ, P2, !PT ;  /* 0x000000ffff137210 */ /* 0x000fc600017fe4ff */
[----:B------:R-:W-:Y:S01]  /*1a580*/  IMAD.WIDE.U32 R12, R35, R23, R12 ;  /* 0x00000017230c7225 */ /* 0x000fe200078e000c */
[----:B------:R-:W-:Y:S02]  /*1a590*/  IADD3 R33, P4, PT, R15, R16, RZ ;  /* 0x000000100f217210 */ /* 0x000fe40007f9e0ff */
[----:B------:R-:W-:Y:S01]  /*1a5a0*/  IADD3 R15, P2, PT, R25, R14, RZ ;  /* 0x0000000e190f7210 */ /* 0x000fe20007f5e0ff */
[----:B------:R-:W-:Y:S01]  /*1a5b0*/  IMAD.MOV.U32 R18, RZ, RZ, R17 ;  /* 0x000000ffff127224 */ /* 0x000fe200078e0011 */
[----:B------:R-:W-:Y:S01]  /*1a5c0*/  IADD3 RZ, P3, PT, R10, R12, RZ ;  /* 0x0000000c0aff7210 */ /* 0x000fe20007f7e0ff */
[----:B------:R-:W-:Y:S01]  /*1a5d0*/  IMAD.MOV.U32 R9, RZ, RZ, RZ ;  /* 0x000000ffff097224 */ /* 0x000fe200078e00ff */
[----:B------:R-:W-:Y:S01]  /*1a5e0*/  IADD3.X R8, P2, PT, R8, R33, RZ, P2, !PT ;  /* 0x0000002108087210 */ /* 0x000fe2000175e4ff */
[----:B------:R-:W-:Y:S01]  /*1a5f0*/  IMAD.WIDE.U32.X R6, R5, R7, R18, P4 ;  /* 0x0000000705067225 */ /* 0x000fe200020e0412 */
[----:B------:R-:W-:Y:S02]  /*1a600*/  IADD3.X RZ, P3, PT, R35, R13, RZ, P3, !PT ;  /* 0x0000000d23ff7210 */ /* 0x000fe40001f7e4ff */
[----:B------:R-:W-:-:S02]  /*1a610*/  VIMNMX.U32 R12, PT, PT, R23, -0x2, PT ;  /* 0xfffffffe170c7848 */ /* 0x000fc40003fe0000 */
[----:B------:R-:W-:Y:S02]  /*1a620*/  IADD3.X R17, P1, P2, R6, RZ, R27, P2, P1 ;  /* 0x000000ff06117210 */ /* 0x000fe4000122241b */
[----:B------:R-:W-:Y:S02]  /*1a630*/  SHF.L.U32 R22, R15, R22, RZ ;  /* 0x000000160f167219 */ /* 0x000fe400000006ff */
[----:B------:R-:W-:Y:S02]  /*1a640*/  IADD3.X R6, PT, PT, R7, RZ, R29, P1, P2 ;  /* 0x000000ff07067210 */ /* 0x000fe40000fe441d */
[-C--:B------:R-:W-:Y:S01]  /*1a650*/  SHF.L.W.U32.HI R13, R15, R24.reuse, R8 ;  /* 0x000000180f0d7219 */ /* 0x080fe20000010e08 */
[----:B------:R-:W-:Y:S01]  /*1a660*/  IMAD.MOV.U32 R16, RZ, RZ, R22 ;  /* 0x000000ffff107224 */ /* 0x000fe200078e0016 */
[-C--:B------:R-:W-:Y:S02]  /*1a670*/  SHF.L.W.U32.HI R15, R8, R24.reuse, R17 ;  /* 0x00000018080f7219 */ /* 0x080fe40000010e11 */
[-C--:B------:R-:W-:Y:S01]  /*1a680*/  SHF.L.W.U32.HI R19, R6, R24.reuse, RZ ;  /* 0x0000001806137219 */ /* 0x080fe20000010eff */
[----:B------:R-:W-:Y:S01]  /*1a690*/  IMAD.MOV.U32 R14, RZ, RZ, R13 ;  /* 0x000000ffff0e7224 */ /* 0x000fe200078e000d */
[----:B------:R-:W-:-:S02]  /*1a6a0*/  SHF.L.W.U32.HI R17, R17, R24, R6 ;  /* 0x0000001811117219 */ /* 0x000fc40000010e06 */
[----:B------:R-:W-:Y:S01]  /*1a6b0*/  @!P3 IADD3 R23, PT, PT, R12, 0x1, RZ ;  /* 0x000000010c17b810 */ /* 0x000fe20007ffe0ff */
[C---:B------:R-:W-:Y:S01]  /*1a6c0*/  VIADD R12, R24.reuse, 0x60 ;  /* 0x00000060180c7836 */ /* 0x040fe20000000000 */
[----:B------:R-:W-:Y:S01]  /*1a6d0*/  MOV R8, R15 ;  /* 0x0000000f00087202 */ /* 0x000fe20000000f00 */
[----:B------:R-:W-:Y:S01]  /*1a6e0*/  @P0 VIADD R12, R24, 0x40 ;  /* 0x00000040180c0836 */ /* 0x000fe20000000000 */
[----:B------:R-:W-:Y:S01]  /*1a6f0*/  MOV R27, R17 ;  /* 0x00000011001b7202 */ /* 0x000fe20000000f00 */
[----:B------:R-:W-:-:S07]  /*1a700*/  IMAD.MOV.U32 R25, RZ, RZ, R19 ;  /* 0x000000ffff197224 */ /* 0x000fce00078e0013 */
.L_x_518:
[----:B------:R-:W-:Y:S01]  /*1a710*/  IADD3 RZ, P0, PT, -R10, R8, RZ ;  /* 0x000000080aff7210 */ /* 0x000fe20007f1e1ff */
[----:B------:R-:W-:Y:S01]  /*1a720*/  IMAD.MOV.U32 R6, RZ, RZ, RZ ;  /* 0x000000ffff067224 */ /* 0x000fe200078e00ff */
[----:B------:R-:W-:Y:S01]  /*1a730*/  PLOP3.LUT P2, PT, PT, PT, PT, 0x8, 0x80 ;  /* 0x000000000080781c */ /* 0x000fe20003f4e170 */
[----:B------:R-:W-:Y:S01]  /*1a740*/  UMOV UR4, URZ ;  /* 0x000000ff00047c82 */ /* 0x000fe20008000000 */
[----:B------:R-:W-:Y:S02]  /*1a750*/  IADD3.X RZ, P0, PT, ~R35, R27, RZ, P0, !PT ;  /* 0x0000001b23ff7210 */ /* 0x000fe4000071e5ff */
[----:B------:R-:W-:Y:S02]  /*1a760*/  IADD3 R9, PT, PT, R9, 0x20, RZ ;  /* 0x0000002009097810 */ /* 0x000fe40007ffe0ff */
[----:B------:R-:W-:-:S03]  /*1a770*/  IADD3.X R7, PT, PT, R25, 0x1, RZ, P0, !PT ;  /* 0x0000000119077810 */ /* 0x000fc600007fe4ff */
[----:B------:R-:W-:-:S05]  /*1a780*/  IMAD.HI.U32 R6, R25, R23, R6 ;  /* 0x0000001719067227 */ /* 0x000fca00078e0006 */
[----:B------:R-:W-:-:S04]  /*1a790*/  ISETP.GE.U32.AND P0, PT, R6, R25, PT ;  /* 0x000000190600720c */ /* 0x000fc80003f06070 */
[----:B------:R-:W-:-:S05]  /*1a7a0*/  SEL R29, R6, 0xffffffff, P0 ;  /* 0xffffffff061d7807 */ /* 0x000fca0000000000 */
[----:B------:R-:W-:-:S04]  /*1a7b0*/  IMAD.WIDE.U32 R6, R29, R10, RZ ;  /* 0x0000000a1d067225 */ /* 0x000fc800078e00ff */
[----:B------:R-:W-:Y:S01]  /*1a7c0*/  IMAD R31, R10, R29, RZ ;  /* 0x0000001d0a1f7224 */ /* 0x000fe200078e02ff */
[----:B------:R-:W-:Y:S01]  /*1a7d0*/  MOV R6, R7 ;  /* 0x0000000700067202 */ /* 0x000fe20000000f00 */
[----:B------:R-:W-:-:S04]  /*1a7e0*/  IMAD.MOV.U32 R7, RZ, RZ, RZ ;  /* 0x000000ffff077224 */ /* 0x000fc800078e00ff */
        /* <DEDUP_REMOVED lines=18> */
[----:B------:R-:W-:Y:S01]  /*1a910*/  @!P0 IADD3 RZ, P1, PT, RZ, R16, RZ ;  /* 0x00000010ffff8210 */ /* 0x000fe20007f3e0ff */
[----:B------:R-:W-:-:S03]  /*1a920*/  IMAD.MOV.U32 R16, RZ, RZ, RZ ;  /* 0x000000ffff107224 */ /* 0x000fc600078e00ff */
[----:B------:R-:W-:-:S04]  /*1a930*/  @!P0 IADD3.X R8, P1, PT, RZ, R8, RZ, P1, !PT ;  /* 0x00000008ff088210 */ /* 0x000fc80000f3e4ff */
[----:B------:R-:W-:-:S04]  /*1a940*/  @!P0 IADD3.X R27, P1, PT, R10, R27, RZ, P1, !PT ;  /* 0x0000001b0a1b8210 */ /* 0x000fc80000f3e4ff */
[----:B------:R-:W-:Y:S01]  /*1a950*/  @!P0 IADD3.X R25, PT, PT, R35, R25, RZ, P1, !PT ;  /* 0x0000001923198210 */ /* 0x000fe20000ffe4ff */
[----:B------:R-:W-:Y:S08]  /*1a960*/  @!P2 BRA `(.L_x_518) ;  /* 0xfffffffc0068a947 */ /* 0x000ff0000383ffff */
[----:B------:R-:W-:Y:S05]  /*1a970*/  BSYNC.RECONVERGENT B4 ;  /* 0x0000000000047941 */ /* 0x000fea0003800200 */
.L_x_517:
        /* <DEDUP_REMOVED lines=28> */
[----:B------:R-:W-:Y:S01]  /*1ab40*/  HFMA2 R14, -RZ, RZ, 0, 0 ;  /* 0x00000000ff0e7431 */ /* 0x000fe200000001ff */
[----:B------:R-:W-:Y:S01]  /*1ab50*/  IADD3 RZ, P0, PT, R10, R8, RZ ;  /* 0x000000080aff7210 */ /* 0x000fe20007f1e0ff */
[----:B------:R-:W-:Y:S01]  /*1ab60*/  IMAD.MOV.U32 R16, RZ, RZ, RZ ;  /* 0x000000ffff107224 */ /* 0x000fe200078e00ff */
[----:B------:R-:W-:Y:S01]  /*1ab70*/  VIMNMX.U32 R8, PT, PT, R43, -0x2, PT ;  /* 0xfffffffe2b087848 */ /* 0x000fe20003fe0000 */
[----:B------:R2:W-:Y:S01]  /*1ab80*/  STL.64 [R21], R6 ;  /* 0x0000000615007387 */ /* 0x0005e20000100a00 */
[----:B------:R-:W-:-:S13]  /*1ab90*/  IADD3.X RZ, P0, PT, R35, R9, RZ, P0, !PT ;  /* 0x0000000923ff7210 */ /* 0x000fda000071e4ff */
[----:B------:R-:W-:Y:S01]  /*1aba0*/  @!P0 VIADD R43, R8, 0x1 ;  /* 0x00000001082b8836 */ /* 0x000fe20000000000 */
[----:B--2---:R-:W-:-:S07]  /*1abb0*/  CS2R R8, SRZ ;  /* 0x0000000000087805 */ /* 0x004fce000001ff00 */
.L_x_520:
        /* <DEDUP_REMOVED lines=11> */
[----:B------:R-:W-:Y:S01]  /*1ac70*/  IMAD R18, R10, R21, RZ ;  /* 0x000000150a127224 */ /* 0x000fe200078e02ff */
[----:B------:R-:W-:Y:S01]  /*1ac80*/  MOV R6, R7 ;  /* 0x0000000700067202 */ /* 0x000fe20000000f00 */
        /* <DEDUP_REMOVED lines=10> */
[----:B------:R-:W-:Y:S02]  /*1ad30*/  IADD3.X R15, P1, PT, R13, -0x1, RZ, P1, !PT ;  /* 0xffffffff0d0f7810 */ /* 0x000fe40000f3e4ff */
[----:B------:R-:W-:-:S05]  /*1ad40*/  MOV R13, R22 ;  /* 0x00000016000d7202 */ /* 0x000fca0000000f00 */
[----:B------:R-:W-:-:S04]  /*1ad50*/  @P2 IADD3 R23, P3, PT, R10, R23, RZ ;  /* 0x000000170a172210 */ /* 0x000fc80007f7e0ff */
[----:B------:R-:W-:Y:S02]  /*1ad60*/  @P2 IADD3.X R6, P3, PT, R35, R6, RZ, P3, !PT ;  /* 0x0000000623062210 */ /* 0x000fe40001f7e4ff */
[----:B------:R-:W-:-:S03]  /*1ad70*/  IADD3.X R17, P1, PT, R23, -0x1, RZ, P1, !PT ;  /* 0xffffffff17117810 */ /* 0x000fc60000f3e4ff */
[----:B------:R-:W-:Y:S01]  /*1ad80*/  @P2 IMAD.X R7, RZ, RZ, R7, P3 ;  /* 0x000000ffff072224 */ /* 0x000fe200018e0607 */
[----:B------:R-:W-:Y:S02]  /*1ad90*/  IADD3.X R19, P1, PT, R6, -0x1, RZ, P1, !PT ;  /* 0xffffffff06137810 */ /* 0x000fe40000f3e4ff */
[----:B------:R-:W-:Y:S01]  /*1ada0*/  MOV R6, R16 ;  /* 0x0000001000067202 */ /* 0x000fe20000000f00 */
[----:B------:R-:W-:Y:S01]  /*1adb0*/  IMAD.MOV.U32 R16, RZ, RZ, R14 ;  /* 0x000000ffff107224 */ /* 0x000fe200078e000e */
[----:B------:R-:W-:Y:S01]  /*1adc0*/  IADD3.X RZ, P1, PT, R7, -0x1, RZ, P1, !PT ;  /* 0xffffffff07ff7810 */ /* 0x000fe20000f3e4ff */
[----:B------:R-:W-:Y:S01]  /*1add0*/  IMAD.MOV.U32 R14, RZ, RZ, R8 ;  /* 0x000000ffff0e7224 */ /* 0x000fe200078e0008 */
[----:B------:R-:W-:-:S05]  /*1ade0*/  MOV R8, R21 ;  /* 0x0000001500087202 */ /* 0x000fca0000000f00 */
[----:B------:R-:W-:Y:S01]  /*1adf0*/  @!P0 VIADD R8, R8, 0xffffffff ;  /* 0xffffffff08088836 */ /* 0x000fe20000000000 */
[----:B------:R-:W-:-:S03]  /*1ae00*/  ISETP.GT.U32.AND P0, PT, R9, R12, PT ;  /* 0x0000000c0900720c */ /* 0x000fc60003f04070 */
[----:B------:R-:W-:Y:S02]  /*1ae10*/  @P2 VIADD R8, R8, 0xffffffff ;  /* 0xffffffff08082836 */ /* 0x000fe40000000000 */
[----:B------:R-:W-:Y:S02]  /*1ae20*/  @!P1 IADD3 RZ, P3, PT, RZ, R22, RZ ;  /* 0x00000016ffff9210 */ /* 0x000fe40007f7e0ff */
[----:B------:R-:W-:Y:S01]  /*1ae30*/  @!P1 VIADD R8, R8, 0xffffffff ;  /* 0xffffffff08089836 */ /* 0x000fe20000000000 */
[----:B------:R-:W-:Y:S02]  /*1ae40*/  MOV R22, RZ ;  /* 0x000000ff00167202 */ /* 0x000fe40000000f00 */
[----:B------:R-:W-:-:S04]  /*1ae50*/  @!P1 IADD3.X R15, P3, PT, RZ, R15, RZ, P3, !PT ;  /* 0x0000000fff0f9210 */ /* 0x000fc80001f7e4ff */
[----:B------:R-:W-:-:S05]  /*1ae60*/  @!P1 IADD3.X R17, P3, PT, R10, R17, RZ, P3, !PT ;  /* 0x000000110a119210 */ /* 0x000fca0001f7e4ff */
[----:B------:R-:W-:Y:S01]  /*1ae70*/  @!P1 IMAD.X R19, R35, 0x1, R19, P3 ;  /* 0x0000000123139824 */ /* 0x000fe200018e0613 */
[----:B------:R-:W-:Y:S07]  /*1ae80*/  @!P0 BRA `(.L_x_520) ;  /* 0xfffffffc004c8947 */ /* 0x000fee000383ffff */
[----:B------:R-:W-:Y:S05]  /*1ae90*/  BSYNC.RECONVERGENT B4 ;  /* 0x0000000000047941 */ /* 0x000fea0003800200 */
.L_x_519:
[----:B------:R-:W-:Y:S01]  /*1aea0*/  VIADD R20, R20, 0x1 ;  /* 0x0000000114147836 */ /* 0x000fe20000000000 */
[----:B------:R-:W-:-:S04]  /*1aeb0*/  ISETP.NE.AND P1, PT, R12, 0x80, PT ;  /* 0x000000800c00780c */ /* 0x000fc80003f25270 */
[----:B------:R-:W-:Y:S02]  /*1aec0*/  ISETP.NE.AND P0, PT, R20, R3, PT ;  /* 0x000000031400720c */ /* 0x000fe40003f05270 */
[----:B------:R-:W-:Y:S02]  /*1aed0*/  SEL R29, R6, 0xffffffff, P1 ;  /* 0xffffffff061d7807 */ /* 0x000fe40000800000 */
[----:B------:R-:W-:Y:S02]  /*1aee0*/  SEL R27, R16, 0xffffffff, P1 ;  /* 0xffffffff101b7807 */ /* 0x000fe40000800000 */
[----:B------:R-:W-:Y:S02]  /*1aef0*/  SEL R31, R14, 0xffffffff, P1 ;  /* 0xffffffff0e1f7807 */ /* 0x000fe40000800000 */
[----:B------:R-:W-:-:S05]  /*1af00*/  SEL R25, R8, 0xffffffff, P1 ;  /* 0xffffffff08197807 */ /* 0x000fca0000800000 */
[----:B------:R-:W-:Y:S05]  /*1af10*/  @P0 BRA `(.L_x_521) ;  /* 0xfffffff000a00947 */ /* 0x000fea000383ffff */
[----:B------:R-:W-:Y:S05]  /*1af20*/  BSYNC.RECONVERGENT B3 ;  /* 0x0000000000037941 */ /* 0x000fea0003800200 */
.L_x_516:
[----:B------:R-:W-:Y:S01]  /*1af30*/  IADD3 R2, PT, PT, R2, 0x1, RZ ;  /* 0x0000000102027810 */ /* 0x000fe20007ffe0ff */
[----:B------:R-:W-:-:S03]  /*1af40*/  VIADD R3, R3, 0xffffffff ;  /* 0xffffffff03037836 */ /* 0x000fc60000000000 */
[----:B------:R-:W-:-:S13]  /*1af50*/  ISETP.NE.AND P0, PT, R2, 0x20, PT ;  /* 0x000000200200780c */ /* 0x000fda0003f05270 */
[----:B------:R-:W-:Y:S05]  /*1af60*/  @P0 BRA `(.L_x_522) ;  /* 0xfffffff0006c0947 */ /* 0x000fea000383ffff */
[----:B------:R-:W-:Y:S05]  /*1af70*/  BSYNC.RECONVERGENT B2 ;  /* 0x0000000000027941 */ /* 0x000fea0003800200 */
.L_x_515:
        /* <DEDUP_REMOVED lines=25> */
.L_x_524:
        /* <DEDUP_REMOVED lines=8> */
.L_x_525:
[----:B------:R-:W-:Y:S05]  /*1b190*/  BSYNC.RECONVERGENT B2 ;  /* 0x0000000000027941 */ /* 0x000fea0003800200 */
.L_x_523:
        /* <DEDUP_REMOVED lines=24> */
.L_x_527:
        /* <DEDUP_REMOVED lines=8> */
.L_x_528:
[----:B------:R-:W-:Y:S05]  /*1b3a0*/  BSYNC.RECONVERGENT B2 ;  /* 0x0000000000027941 */ /* 0x000fea0003800200 */
.L_x_526:
        /* <DEDUP_REMOVED lines=26> */
.L_x_530:
        /* <DEDUP_REMOVED lines=8> */
.L_x_531:
[----:B------:R-:W-:Y:S05]  /*1b5d0*/  BSYNC.RECONVERGENT B2 ;  /* 0x0000000000027941 */ /* 0x000fea0003800200 */
.L_x_529:
        /* <DEDUP_REMOVED lines=24> */
.L_x_533:
        /* <DEDUP_REMOVED lines=8> */
.L_x_534:
[----:B------:R-:W-:Y:S05]  /*1b7e0*/  BSYNC.RECONVERGENT B2 ;  /* 0x0000000000027941 */ /* 0x000fea0003800200 */
.L_x_532:
        /* <DEDUP_REMOVED lines=26> */
.L_x_536:
        /* <DEDUP_REMOVED lines=8> */
.L_x_537:
[----:B------:R-:W-:Y:S05]  /*1ba10*/  BSYNC.RECONVERGENT B2 ;  /* 0x0000000000027941 */ /* 0x000fea0003800200 */
.L_x_535:
        /* <DEDUP_REMOVED lines=24> */
.L_x_539:
        /* <DEDUP_REMOVED lines=8> */
.L_x_540:
[----:B------:R-:W-:Y:S05]  /*1bc20*/  BSYNC.RECONVERGENT B2 ;  /* 0x0000000000027941 */ /* 0x000fea0003800200 */
.L_x_538:
        /* <DEDUP_REMOVED lines=26> */
.L_x_542:
        /* <DEDUP_REMOVED lines=8> */
.L_x_543:
[----:B------:R-:W-:Y:S05]  /*1be50*/  BSYNC.RECONVERGENT B2 ;  /* 0x0000000000027941 */ /* 0x000fea0003800200 */
.L_x_541:
        /* <DEDUP_REMOVED lines=24> */
.L_x_545:
        /* <DEDUP_REMOVED lines=8> */
.L_x_546:
[----:B------:R-:W-:Y:S05]  /*1c060*/  BSYNC.RECONVERGENT B2 ;  /* 0x0000000000027941 */ /* 0x000fea0003800200 */
.L_x_544:
        /* <DEDUP_REMOVED lines=26> */
.L_x_548:
        /* <DEDUP_REMOVED lines=8> */
.L_x_549:
[----:B------:R-:W-:Y:S05]  /*1c290*/  BSYNC.RECONVERGENT B2 ;  /* 0x0000000000027941 */ /* 0x000fea0003800200 */
.L_x_547:
        /* <DEDUP_REMOVED lines=24> */
.L_x_551:
        /* <DEDUP_REMOVED lines=8> */
.L_x_552:
[----:B------:R-:W-:Y:S05]  /*1c4a0*/  BSYNC.RECONVERGENT B2 ;  /* 0x0000000000027941 */ /* 0x000fea0003800200 */
.L_x_550:
        /* <DEDUP_REMOVED lines=26> */
.L_x_554:
        /* <DEDUP_REMOVED lines=8> */
.L_x_555:
[----:B------:R-:W-:Y:S05]  /*1c6d0*/  BSYNC.RECONVERGENT B2 ;  /* 0x0000000000027941 */ /* 0x000fea0003800200 */
.L_x_553:
        /* <DEDUP_REMOVED lines=24> */
.L_x_557:
        /* <DEDUP_REMOVED lines=8> */
.L_x_558:
[----:B------:R-:W-:Y:S05]  /*1c8e0*/  BSYNC.RECONVERGENT B2 ;  /* 0x0000000000027941 */ /* 0x000fea0003800200 */
.L_x_556:
        /* <DEDUP_REMOVED lines=26> */
.L_x_560:
        /* <DEDUP_REMOVED lines=8> */
.L_x_561:
[----:B------:R-:W-:Y:S05]  /*1cb10*/  BSYNC.RECONVERGENT B2 ;  /* 0x0000000000027941 */ /* 0x000fea0003800200 */
.L_x_559:
        /* <DEDUP_REMOVED lines=24> */
.L_x_563:
        /* <DEDUP_REMOVED lines=8> */
.L_x_564:
[----:B------:R-:W-:Y:S05]  /*1cd20*/  BSYNC.RECONVERGENT B2 ;  /* 0x0000000000027941 */ /* 0x000fea0003800200 */
.L_x_562:
        /* <DEDUP_REMOVED lines=26> */
.L_x_566:
        /* <DEDUP_REMOVED lines=8> */
.L_x_567:
[----:B------:R-:W-:Y:S05]  /*1cf50*/  BSYNC.RECONVERGENT B2 ;  /* 0x0000000000027941 */ /* 0x000fea0003800200 */
.L_x_565:
        /* <DEDUP_REMOVED lines=24> */
.L_x_569:
        /* <DEDUP_REMOVED lines=8> */
.L_x_570:
[----:B------:R-:W-:Y:S05]  /*1d160*/  BSYNC.RECONVERGENT B2 ;  /* 0x0000000000027941 */ /* 0x000fea0003800200 */
.L_x_568:
        /* <DEDUP_REMOVED lines=26> */
.L_x_572:
        /* <DEDUP_REMOVED lines=8> */
.L_x_573:
[----:B------:R-:W-:Y:S05]  /*1d390*/  BSYNC.RECONVERGENT B2 ;  /* 0x0000000000027941 */ /* 0x000fea0003800200 */
.L_x_571:
        /* <DEDUP_REMOVED lines=24> */
.L_x_575:
        /* <DEDUP_REMOVED lines=8> */
.L_x_576:
[----:B------:R-:W-:Y:S05]  /*1d5a0*/  BSYNC.RECONVERGENT B2 ;  /* 0x0000000000027941 */ /* 0x000fea0003800200 */
.L_x_574:
        /* <DEDUP_REMOVED lines=26> */
.L_x_578:
        /* <DEDUP_REMOVED lines=8> */
.L_x_579:
[----:B------:R-:W-:Y:S05]  /*1d7d0*/  BSYNC.RECONVERGENT B2 ;  /* 0x0000000000027941 */ /* 0x000fea0003800200 */
.L_x_577:
        /* <DEDUP_REMOVED lines=24> */
.L_x_581:
        /* <DEDUP_REMOVED lines=8> */
.L_x_582:
[----:B------:R-:W-:Y:S05]  /*1d9e0*/  BSYNC.RECONVERGENT B2 ;  /* 0x0000000000027941 */ /* 0x000fea0003800200 */
.L_x_580:
        /* <DEDUP_REMOVED lines=26> */
.L_x_584:
        /* <DEDUP_REMOVED lines=8> */
.L_x_585:
[----:B------:R-:W-:Y:S05]  /*1dc10*/  BSYNC.RECONVERGENT B2 ;  /* 0x0000000000027941 */ /* 0x000fea0003800200 */
.L_x_583:
        /* <DEDUP_REMOVED lines=24> */
.L_x_587:
        /* <DEDUP_REMOVED lines=8> */
.L_x_588:
[----:B------:R-:W-:Y:S05]  /*1de20*/  BSYNC.RECONVERGENT B2 ;  /* 0x0000000000027941 */ /* 0x000fea0003800200 */
.L_x_586:
        /* <DEDUP_REMOVED lines=26> */
.L_x_590:
        /* <DEDUP_REMOVED lines=8> */
.L_x_591:
[----:B------:R-:W-:Y:S05]  /*1e050*/  BSYNC.RECONVERGENT B2 ;  /* 0x0000000000027941 */ /* 0x000fea0003800200 */
.L_x_589:
        /* <DEDUP_REMOVED lines=24> */
.L_x_593:
        /* <DEDUP_REMOVED lines=8> */
.L_x_594:
[----:B------:R-:W-:Y:S05]  /*1e260*/  BSYNC.RECONVERGENT B2 ;  /* 0x0000000000027941 */ /* 0x000fea0003800200 */
.L_x_592:
        /* <DEDUP_REMOVED lines=26> */
.L_x_596:
        /* <DEDUP_REMOVED lines=8> */
.L_x_597:
[----:B------:R-:W-:Y:S05]  /*1e490*/  BSYNC.RECONVERGENT B2 ;  /* 0x0000000000027941 */ /* 0x000fea0003800200 */
.L_x_595:
        /* <DEDUP_REMOVED lines=24> */
.L_x_599:
        /* <DEDUP_REMOVED lines=8> */
.L_x_600:
[----:B------:R-:W-:Y:S05]  /*1e6a0*/  BSYNC.RECONVERGENT B2 ;  /* 0x0000000000027941 */ /* 0x000fea0003800200 */
.L_x_598:
        /* <DEDUP_REMOVED lines=9> */
[----:B------:R-:W-:-:S06]  /*1e740*/  ISETP.NE.U32.AND P1, PT, R114, RZ, PT ;  /* 0x000000ff7200720c */ /* 0x000fcc0003f25070 */
[----:B--2---:R-:W2:Y:S02]  /*1e750*/  MUFU.RCP R10, R10 ;  /* 0x0000000a000a7308 */ /* 0x004ea40000001000 */
[----:B--2---:R-:W-:-:S06]  /*1e760*/  VIADD R9, R10, 0xffffffe ;  /* 0x0ffffffe0a097836 */ /* 0x004fcc0000000000 */
[----:B------:R-:W2:Y:S02]  /*1e770*/  F2I.FTZ.U32.TRUNC.NTZ R9, R9 ;  /* 0x0000000900097305 */ /* 0x000ea4000021f000 */
[----:B--2---:R-:W-:-:S04]  /*1e780*/  IMAD.MOV R5, RZ, RZ, -R9 ;  /* 0x000000ffff057224 */ /* 0x004fc800078e0a09 */
[----:B------:R-:W-:-:S04]  /*1e790*/  IMAD R5, R5, R114, RZ ;  /* 0x0000007205057224 */ /* 0x000fc800078e02ff */
[----:B------:R-:W-:-:S04]  /*1e7a0*/  IMAD.HI.U32 R5, R9, R5, R8 ;  /* 0x0000000509057227 */ /* 0x000fc800078e0008 */
[----:B------:R-:W-:Y:S02]  /*1e7b0*/  IMAD.MOV.U32 R9, RZ, RZ, RZ ;  /* 0x000000ffff097224 */ /* 0x000fe400078e00ff */
        /* <DEDUP_REMOVED lines=9> */
.L_x_602:
        /* <DEDUP_REMOVED lines=8> */
.L_x_603:
[----:B------:R-:W-:Y:S05]  /*1e8d0*/  BSYNC.RECONVERGENT B2 ;  /* 0x0000000000027941 */ /* 0x000fea0003800200 */
.L_x_601:
        /* <DEDUP_REMOVED lines=24> */
.L_x_605:
        /* <DEDUP_REMOVED lines=8> */
.L_x_606:
[----:B------:R-:W-:Y:S05]  /*1eae0*/  BSYNC.RECONVERGENT B2 ;  /* 0x0000000000027941 */ /* 0x000fea0003800200 */
.L_x_604:
        /* <DEDUP_REMOVED lines=26> */
.L_x_608:
        /* <DEDUP_REMOVED lines=8> */
.L_x_609:
[----:B------:R-:W-:Y:S05]  /*1ed10*/  BSYNC.RECONVERGENT B2 ;  /* 0x0000000000027941 */ /* 0x000fea0003800200 */
.L_x_607:
        /* <DEDUP_REMOVED lines=24> */
.L_x_611:
        /* <DEDUP_REMOVED lines=8> */
.L_x_612:
[----:B------:R-:W-:Y:S05]  /*1ef20*/  BSYNC.RECONVERGENT B2 ;  /* 0x0000000000027941 */ /* 0x000fea0003800200 */
.L_x_610:
        /* <DEDUP_REMOVED lines=26> */
.L_x_614:
        /* <DEDUP_REMOVED lines=8> */
.L_x_615:
[----:B------:R-:W-:Y:S05]  /*1f150*/  BSYNC.RECONVERGENT B2 ;  /* 0x0000000000027941 */ /* 0x000fea0003800200 */
.L_x_613:
        /* <DEDUP_REMOVED lines=24> */
.L_x_617:
        /* <DEDUP_REMOVED lines=8> */
.L_x_618:
[----:B------:R-:W-:Y:S05]  /*1f360*/  BSYNC.RECONVERGENT B2 ;  /* 0x0000000000027941 */ /* 0x000fea0003800200 */
.L_x_616:
[----:B------:R2:W-:Y:S02]  /*1f370*/  STL.128 [R1+0x1f0], R64 ;  /* 0x0001f04001007387 */ /* 0x0005e40000100c00 */
.L_x_514:
[----:B------:R-:W-:Y:S05]  /*1f380*/  BSYNC.RECONVERGENT B1 ;  /* 0x0000000000017941 */ /* 0x000fea0003800200 */
.L_x_513:
[----:B------:R-:W-:-:S05]  /*1f390*/  VIADD R0, R0, 0xffffffff ;  /* 0xffffffff00007836 */ /* 0x000fca0000000000 */
[----:B------:R-:W-:-:S13]  /*1f3a0*/  ISETP.NE.AND P0, PT, R0, -0x1, PT ;  /* 0xffffffff0000780c */ /* 0x000fda0003f05270 */
[----:B------:R-:W-:Y:S05]  /*1f3b0*/  @P0 BRA `(.L_x_619) ;  /* 0xffffff5800000947 */ /* 0x000fea000383ffff */
[----:B------:R-:W-:Y:S05]  /*1f3c0*/  BSYNC.RECONVERGENT B0 ;  /* 0x0000000000007941 */ /* 0x000fea0003800200 */
.L_x_408:
        /* <DEDUP_REMOVED lines=23> */
.L_x_621:
        /* <DEDUP_REMOVED lines=8> */
.L_x_622:
[----:B------:R-:W-:Y:S05]  /*1f5c0*/  BSYNC.RECONVERGENT B0 ;  /* 0x0000000000007941 */ /* 0x000fea0003800200 */
.L_x_620:
        /* <DEDUP_REMOVED lines=23> */
.L_x_624:
        /* <DEDUP_REMOVED lines=8> */
.L_x_625:
[----:B------:R-:W-:Y:S05]  /*1f7c0*/  BSYNC.RECONVERGENT B0 ;  /* 0x0000000000007941 */ /* 0x000fea0003800200 */
.L_x_623:
        /* <DEDUP_REMOVED lines=24> */
.L_x_627:
        /* <DEDUP_REMOVED lines=8> */
.L_x_628:
[----:B------:R-:W-:Y:S05]  /*1f9d0*/  BSYNC.RECONVERGENT B0 ;  /* 0x0000000000007941 */ /* 0x000fea0003800200 */
.L_x_626:
        /* <DEDUP_REMOVED lines=23> */
.L_x_630:
        /* <DEDUP_REMOVED lines=8> */
.L_x_631:
[----:B------:R-:W-:Y:S05]  /*1fbd0*/  BSYNC.RECONVERGENT B0 ;  /* 0x0000000000007941 */ /* 0x000fea0003800200 */
.L_x_629:
        /* <DEDUP_REMOVED lines=24> */
.L_x_633:
        /* <DEDUP_REMOVED lines=8> */
.L_x_634:
[----:B------:R-:W-:Y:S05]  /*1fde0*/  BSYNC.RECONVERGENT B0 ;  /* 0x0000000000007941 */ /* 0x000fea0003800200 */
.L_x_632:
        /* <DEDUP_REMOVED lines=23> */
.L_x_636:
        /* <DEDUP_REMOVED lines=8> */
.L_x_637:
[----:B------:R-:W-:Y:S05]  /*1ffe0*/  BSYNC.RECONVERGENT B0 ;  /* 0x0000000000007941 */ /* 0x000fea0003800200 */
.L_x_635:
        /* <DEDUP_REMOVED lines=24> */
.L_x_639:
        /* <DEDUP_REMOVED lines=8> */
.L_x_640:
[----:B------:R-:W-:Y:S05]  /*201f0*/  BSYNC.RECONVERGENT B0 ;  /* 0x0000000000007941 */ /* 0x000fea0003800200 */
.L_x_638:
        /* <DEDUP_REMOVED lines=23> */
.L_x_642:
        /* <DEDUP_REMOVED lines=8> */
.L_x_643:
[----:B------:R-:W-:Y:S05]  /*203f0*/  BSYNC.RECONVERGENT B0 ;  /* 0x0000000000007941 */ /* 0x000fea0003800200 */
.L_x_641:
        /* <DEDUP_REMOVED lines=24> */
.L_x_645:
        /* <DEDUP_REMOVED lines=8> */
.L_x_646:
[----:B------:R-:W-:Y:S05]  /*20600*/  BSYNC.RECONVERGENT B0 ;  /* 0x0000000000007941 */ /* 0x000fea0003800200 */
.L_x_644:
        /* <DEDUP_REMOVED lines=23> */
.L_x_648:
        /* <DEDUP_REMOVED lines=8> */
.L_x_649:
[----:B------:R-:W-:Y:S05]  /*20800*/  BSYNC.RECONVERGENT B0 ;  /* 0x0000000000007941 */ /* 0x000fea0003800200 */
.L_x_647:
        /* <DEDUP_REMOVED lines=24> */
.L_x_651:
        /* <DEDUP_REMOVED lines=8> */
.L_x_652:
[----:B------:R-:W-:Y:S05]  /*20a10*/  BSYNC.RECONVERGENT B0 ;  /* 0x0000000000007941 */ /* 0x000fea0003800200 */
.L_x_650:
        /* <DEDUP_REMOVED lines=23> */
.L_x_654:
        /* <DEDUP_REMOVED lines=8> */
.L_x_655:
[----:B------:R-:W-:Y:S05]  /*20c10*/  BSYNC.RECONVERGENT B0 ;  /* 0x0000000000007941 */ /* 0x000fea0003800200 */
.L_x_653:
        /* <DEDUP_REMOVED lines=24> */
.L_x_657:
        /* <DEDUP_REMOVED lines=8> */
.L_x_658:
[----:B------:R-:W-:Y:S05]  /*20e20*/  BSYNC.RECONVERGENT B0 ;  /* 0x0000000000007941 */ /* 0x000fea0003800200 */
.L_x_656:
        /* <DEDUP_REMOVED lines=23> */
.L_x_660:
        /* <DEDUP_REMOVED lines=8> */
.L_x_661:
[----:B------:R-:W-:Y:S05]  /*21020*/  BSYNC.RECONVERGENT B0 ;  /* 0x0000000000007941 */ /* 0x000fea0003800200 */
.L_x_659:
        /* <DEDUP_REMOVED lines=24> */
.L_x_663:
        /* <DEDUP_REMOVED lines=8> */
.L_x_664:
[----:B------:R-:W-:Y:S05]  /*21230*/  BSYNC.RECONVERGENT B0 ;  /* 0x0000000000007941 */ /* 0x000fea0003800200 */
.L_x_662:
        /* <DEDUP_REMOVED lines=23> */
.L_x_666:
        /* <DEDUP_REMOVED lines=8> */
.L_x_667:
[----:B------:R-:W-:Y:S05]  /*21430*/  BSYNC.RECONVERGENT B0 ;  /* 0x0000000000007941 */ /* 0x000fea0003800200 */
.L_x_665:
        /* <DEDUP_REMOVED lines=24> */
.L_x_669:
        /* <DEDUP_REMOVED lines=8> */
.L_x_670:
[----:B------:R-:W-:Y:S05]  /*21640*/  BSYNC.RECONVERGENT B0 ;  /* 0x0000000000007941 */ /* 0x000fea0003800200 */
.L_x_668:
        /* <DEDUP_REMOVED lines=23> */
.L_x_672:
        /* <DEDUP_REMOVED lines=8> */
.L_x_673:
[----:B------:R-:W-:Y:S05]  /*21840*/  BSYNC.RECONVERGENT B0 ;  /* 0x0000000000007941 */ /* 0x000fea0003800200 */
.L_x_671:
        /* <DEDUP_REMOVED lines=24> */
.L_x_675:
        /* <DEDUP_REMOVED lines=8> */
.L_x_676:
[----:B------:R-:W-:Y:S05]  /*21a50*/  BSYNC.RECONVERGENT B0 ;  /* 0x0000000000007941 */ /* 0x000fea0003800200 */
.L_x_674:
        /* <DEDUP_REMOVED lines=23> */
.L_x_678:
        /* <DEDUP_REMOVED lines=8> */
.L_x_679:
[----:B------:R-:W-:Y:S05]  /*21c50*/  BSYNC.RECONVERGENT B0 ;  /* 0x0000000000007941 */ /* 0x000fea0003800200 */
.L_x_677:
        /* <DEDUP_REMOVED lines=24> */
.L_x_681:
        /* <DEDUP_REMOVED lines=8> */
.L_x_682:
[----:B------:R-:W-:Y:S05]  /*21e60*/  BSYNC.RECONVERGENT B0 ;  /* 0x0000000000007941 */ /* 0x000fea0003800200 */
.L_x_680:
        /* <DEDUP_REMOVED lines=23> */
.L_x_684:
        /* <DEDUP_REMOVED lines=8> */
.L_x_685:
[----:B------:R-:W-:Y:S05]  /*22060*/  BSYNC.RECONVERGENT B0 ;  /* 0x0000000000007941 */ /* 0x000fea0003800200 */
.L_x_683:
        /* <DEDUP_REMOVED lines=24> */
.L_x_687:
        /* <DEDUP_REMOVED lines=8> */
.L_x_688:
[----:B------:R-:W-:Y:S05]  /*22270*/  BSYNC.RECONVERGENT B0 ;  /* 0x0000000000007941 */ /* 0x000fea0003800200 */
.L_x_686:
        /* <DEDUP_REMOVED lines=23> */
.L_x_690:
        /* <DEDUP_REMOVED lines=8> */
.L_x_691:
[----:B------:R-:W-:Y:S05]  /*22470*/  BSYNC.RECONVERGENT B0 ;  /* 0x0000000000007941 */ /* 0x000fea0003800200 */
.L_x_689:
        /* <DEDUP_REMOVED lines=24> */
.L_x_693:
        /* <DEDUP_REMOVED lines=8> */
.L_x_694:
[----:B------:R-:W-:Y:S05]  /*22680*/  BSYNC.RECONVERGENT B0 ;  /* 0x0000000000007941 */ /* 0x000fea0003800200 */
.L_x_692:
        /* <DEDUP_REMOVED lines=23> */
.L_x_696:
        /* <DEDUP_REMOVED lines=8> */
.L_x_697:
[----:B------:R-:W-:Y:S05]  /*22880*/  BSYNC.RECONVERGENT B0 ;  /* 0x0000000000007941 */ /* 0x000fea0003800200 */
.L_x_695:
        /* <DEDUP_REMOVED lines=24> */
.L_x_699:
        /* <DEDUP_REMOVED lines=8> */
.L_x_700:
[----:B------:R-:W-:Y:S05]  /*22a90*/  BSYNC.RECONVERGENT B0 ;  /* 0x0000000000007941 */ /* 0x000fea0003800200 */
.L_x_698:
        /* <DEDUP_REMOVED lines=23> */
.L_x_702:
        /* <DEDUP_REMOVED lines=8> */
.L_x_703:
[----:B------:R-:W-:Y:S05]  /*22c90*/  BSYNC.RECONVERGENT B0 ;  /* 0x0000000000007941 */ /* 0x000fea0003800200 */
.L_x_701:
        /* <DEDUP_REMOVED lines=24> */
.L_x_705:
        /* <DEDUP_REMOVED lines=8> */
.L_x_706:
[----:B------:R-:W-:Y:S05]  /*22ea0*/  BSYNC.RECONVERGENT B0 ;  /* 0x0000000000007941 */ /* 0x000fea0003800200 */
.L_x_704:
        /* <DEDUP_REMOVED lines=23> */
.L_x_708:
        /* <DEDUP_REMOVED lines=8> */
.L_x_709:
[----:B------:R-:W-:Y:S05]  /*230a0*/  BSYNC.RECONVERGENT B0 ;  /* 0x0000000000007941 */ /* 0x000fea0003800200 */
.L_x_707:
        /* <DEDUP_REMOVED lines=24> */
.L_x_711:
        /* <DEDUP_REMOVED lines=8> */
.L_x_712:
[----:B------:R-:W-:Y:S05]  /*232b0*/  BSYNC.RECONVERGENT B0 ;  /* 0x0000000000007941 */ /* 0x000fea0003800200 */
.L_x_710:
        /* <DEDUP_REMOVED lines=23> */
.L_x_714:
        /* <DEDUP_REMOVED lines=8> */
.L_x_715:
[----:B------:R-:W-:Y:S05]  /*234b0*/  BSYNC.RECONVERGENT B0 ;  /* 0x0000000000007941 */ /* 0x000fea0003800200 */
.L_x_713:
[----:B------:R-:W-:Y:S01]  /*234c0*/  IADD3 R5, P1, PT, R136, -0x1, RZ ;  /* 0xffffffff88057810 */ /* 0x000fe20007f3e0ff */
[----:B------:R3:W-:Y:S03]  /*234d0*/  STL.128 [R1+0x4f0], R16 ;  /* 0x0004f01001007387 */ /* 0x0007e60000100c00 */
[----:B------:R-:W-:Y:S02]  /*234e0*/  ISETP.NE.U32.AND P0, PT, R144, R5, PT ;  /* 0x000000059000720c */ /* 0x000fe40003f05070 */
[----:B------:R-:W-:-:S04]  /*234f0*/  IADD3.X R137, PT, PT, R137, -0x1, RZ, P1, !PT ;  /* 0xffffffff89897810 */ /* 0x000fc80000ffe4ff */
[----:B------:R-:W-:-:S13]  /*23500*/  ISETP.NE.AND.EX P0, PT, R145, R137, PT, P0 ;  /* 0x000000899100720c */ /* 0x000fda0003f05300 */
[----:B---3--:R-:W-:Y:S05]  /*23510*/  @!P0 BRA `(.L_x_406) ;  /* 0x0000000000608947 */ /* 0x008fea0003800000 */
[----:B------:R-:W-:Y:S01]  /*23520*/  MOV R0, 0x0 ;  /* 0x0000000000007802 */ /* 0x000fe20000000f00 */
[----:B------:R3:W-:Y:S01]  /*23530*/  STL [R1+0x500], R172 ;  /* 0x000500ac01007387 */ /* 0x0007e20000100800 */
[----:B------:R-:W4:Y:S02]  /*23540*/  LDCU.64 UR6, c[0x4][0x48] ;  /* 0x01000900ff0677ac */ /* 0x000f240008000a00 */
[----:B------:R3:W0:Y:S01]  /*23550*/  LDC.64 R2, c[0x4][R0] ;  /* 0x0100000000027b82 */ /* 0x0006220000000a00 */
[----:B------:R3:W-:Y:S01]  /*23560*/  STL.64 [R1+0x508], R144 ;  /* 0x0005089001007387 */ /* 0x0007e20000100a00 */
[----:B------:R-:W-:-:S04]  /*23570*/  UIADD3 UR4, UP0, UPT, UR39, 0x500, URZ ;  /* 0x0000050027047890 */ /* 0x000fc8000ff1e0ff */
[----:B------:R-:W-:Y:S02]  /*23580*/  UIADD3.X UR5, UPT, UPT, URZ, UR40, URZ, UP0, !UPT ;  /* 0x00000028ff057290 */ /* 0x000fe400087fe4ff */
[----:B------:R-:W-:-:S04]  /*23590*/  MOV R6, UR4 ;  /* 0x0000000400067c02 */ /* 0x000fc80008000f00 */
[----:B------:R-:W-:Y:S02]  /*235a0*/  IMAD.U32 R7, RZ, RZ, UR5 ;  /* 0x00000005ff077e24 */ /* 0x000fe4000f8e00ff */
[----:B----4-:R-:W-:Y:S02]  /*235b0*/  IMAD.U32 R4, RZ, RZ, UR6 ;  /* 0x00000006ff047e24 */ /* 0x010fe4000f8e00ff */
[----:B---3--:R-:W-:-:S07]  /*235c0*/  IMAD.U32 R5, RZ, RZ, UR7 ;  /* 0x00000007ff057e24 */ /* 0x008fce000f8e00ff */
[----:B------:R-:W-:-:S07]  /*235d0*/  LEPC R20, `(.L_x_716) ;  /* 0x000000001014794e */ /* 0x000fce0000000000 */
[----:B012---:R-:W-:Y:S05]  /*235e0*/  CALL.ABS.NOINC R2 ;  /* 0x0000000002007343 */ /* 0x007fea0003c00000 */
.L_x_716:
[----:B------:R-:W-:-:S05]  /*235f0*/  VIADD R172, R172, 0x1 ;  /* 0x00000001acac7836 */ /* 0x000fca0000000000 */
[----:B------:R-:W-:-:S13]  /*23600*/  ISETP.NE.AND P0, PT, R172, R173, PT ;  /* 0x000000adac00720c */ /* 0x000fda0003f05270 */
[----:B------:R-:W-:Y:S05]  /*23610*/  @P0 BRA `(.L_x_717) ;  /* 0xffffff1000d40947 */ /* 0x000fea000383ffff */
.L_x_407:
[----:B------:R-:W3:Y:S01]  /*23620*/  S2R R0, SR_TID.X ;  /* 0x0000000000007919 */ /* 0x000ee20000002100 */
[----:B------:R-:W3:Y:S08]  /*23630*/  S2UR UR4, SR_CTAID.X ;  /* 0x00000000000479c3 */ /* 0x000ef00000002500 */
[----:B------:R-:W3:Y:S08]  /*23640*/  LDC R5, c[0x0][0x360] ;  /* 0x0000d800ff057b82 */ /* 0x000ef00000000800 */
[----:B------:R-:W4:Y:S01]  /*23650*/  LDC.64 R2, c[0x0][0x388] ;  /* 0x0000e200ff027b82 */ /* 0x000f220000000a00 */
[----:B---3--:R-:W-:-:S04]  /*23660*/  IMAD R5, R5, UR4, R0 ;  /* 0x0000000405057c24 */ /* 0x008fc8000f8e0200 */
[----:B----4-:R-:W-:-:S05]  /*23670*/  IMAD.WIDE R2, R5, 0x4, R2 ;  /* 0x0000000405027825 */ /* 0x010fca00078e0202 */
[----:B------:R-:W-:Y:S01]  /*23680*/  STG.E desc[UR36][R2.64], RZ ;  /* 0x000000ff02007986 */ /* 0x000fe2000c101924 */
[----:B------:R-:W-:Y:S05]  /*23690*/  EXIT ;  /* 0x000000000000794d */ /* 0x000fea0003800000 */
.L_x_406:
[----:B------:R-:W-:Y:S05]  /*236a0*/  BSYNC.RECONVERGENT B6 ;  /* 0x0000000000067941 */ /* 0x000fea0003800200 */
.L_x_405:
[----:B------:R-:W-:-:S13]  /*236b0*/  ISETP.NE.AND P0, PT, R181, RZ, PT ;  /* 0x000000ffb500720c */ /* 0x000fda0003f05270 */
[----:B------:R-:W-:Y:S05]  /*236c0*/  @P0 BRA `(.L_x_718) ;  /* 0xfffffddc00880947 */ /* 0x000fea000383ffff */
[----:B------:R-:W-:Y:S05]  /*236d0*/  EXIT ;  /* 0x000000000000794d */ /* 0x000fea0003800000 */
        .weak           $__internal_0_$__cuda_sm20_rem_u64
        .type           $__internal_0_$__cuda_sm20_rem_u64,@function
        .size           $__internal_0_$__cuda_sm20_rem_u64,(.L_x_729 - $__internal_0_$__cuda_sm20_rem_u64)
$__internal_0_$__cuda_sm20_rem_u64:
[----:B------:R-:W0:Y:S08]  /*236e0*/  I2F.U64.RP R126, R124 ;  /* 0x0000007c007e7312 */ /* 0x000e300000309000 */
[----:B0-----:R-:W0:Y:S02]  /*236f0*/  MUFU.RCP R126, R126 ;  /* 0x0000007e007e7308 */ /* 0x001e240000001000 */
[----:B0-----:R-:W-:-:S06]  /*23700*/  IADD3 R126, PT, PT, R126, 0x1ffffffe, RZ ;  /* 0x1ffffffe7e7e7810 */ /* 0x001fcc0007ffe0ff */
[----:B------:R-:W0:Y:S02]  /*23710*/  F2I.U64.TRUNC R130, R126 ;  /* 0x0000007e00827311 */ /* 0x000e24000020d800 */
[----:B0-----:R-:W-:-:S04]  /*23720*/  IMAD.WIDE.U32 R142, R130, R124, RZ ;  /* 0x0000007c828e7225 */ /* 0x001fc800078e00ff */
[C---:B------:R-:W-:Y:S01]  /*23730*/  IMAD R128, R130.reuse, R125, R143 ;  /* 0x0000007d82807224 */ /* 0x040fe200078e028f */
[----:B------:R-:W-:Y:S01]  /*23740*/  IADD3 R126, P0, PT, RZ, -R142, RZ ;  /* 0x8000008eff7e7210 */ /* 0x000fe20007f1e0ff */
[----:B------:R-:W-:Y:S02]  /*23750*/  IMAD.MOV.U32 R143, RZ, RZ, R130 ;  /* 0x000000ffff8f7224 */ /* 0x000fe400078e0082 */
[----:B------:R-:W-:Y:S02]  /*23760*/  IMAD R128, R131, R124, R128 ;  /* 0x0000007c83807224 */ /* 0x000fe400078e0280 */
[----:B------:R-:W-:-:S04]  /*23770*/  IMAD.HI.U32 R142, R130, R126, RZ ;  /* 0x0000007e828e7227 */ /* 0x000fc800078e00ff */
[----:B------:R-:W-:-:S04]  /*23780*/  IMAD.X R128, RZ, RZ, ~R128, P0 ;  /* 0x000000ffff807224 */ /* 0x000fc800000e0e80 */
[----:B------:R-:W-:-:S04]  /*23790*/  IMAD.WIDE.U32 R142, P0, R130, R128, R142 ;  /* 0x00000080828e7225 */ /* 0x000fc8000780008e */
[C---:B------:R-:W-:Y:S02]  /*237a0*/  IMAD R129, R131.reuse, R128, RZ ;  /* 0x0000008083817224 */ /* 0x040fe400078e02ff */
[----:B------:R-:W-:-:S04]  /*237b0*/  IMAD.HI.U32 R126, P1, R131, R126, R142 ;  /* 0x0000007e837e7227 */ /* 0x000fc8000782008e */
[----:B------:R-:W-:Y:S01]  /*237c0*/  IMAD.HI.U32 R128, R131, R128, RZ ;  /* 0x0000008083807227 */ /* 0x000fe200078e00ff */
[----:B------:R-:W-:-:S04]  /*237d0*/  IADD3 R143, P2, PT, R129, R126, RZ ;  /* 0x0000007e818f7210 */ /* 0x000fc80007f5e0ff */
[----:B------:R-:W-:Y:S01]  /*237e0*/  IADD3.X R126, PT, PT, R128, R131, RZ, P0, !PT ;  /* 0x00000083807e7210 */ /* 0x000fe200007fe4ff */
[----:B------:R-:W-:-:S04]  /*237f0*/  IMAD.WIDE.U32 R128, R143, R124, RZ ;  /* 0x0000007c8f807225 */ /* 0x000fc800078e00ff */
[----:B------:R-:W-:Y:S01]  /*23800*/  HFMA2 R131, -RZ, RZ, 0, 0 ;  /* 0x00000000ff837431 */ /* 0x000fe200000001ff */
[----:B------:R-:W-:Y:S01]  /*23810*/  IADD3.X R126, PT, PT, RZ, RZ, R126, P2, P1 ;  /* 0x000000ffff7e7210 */ /* 0x000fe200017e247e */
[----:B------:R-:W-:Y:S01]  /*23820*/  IMAD R129, R143, R125, R129 ;  /* 0x0000007d8f817224 */ /* 0x000fe200078e0281 */
[----:B------:R-:W-:-:S03]  /*23830*/  IADD3 R128, P0, PT, RZ, -R128, RZ ;  /* 0x80000080ff807210 */ /* 0x000fc60007f1e0ff */
[----:B------:R-:W-:Y:S02]  /*23840*/  IMAD R129, R126, R124, R129 ;  /* 0x0000007c7e817224 */ /* 0x000fe400078e0281 */
[----:B------:R-:W-:-:S04]  /*23850*/  IMAD.HI.U32 R142, R143, R128, RZ ;  /* 0x000000808f8e7227 */ /* 0x000fc800078e00ff */
[----:B------:R-:W-:-:S04]  /*23860*/  IMAD.X R129, RZ, RZ, ~R129, P0 ;  /* 0x000000ffff817224 */ /* 0x000fc800000e0e81 */
[----:B------:R-:W-:-:S04]  /*23870*/  IMAD.WIDE.U32 R142, P0, R143, R129, R142 ;  /* 0x000000818f8e7225 */ /* 0x000fc8000780008e */
[C---:B------:R-:W-:Y:S02]  /*23880*/  IMAD R130, R126.reuse, R129, RZ ;  /* 0x000000817e827224 */ /* 0x040fe400078e02ff */
[----:B------:R-:W-:-:S04]  /*23890*/  IMAD.HI.U32 R128, P1, R126, R128, R142 ;  /* 0x000000807e807227 */ /* 0x000fc8000782008e */
[----:B------:R-:W-:Y:S01]  /*238a0*/  IMAD.HI.U32 R129, R126, R129, RZ ;  /* 0x000000817e817227 */ /* 0x000fe200078e00ff */
[----:B------:R-:W-:-:S03]  /*238b0*/  IADD3 R128, P2, PT, R130, R128, RZ ;  /* 0x0000008082807210 */ /* 0x000fc60007f5e0ff */
[----:B------:R-:W-:Y:S02]  /*238c0*/  IMAD.X R126, R129, 0x1, R126, P0 ;  /* 0x00000001817e7824 */ /* 0x000fe400000e067e */
[----:B------:R-:W-:-:S03]  /*238d0*/  IMAD.HI.U32 R130, R128, R122, RZ ;  /* 0x0000007a80827227 */ /* 0x000fc600078e00ff */
[----:B------:R-:W-:Y:S01]  /*238e0*/  IADD3.X R126, PT, PT, RZ, RZ, R126, P2, P1 ;  /* 0x000000ffff7e7210 */ /* 0x000fe200017e247e */
[----:B------:R-:W-:-:S04]  /*238f0*/  IMAD.WIDE.U32 R130, R128, R127, R130 ;  /* 0x0000007f80827225 */ /* 0x000fc800078e0082 */
[C---:B------:R-:W-:Y:S02]  /*23900*/  IMAD R128, R126.reuse, R127, RZ ;  /* 0x0000007f7e807224 */ /* 0x040fe400078e02ff */
[----:B------:R-:W-:-:S04]  /*23910*/  IMAD.HI.U32 R129, P0, R126, R122, R130 ;  /* 0x0000007a7e817227 */ /* 0x000fc80007800082 */
[----:B------:R-:W-:Y:S01]  /*23920*/  IMAD.HI.U32 R126, R126, R127, RZ ;  /* 0x0000007f7e7e7227 */ /* 0x000fe200078e00ff */
[----:B------:R-:W-:-:S03]  /*23930*/  IADD3 R128, P1, PT, R128, R129, RZ ;  /* 0x0000008180807210 */ /* 0x000fc60007f3e0ff */
[----:B------:R-:W-:Y:S02]  /*23940*/  IMAD.X R126, RZ, RZ, R126, P0 ;  /* 0x000000ffff7e7224 */ /* 0x000fe400000e067e */
[----:B------:R-:W-:-:S04]  /*23950*/  IMAD.WIDE.U32 R130, R128, R124, RZ ;  /* 0x0000007c80827225 */ /* 0x000fc800078e00ff */
[----:B------:R-:W-:Y:S01]  /*23960*/  IMAD.X R126, RZ, RZ, R126, P1 ;  /* 0x000000ffff7e7224 */ /* 0x000fe200008e067e */
[----:B------:R-:W-:Y:S01]  /*23970*/  IADD3 R122, P1, PT, -R130, R122, RZ ;  /* 0x0000007a827a7210 */ /* 0x000fe20007f3e1ff */
[----:B------:R-:W-:-:S03]  /*23980*/  IMAD R128, R128, R125, R131 ;  /* 0x0000007d80807224 */ /* 0x000fc600078e0283 */
[-C--:B------:R-:W-:Y:S01]  /*23990*/  ISETP.GE.U32.AND P0, PT, R122, R124.reuse, PT ;  /* 0x0000007c7a00720c */ /* 0x080fe20003f06070 */
[----:B------:R-:W-:-:S05]  /*239a0*/  IMAD R126, R126, R124, R128 ;  /* 0x0000007c7e7e7224 */ /* 0x000fca00078e0280 */
[----:B------:R-:W-:Y:S02]  /*239b0*/  IADD3.X R126, PT, PT, ~R126, R127, RZ, P1, !PT ;  /* 0x0000007f7e7e7210 */ /* 0x000fe40000ffe5ff */
[----:B------:R-:W-:Y:S02]  /*239c0*/  IADD3 R128, P1, PT, -R124, R122, RZ ;  /* 0x0000007a7c807210 */ /* 0x000fe40007f3e1ff */
[----:B------:R-:W-:-:S03]  /*239d0*/  ISETP.GE.U32.AND.EX P0, PT, R126, R125, PT, P0 ;  /* 0x0000007d7e00720c */ /* 0x000fc60003f06100 */
[--C-:B------:R-:W-:Y:S01]  /*239e0*/  IMAD.X R127, R126, 0x1, ~R125.reuse, P1 ;  /* 0x000000017e7f7824 */ /* 0x100fe200008e0e7d */
[----:B------:R-:W-:Y:S02]  /*239f0*/  SEL R122, R128, R122, P0 ;  /* 0x0000007a807a7207 */ /* 0x000fe40000000000 */
[C---:B------:R-:W-:Y:S02]  /*23a00*/  ISETP.NE.U32.AND P1, PT, R124.reuse, RZ, PT ;  /* 0x000000ff7c00720c */ /* 0x040fe40003f25070 */
[----:B------:R-:W-:Y:S02]  /*23a10*/  SEL R127, R127, R126, P0 ;  /* 0x0000007e7f7f7207 */ /* 0x000fe40000000000 */
[----:B------:R-:W-:Y:S02]  /*23a20*/  IADD3 R126, P2, PT, -R124, R122, RZ ;  /* 0x0000007a7c7e7210 */ /* 0x000fe40007f5e1ff */
[----:B------:R-:W-:Y:S02]  /*23a30*/  ISETP.GE.U32.AND P0, PT, R122, R124, PT ;  /* 0x0000007c7a00720c */ /* 0x000fe40003f06070 */
[----:B------:R-:W-:Y:S01]  /*23a40*/  ISETP.NE.AND.EX P1, PT, R125, RZ, PT, P1 ;  /* 0x000000ff7d00720c */ /* 0x000fe20003f25310 */
[C---:B------:R-:W-:Y:S01]  /*23a50*/  IMAD.X R124, R127.reuse, 0x1, ~R125, P2 ;  /* 0x000000017f7c7824 */ /* 0x040fe200010e0e7d */
[----:B------:R-:W-:-:S04]  /*23a60*/  ISETP.GE.U32.AND.EX P0, PT, R127, R125, PT, P0 ;  /* 0x0000007d7f00720c */ /* 0x000fc80003f06100 */
[----:B------:R-:W-:Y:S02]  /*23a70*/  SEL R122, R126, R122, P0 ;  /* 0x0000007a7e7a7207 */ /* 0x000fe40000000000 */
[----:B------:R-:W-:Y:S01]  /*23a80*/  SEL R124, R124, R127, P0 ;  /* 0x0000007f7c7c7207 */ /* 0x000fe20000000000 */
[----:B------:R-:W-:Y:S01]  /*23a90*/  IMAD.MOV.U32 R127, RZ, RZ, 0x0 ;  /* 0x00000000ff7f7424 */ /* 0x000fe200078e00ff */
[----:B------:R-:W-:Y:S02]  /*23aa0*/  MOV R126, R123 ;  /* 0x0000007b007e7202 */ /* 0x000fe40000000f00 */
[----:B------:R-:W-:Y:S02]  /*23ab0*/  SEL R122, R122, 0xffffffff, P1 ;  /* 0xffffffff7a7a7807 */ /* 0x000fe40000800000 */
[----:B------:R-:W-:Y:S01]  /*23ac0*/  SEL R125, R124, 0xffffffff, P1 ;  /* 0xffffffff7c7d7807 */ /* 0x000fe20000800000 */
[----:B------:R-:W-:Y:S06]  /*23ad0*/  RET.REL.NODEC R126 `(millerRabinTestKernel) ;  /* 0xfffffdc47e487950 */ /* 0x000fec0003c3ffff */
.L_x_719:
[----:B------:R-:W-:-:S00]  /*23ae0*/  BRA `(.L_x_719) ;  /* 0xfffffffc00fc7947 */ /* 0x000fc0000383ffff */
[----:B------:R-:W-:-:S00]  /*23af0*/  NOP ;  /* 0x0000000000007918 */ /* 0x000fc00000000000 */
        /* <DEDUP_REMOVED lines=8> */
.L_x_729:


//--------------------- .text.initCurand          --------------------------
	.section	.text.initCurand,"ax",@progbits
	.align	128
        .global         initCurand
        .type           initCurand,@function
        .size           initCurand,(.L_x_731 - initCurand)
        .other          initCurand,@"STO_CUDA_ENTRY STV_DEFAULT"
initCurand:
.text.initCurand:
[----:B------:R-:W-:Y:S01]  /*0000*/  LDC R1, c[0x0][0x37c] ;  /* 0x0000df00ff017b82 */ /* 0x000fe20000000800 */
[----:B------:R-:W0:Y:S07]  /*0010*/  S2R R13, SR_TID.X ;  /* 0x00000000000d7919 */ /* 0x000e2e0000002100 */
[----:B------:R-:W1:Y:S01]  /*0020*/  LDC.64 R2, c[0x0][0x388] ;  /* 0x0000e200ff027b82 */ /* 0x000e620000000a00 */
[----:B------:R-:W2:Y:S01]  /*0030*/  LDCU.64 UR4, c[0x0][0x358] ;  /* 0x00006b00ff0477ac */ /* 0x000ea20008000a00 */
[----:B------:R-:W-:Y:S06]  /*0040*/  BSSY.RECONVERGENT B0, `(.L_x_720) ;  /* 0x00000e5000007945 */ /* 0x000fec0003800200 */
[----:B------:R-:W0:Y:S08]  /*0050*/  S2UR UR6, SR_CTAID.X ;  /* 0x00000000000679c3 */ /* 0x000e300000002500 */
[----:B------:R-:W0:Y:S08]  /*0060*/  LDC R4, c[0x0][0x360] ;  /* 0x0000d800ff047b82 */ /* 0x000e300000000800 */
[----:B------:R-:W3:Y:S01]  /*0070*/  LDC.64 R6, c[0x0][0x380] ;  /* 0x0000e000ff067b82 */ /* 0x000ee20000000a00 */
[----:B-1----:R-:W-:-:S02]  /*0080*/  LOP3.LUT R0, R2, 0xaad26b49, RZ, 0x3c, !PT ;  /* 0xaad26b4902007812 */ /* 0x002fc400078e3cff */
[----:B------:R-:W-:-:S03]  /*0090*/  LOP3.LUT R2, R3, 0xf7dcefdd, RZ, 0x3c, !PT ;  /* 0xf7dcefdd03027812 */ /* 0x000fc600078e3cff */
[----:B------:R-:W-:Y:S02]  /*00a0*/  IMAD R0, R0, 0x4182bed5, RZ ;  /* 0x4182bed500007824 */ /* 0x000fe400078e02ff */
[----:B------:R-:W-:Y:S02]  /*00b0*/  IMAD R3, R2, -0x658354e5, RZ ;  /* 0x9a7cab1b02037824 */ /* 0x000fe400078e02ff */
[C---:B------:R-:W-:Y:S01]  /*00c0*/  VIADD R5, R0.reuse, 0x75bcd15 ;  /* 0x075bcd1500057836 */ /* 0x040fe20000000000 */
[C---:B------:R-:W-:Y:S01]  /*00d0*/  LOP3.LUT R8, R0.reuse, 0x159a55e5, RZ, 0x3c, !PT ;  /* 0x159a55e500087812 */ /* 0x040fe200078e3cff */
[----:B------:R-:W-:Y:S01]  /*00e0*/  VIADD R11, R0, 0x583f19 ;  /* 0x00583f19000b7836 */ /* 0x000fe20000000000 */
[C---:B------:R-:W-:Y:S01]  /*00f0*/  LOP3.LUT R10, R3.reuse, 0x5491333, RZ, 0x3c, !PT ;  /* 0x05491333030a7812 */ /* 0x040fe200078e3cff */
[----:B------:R-:W-:Y:S02]  /*0100*/  VIADD R9, R3, 0x1f123bb5 ;  /* 0x1f123bb503097836 */ /* 0x000fe40000000000 */
[----:B0-----:R-:W-:Y:S01]  /*0110*/  IMAD R13, R4, UR6, R13 ;  /* 0x00000006040d7c24 */ /* 0x001fe2000f8e020d */
[----:B------:R-:W-:-:S04]  /*0120*/  IADD3 R4, PT, PT, R0, 0x64f0c9, R3 ;  /* 0x0064f0c900047810 */ /* 0x000fc80007ffe003 */
[C---:B------:R-:W-:Y:S01]  /*0130*/  ISETP.NE.AND P0, PT, R13.reuse, RZ, PT ;  /* 0x000000ff0d00720c */ /* 0x040fe20003f05270 */
[----:B---3--:R-:W-:-:S05]  /*0140*/  IMAD.WIDE R6, R13, 0x30, R6 ;  /* 0x000000300d067825 */ /* 0x008fca00078e0206 */
[----:B--2---:R0:W-:Y:S04]  /*0150*/  STG.E.64 desc[UR4][R6.64], R4 ;  /* 0x0000000406007986 */ /* 0x0041e8000c101b04 */
[----:B------:R0:W-:Y:S04]  /*0160*/  STG.E.64 desc[UR4][R6.64+0x8], R8 ;  /* 0x0000080806007986 */ /* 0x0001e8000c101b04 */
[----:B------:R0:W-:Y:S01]  /*0170*/  STG.E.64 desc[UR4][R6.64+0x10], R10 ;  /* 0x0000100a06007986 */ /* 0x0001e2000c101b04 */
[----:B------:R-:W-:Y:S05]  /*0180*/  @!P0 BRA `(.L_x_721) ;  /* 0x0000000c00408947 */ /* 0x000fea0003800000 */
[----:B------:R-:W-:Y:S01]  /*0190*/  SHF.R.S32.HI R0, RZ, 0x1f, R13 ;  /* 0x0000001fff007819 */ /* 0x000fe2000001140d */
[----:B------:R-:W-:-:S07]  /*01a0*/  IMAD.MOV.U32 R12, RZ, RZ, RZ ;  /* 0x000000ffff0c7224 */ /* 0x000fce00078e00ff */
.L_x_727:
[----:B-1----:R-:W-:Y:S01]  /*01b0*/  LOP3.LUT R2, R13, 0x3, RZ, 0xc0, !PT ;  /* 0x000000030d027812 */ /* 0x002fe200078ec0ff */
[----:B------:R-:W-:Y:S03]  /*01c0*/  BSSY.RECONVERGENT B1, `(.L_x_722) ;  /* 0x00000c6000017945 */ /* 0x000fe60003800200 */
[----:B------:R-:W-:-:S04]  /*01d0*/  ISETP.NE.U32.AND P0, PT, R2, RZ, PT ;  /* 0x000000ff0200720c */ /* 0x000fc80003f05070 */
[----:B------:R-:W-:-:S13]  /*01e0*/  ISETP.NE.AND.EX P0, PT, RZ, RZ, PT, P0 ;  /* 0x000000ffff00720c */ /* 0x000fda0003f05300 */
[----:B------:R-:W-:Y:S05]  /*01f0*/  @!P0 BRA `(.L_x_723) ;  /* 0x0000000c00088947 */ /* 0x000fea0003800000 */
[----:B0-----:R-:W0:Y:S01]  /*0200*/  LDC.64 R8, c[0x4][0x8] ;  /* 0x01000200ff087b82 */ /* 0x001e220000000a00 */
[----:B------:R-:W-:Y:S02]  /*0210*/  IMAD.MOV.U32 R14, RZ, RZ, RZ ;  /* 0x000000ffff0e7224 */ /* 0x000fe400078e00ff */
[----:B0-----:R-:W-:-:S07]  /*0220*/  IMAD.WIDE.U32 R8, R12, 0xc80, R8 ;  /* 0x00000c800c087825 */ /* 0x001fce00078e0008 */
.L_x_726:
[----:B-1----:R-:W-:Y:S01]  /*0230*/  IMAD.MOV.U32 R15, RZ, RZ, RZ ;  /* 0x000000ffff0f7224 */ /* 0x002fe200078e00ff */
[----:B------:R-:W-:Y:S01]  /*0240*/  CS2R R2, SRZ ;  /* 0x0000000000027805 */ /* 0x000fe2000001ff00 */
[----:B------:R-:W-:Y:S01]  /*0250*/  IMAD.MOV.U32 R17, RZ, RZ, RZ ;  /* 0x000000ffff117224 */ /* 0x000fe200078e00ff */
[----:B------:R-:W-:-:S07]  /*0260*/  CS2R R4, SRZ ;  /* 0x0000000000047805 */ /* 0x000fce000001ff00 */
.L_x_725:
[----:B------:R-:W-:-:S05]  /*0270*/  IMAD.WIDE.U32 R10, R17, 0x4, R6 ;  /* 0x00000004110a7825 */ /* 0x000fca00078e0006 */
[----:B------:R0:W5:Y:S01]  /*0280*/  LDG.E R16, desc[UR4][R10.64+0x4] ;  /* 0x000004040a107981 */ /* 0x000162000c1e1900 */
[----:B------:R-:W-:-:S07]  /*0290*/  IMAD.MOV.U32 R19, RZ, RZ, RZ ;  /* 0x000000ffff137224 */ /* 0x000fce00078e00ff */
.L_x_724:
[----:B-----5:R-:W-:Y:S01]  /*02a0*/  SHF.R.U32.HI R24, RZ, R19, R16 ;  /* 0x00000013ff187219 */ /* 0x020fe20000011610 */
[----:B0-----:R-:W-:-:S03]  /*02b0*/  IMAD.SHL.U32 R10, R17, 0x20, RZ ;  /* 0x00000020110a7824 */ /* 0x001fc600078e00ff */
[----:B------:R-:W-:Y:S01]  /*02c0*/  LOP3.LUT R11, R24, 0x1, RZ, 0xc0, !PT ;  /* 0x00000001180b7812 */ /* 0x000fe200078ec0ff */
[----:B------:R-:W-:-:S03]  /*02d0*/  IMAD.IADD R10, R10, 0x1, R19 ;  /* 0x000000010a0a7824 */ /* 0x000fc600078e0213 */
[----:B------:R-:W-:Y:S01]  /*02e0*/  ISETP.NE.U32.AND P0, PT, R11, 0x1, PT ;  /* 0x000000010b00780c */ /* 0x000fe20003f05070 */
[----:B------:R-:W-:-:S03]  /*02f0*/  IMAD R11, R10, 0x5, RZ ;  /* 0x000000050a0b7824 */ /* 0x000fc600078e02ff */
[----:B------:R-:W-:Y:S01]  /*0300*/  R2P PR, R24, 0x7e ;  /* 0x0000007e18007804 */ /* 0x000fe20000000000 */
[----:B------:R-:W-:-:S08]  /*0310*/  IMAD.WIDE.U32 R10, R11, 0x4, R8 ;  /* 0x000000040b0a7825 */ /* 0x000fd000078e0008 */
[----:B------:R-:W2:Y:S04]  /*0320*/  @!P0 LDG.E R18, desc[UR4][R10.64] ;  /* 0x000000040a128981 */ /* 0x000ea8000c1e1900 */
[----:B------:R-:W3:Y:S04]  /*0330*/  @!P0 LDG.E R20, desc[UR4][R10.64+0x10] ;  /* 0x000010040a148981 */ /* 0x000ee8000c1e1900 */
[----:B------:R-:W4:Y:S04]  /*0340*/  @P1 LDG.E R22, desc[UR4][R10.64+0x14] ;  /* 0x000014040a161981 */ /* 0x000f28000c1e1900 */
[----:B------:R-:W4:Y:S04]  /*0350*/  @P2 LDG.E R26, desc[UR4][R10.64+0x28] ;  /* 0x000028040a1a2981 */ /* 0x000f28000c1e1900 */
[----:B------:R-:W4:Y:S04]  /*0360*/  @!P0 LDG.E R21, desc[UR4][R10.64+0x4] ;  /* 0x000004040a158981 */ /* 0x000f28000c1e1900 */
[----:B------:R-:W4:Y:S04]  /*0370*/  @!P0 LDG.E R23, desc[UR4][R10.64+0xc] ;  /* 0x00000c040a178981 */ /* 0x000f28000c1e1900 */
[----:B------:R-:W4:Y:S04]  /*0380*/  @P1 LDG.E R25, desc[UR4][R10.64+0x18] ;  /* 0x000018040a191981 */ /* 0x000f28000c1e1900 */
[----:B------:R-:W4:Y:S04]  /*0390*/  @P3 LDG.E R28, desc[UR4][R10.64+0x3c] ;  /* 0x00003c040a1c3981 */ /* 0x000f28000c1e1900 */
[----:B------:R-:W4:Y:S01]  /*03a0*/  @P6 LDG.E R27, desc[UR4][R10.64+0x7c] ;  /* 0x00007c040a1b6981 */ /* 0x000f22000c1e1900 */
[----:B--2---:R-:W-:-:S03]  /*03b0*/  @!P0 LOP3.LUT R15, R15, R18, RZ, 0x3c, !PT ;  /* 0x000000120f0f8212 */ /* 0x004fc600078e3cff */
[----:B------:R-:W2:Y:S01]  /*03c0*/  @!P0 LDG.E R18, desc[UR4][R10.64+0x8] ;  /* 0x000008040a128981 */ /* 0x000ea2000c1e1900 */
[----:B---3--:R-:W-:-:S03]  /*03d0*/  @!P0 LOP3.LUT R3, R3, R20, RZ, 0x3c, !PT ;  /* 0x0000001403038212 */ /* 0x008fc600078e3cff */
[----:B------:R-:W3:Y:S01]  /*03e0*/  @P1 LDG.E R20, desc[UR4][R10.64+0x24] ;  /* 0x000024040a141981 */ /* 0x000ee2000c1e1900 */
[----:B----4-:R-:W-:-:S03]  /*03f0*/  @P1 LOP3.LUT R15, R15, R22, RZ, 0x3c, !PT ;  /* 0x000000160f0f1212 */ /* 0x010fc600078e3cff */
[----:B------:R-:W4:Y:S01]  /*0400*/  @P2 LDG.E R22, desc[UR4][R10.64+0x38] ;  /* 0x000038040a162981 */ /* 0x000f22000c1e1900 */
[----:B------:R-:W-:-:S03]  /*0410*/  @P2 LOP3.LUT R15, R15, R26, RZ, 0x3c, !PT ;  /* 0x0000001a0f0f2212 */ /* 0x000fc600078e3cff */
[----:B------:R-:W4:Y:S01]  /*0420*/  @P4 LDG.E R26, desc[UR4][R10.64+0x50] ;  /* 0x000050040a1a4981 */ /* 0x000f22000c1e1900 */
[----:B------:R-:W-:-:S03]  /*0430*/  @!P0 LOP3.LUT R4, R4, R21, RZ, 0x3c, !PT ;  /* 0x0000001504048212 */ /* 0x000fc600078e3cff */
[----:B------:R-:W4:Y:S01]  /*0440*/  @P1 LDG.E R21, desc[UR4][R10.64+0x20] ;  /* 0x000020040a151981 */ /* 0x000f22000c1e1900 */
[----:B------:R-:W-:-:S03]  /*0450*/  @!P0 LOP3.LUT R2, R2, R23, RZ, 0x3c, !PT ;  /* 0x0000001702028212 */ /* 0x000fc600078e3cff */
[----:B------:R-:W4:Y:S01]  /*0460*/  @P2 LDG.E R23, desc[UR4][R10.64+0x2c] ;  /* 0x00002c040a172981 */ /* 0x000f22000c1e1900 */
[----:B------:R-:W-:-:S03]  /*0470*/  @P1 LOP3.LUT R4, R4, R25, RZ, 0x3c, !PT ;  /* 0x0000001904041212 */ /* 0x000fc600078e3cff */
[----:B------:R-:W4:Y:S01]  /*0480*/  @P2 LDG.E R25, desc[UR4][R10.64+0x34] ;  /* 0x000034040a192981 */ /* 0x000f22000c1e1900 */
[----:B--2---:R-:W-:-:S03]  /*0490*/  @!P0 LOP3.LUT R5, R5, R18, RZ, 0x3c, !PT ;  /* 0x0000001205058212 */ /* 0x004fc600078e3cff */
[----:B------:R-:W2:Y:S01]  /*04a0*/  @P1 LDG.E R18, desc[UR4][R10.64+0x1c] ;  /* 0x00001c040a121981 */ /* 0x000ea2000c1e1900 */
[----:B---3--:R-:W-:-:S03]  /*04b0*/  @P1 LOP3.LUT R3, R3, R20, RZ, 0x3c, !PT ;  /* 0x0000001403031212 */ /* 0x008fc600078e3cff */
[----:B------:R-:W3:Y:S01]  /*04c0*/  @P2 LDG.E R20, desc[UR4][R10.64+0x30] ;  /* 0x000030040a142981 */ /* 0x000ee2000c1e1900 */
[----:B----4-:R-:W-:-:S03]  /*04d0*/  @P2 LOP3.LUT R3, R3, R22, RZ, 0x3c, !PT ;  /* 0x0000001603032212 */ /* 0x010fc600078e3cff */
[----:B------:R-:W4:Y:S01]  /*04e0*/  @P3 LDG.E R22, desc[UR4][R10.64+0x4c] ;  /* 0x00004c040a163981 */ /* 0x000f22000c1e1900 */
[----:B------:R-:W-:-:S04]  /*04f0*/  @P3 LOP3.LUT R15, R15, R28, RZ, 0x3c, !PT ;  /* 0x0000001c0f0f3212 */ /* 0x000fc800078e3cff */
[----:B------:R-:W-:Y:S02]  /*0500*/  @P4 LOP3.LUT R15, R15, R26, RZ, 0x3c, !PT ;  /* 0x0000001a0f0f4212 */ /* 0x000fe400078e3cff */
[----:B------:R-:W-:Y:S01]  /*0510*/  @P1 LOP3.LUT R2, R2, R21, RZ, 0x3c, !PT ;  /* 0x0000001502021212 */ /* 0x000fe200078e3cff */
[----:B------:R-:W4:Y:S04]  /*0520*/  @P5 LDG.E R26, desc[UR4][R10.64+0x64] ;  /* 0x000064040a1a5981 */ /* 0x000f28000c1e1900 */
[----:B------:R-:W4:Y:S01]  /*0530*/  @P3 LDG.E R21, desc[UR4][R10.64+0x40] ;  /* 0x000040040a153981 */ /* 0x000f22000c1e1900 */
[----:B------:R-:W-:Y:S02]  /*0540*/  @P2 LOP3.LUT R4, R4, R23, RZ, 0x3c, !PT ;  /* 0x0000001704042212 */ /* 0x000fe400078e3cff */
[----:B------:R-:W-:Y:S01]  /*0550*/  @P2 LOP3.LUT R2, R2, R25, RZ, 0x3c, !PT ;  /* 0x0000001902022212 */ /* 0x000fe200078e3cff */
[----:B------:R-:W4:Y:S04]  /*0560*/  @P3 LDG.E R23, desc[UR4][R10.64+0x48] ;  /* 0x000048040a173981 */ /* 0x000f28000c1e1900 */
[----:B------:R-:W4:Y:S01]  /*0570*/  @P4 LDG.E R25, desc[UR4][R10.64+0x54] ;  /* 0x000054040a194981 */ /* 0x000f22000c1e1900 */
[----:B--2---:R-:W-:-:S03]  /*0580*/  @P1 LOP3.LUT R5, R5, R18, RZ, 0x3c, !PT ;  /* 0x0000001205051212 */ /* 0x004fc600078e3cff */
[----:B------:R-:W2:Y:S01]  /*0590*/  @P3 LDG.E R18, desc[UR4][R10.64+0x44] ;  /* 0x000044040a123981 */ /* 0x000ea2000c1e1900 */
[----:B---3--:R-:W-:-:S03]  /*05a0*/  @P2 LOP3.LUT R5, R5, R20, RZ, 0x3c, !PT ;  /* 0x0000001405052212 */ /* 0x008fc600078e3cff */
[----:B------:R-:W3:Y:S01]  /*05b0*/  @P4 LDG.E R20, desc[UR4][R10.64+0x58] ;  /* 0x000058040a144981 */ /* 0x000ee2000c1e1900 */
[----:B----4-:R-:W-:-:S03]  /*05c0*/  @P3 LOP3.LUT R3, R3, R22, RZ, 0x3c, !PT ;  /* 0x0000001603033212 */ /* 0x010fc600078e3cff */
[----:B------:R-:W4:Y:S01]  /*05d0*/  @P4 LDG.E R22, desc[UR4][R10.64+0x60] ;  /* 0x000060040a164981 */ /* 0x000f22000c1e1900 */
[----:B------:R-:W-:Y:S02]  /*05e0*/  LOP3.LUT P0, RZ, R24, 0x80, RZ, 0xc0, !PT ;  /* 0x0000008018ff7812 */ /* 0x000fe4000780c0ff */
[----:B------:R-:W-:Y:S02]  /*05f0*/  @P5 LOP3.LUT R15, R15, R26, RZ, 0x3c, !PT ;  /* 0x0000001a0f0f5212 */ /* 0x000fe400078e3cff */
[----:B------:R-:W4:Y:S01]  /*0600*/  @P6 LDG.E R26, desc[UR4][R10.64+0x78] ;  /* 0x000078040a1a6981 */ /* 0x000f22000c1e1900 */
[----:B------:R-:W-:-:S03]  /*0610*/  @P3 LOP3.LUT R4, R4, R21, RZ, 0x3c, !PT ;  /* 0x0000001504043212 */ /* 0x000fc600078e3cff */
[----:B------:R-:W4:Y:S01]  /*0620*/  @P4 LDG.E R21, desc[UR4][R10.64+0x5c] ;  /* 0x00005c040a154981 */ /* 0x000f22000c1e1900 */
[----:B------:R-:W-:-:S03]  /*0630*/  @P3 LOP3.LUT R2, R2, R23, RZ, 0x3c, !PT ;  /* 0x0000001702023212 */ /* 0x000fc600078e3cff */
[----:B------:R-:W4:Y:S01]  /*0640*/  @P5 LDG.E R23, desc[UR4][R10.64+0x68] ;  /* 0x000068040a175981 */ /* 0x000f22000c1e1900 */
[----:B------:R-:W-:-:S03]  /*0650*/  @P4 LOP3.LUT R4, R4, R25, RZ, 0x3c, !PT ;  /* 0x0000001904044212 */ /* 0x000fc600078e3cff */
[----:B------:R-:W4:Y:S01]  /*0660*/  @P5 LDG.E R25, desc[UR4][R10.64+0x70] ;  /* 0x000070040a195981 */ /* 0x000f22000c1e1900 */
[----:B--2---:R-:W-:-:S03]  /*0670*/  @P3 LOP3.LUT R5, R5, R18, RZ, 0x3c, !PT ;  /* 0x0000001205053212 */ /* 0x004fc600078e3cff */
[----:B------:R-:W2:Y:S01]  /*0680*/  @P5 LDG.E R18, desc[UR4][R10.64+0x6c] ;  /* 0x00006c040a125981 */ /* 0x000ea2000c1e1900 */
[----:B---3--:R-:W-:-:S03]  /*0690*/  @P4 LOP3.LUT R5, R5, R20, RZ, 0x3c, !PT ;  /* 0x0000001405054212 */ /* 0x008fc600078e3cff */
[----:B------:R-:W3:Y:S01]  /*06a0*/  @P5 LDG.E R20, desc[UR4][R10.64+0x74] ;  /* 0x000074040a145981 */ /* 0x000ee2000c1e1900 */
[----:B----4-:R-:W-:-:S03]  /*06b0*/  @P4 LOP3.LUT R3, R3, R22, RZ, 0x3c, !PT ;  /* 0x0000001603034212 */ /* 0x010fc600078e3cff */
[----:B------:R-:W4:Y:S01]  /*06c0*/  @P0 LDG.E R22, desc[UR4][R10.64+0x8c] ;  /* 0x00008c040a160981 */ /* 0x000f22000c1e1900 */
[----:B------:R-:W-:-:S03]  /*06d0*/  @P6 LOP3.LUT R15, R15, R26, RZ, 0x3c, !PT ;  /* 0x0000001a0f0f6212 */ /* 0x000fc600078e3cff */
        /* <DEDUP_REMOVED lines=13> */
[----:B------:R-:W-:Y:S02]  /*07b0*/  @P6 LOP3.LUT R4, R4, R27, RZ, 0x3c, !PT ;  /* 0x0000001b04046212 */ /* 0x000fe400078e3cff */
[----:B------:R-:W-:Y:S02]  /*07c0*/  @P6 LOP3.LUT R2, R2, R21, RZ, 0x3c, !PT ;  /* 0x0000001502026212 */ /* 0x000fe400078e3cff */
[----:B------:R-:W-:Y:S02]  /*07d0*/  @P0 LOP3.LUT R4, R4, R23, RZ, 0x3c, !PT ;  /* 0x0000001704040212 */ /* 0x000fe400078e3cff */
[----:B------:R-:W-:Y:S02]  /*07e0*/  @P0 LOP3.LUT R2, R2, R25, RZ, 0x3c, !PT ;  /* 0x0000001902020212 */ /* 0x000fe400078e3cff */
[----:B--2---:R-:W-:Y:S02]  /*07f0*/  @P6 LOP3.LUT R5, R5, R18, RZ, 0x3c, !PT ;  /* 0x0000001205056212 */ /* 0x004fe400078e3cff */
[----:B---3--:R-:W-:-:S02]  /*0800*/  @P6 LOP3.LUT R3, R3, R20, RZ, 0x3c, !PT ;  /* 0x0000001403036212 */ /* 0x008fc400078e3cff */
[----:B----4-:R-:W-:Y:S02]  /*0810*/  @P0 LOP3.LUT R5, R5, R22, RZ, 0x3c, !PT ;  /* 0x0000001605050212 */ /* 0x010fe400078e3cff */
[----:B------:R-:W-:Y:S02]  /*0820*/  @P0 LOP3.LUT R3, R3, R26, RZ, 0x3c, !PT ;  /* 0x0000001a03030212 */ /* 0x000fe400078e3cff */
[----:B------:R-:W-:-:S13]  /*0830*/  R2P PR, R24.B1, 0x7f ;  /* 0x0000007f18007804 */ /* 0x000fda0000001000 */
[----:B------:R-:W2:Y:S04]  /*0840*/  @P0 LDG.E R18, desc[UR4][R10.64+0xa0] ;  /* 0x0000a0040a120981 */ /* 0x000ea8000c1e1900 */
[----:B------:R-:W3:Y:S04]  /*0850*/  @P1 LDG.E R22, desc[UR4][R10.64+0xb4] ;  /* 0x0000b4040a161981 */ /* 0x000ee8000c1e1900 */
[----:B------:R-:W4:Y:S04]  /*0860*/  @P2 LDG.E R26, desc[UR4][R10.64+0xc8] ;  /* 0x0000c8040a1a2981 */ /* 0x000f28000c1e1900 */
[----:B------:R-:W4:Y:S04]  /*0870*/  @P3 LDG.E R28, desc[UR4][R10.64+0xdc] ;  /* 0x0000dc040a1c3981 */ /* 0x000f28000c1e1900 */
[----:B------:R-:W4:Y:S04]  /*0880*/  @P0 LDG.E R23, desc[UR4][R10.64+0xa4] ;  /* 0x0000a4040a170981 */ /* 0x000f28000c1e1900 */
[----:B------:R-:W4:Y:S04]  /*0890*/  @P0 LDG.E R20, desc[UR4][R10.64+0xa8] ;  /* 0x0000a8040a140981 */ /* 0x000f28000c1e1900 */
[----:B------:R-:W4:Y:S04]  /*08a0*/  @P4 LDG.E R25, desc[UR4][R10.64+0xf0] ;  /* 0x0000f0040a194981 */ /* 0x000f28000c1e1900 */
        /* <DEDUP_REMOVED lines=21> */
[----:B------:R-:W-:Y:S02]  /*0a00*/  LOP3.LUT P0, RZ, R24, 0x8000, RZ, 0xc0, !PT ;  /* 0x0000800018ff7812 */ /* 0x000fe4000780c0ff */
[----:B----4-:R-:W-:Y:S01]  /*0a10*/  @P5 LOP3.LUT R15, R15, R26, RZ, 0x3c, !PT ;  /* 0x0000001a0f0f5212 */ /* 0x010fe200078e3cff */
[----:B------:R-:W4:Y:S04]  /*0a20*/  @P3 LDG.E R24, desc[UR4][R10.64+0xe4] ;  /* 0x0000e4040a183981 */ /* 0x000f28000c1e1900 */
[----:B------:R-:W2:Y:S01]  /*0a30*/  @P6 LDG.E R26, desc[UR4][R10.64+0x118] ;  /* 0x000118040a1a6981 */ /* 0x000ea2000c1e1900 */
        /* <DEDUP_REMOVED lines=8> */
[----:B---3--:R-:W-:-:S03]  /*0ac0*/  @P2 LOP3.LUT R3, R3, R22, RZ, 0x3c, !PT ;  /* 0x0000001603032212 */ /* 0x008fc600078e3cff */
[----:B------:R-:W3:Y:S01]  /*0ad0*/  @P4 LDG.E R22, desc[UR4][R10.64+0x100] ;  /* 0x000100040a164981 */ /* 0x000ee2000c1e1900 */
[----:B--2---:R-:W-:-:S03]  /*0ae0*/  @P6 LOP3.LUT R15, R15, R26, RZ, 0x3c, !PT ;  /* 0x0000001a0f0f6212 */ /* 0x004fc600078e3cff */
[----:B------:R-:W2:Y:S01]  /*0af0*/  @P0 LDG.E R26, desc[UR4][R10.64+0x12c] ;  /* 0x00012c040a1a0981 */ /* 0x000ea2000c1e1900 */
[----:B----4-:R-:W-:-:S03]  /*0b00*/  @P2 LOP3.LUT R2, R2, R23, RZ, 0x3c, !PT ;  /* 0x0000001702022212 */ /* 0x010fc600078e3cff */
[----:B------:R-:W4:Y:S01]  /*0b10*/  @P4 LDG.E R23, desc[UR4][R10.64+0xfc] ;  /* 0x0000fc040a174981 */ /* 0x000f22000c1e1900 */
[----:B------:R-:W-:-:S03]  /*0b20*/  @P2 LOP3.LUT R5, R5, R20, RZ, 0x3c, !PT ;  /* 0x0000001405052212 */ /* 0x000fc600078e3cff */
[----:B------:R-:W4:Y:S01]  /*0b30*/  @P4 LDG.E R20, desc[UR4][R10.64+0xf8] ;  /* 0x0000f8040a144981 */ /* 0x000f22000c1e1900 */
[----:B------:R-:W-:Y:S02]  /*0b40*/  @P3 LOP3.LUT R2, R2, R27, RZ, 0x3c, !PT ;  /* 0x0000001b02023212 */ /* 0x000fe400078e3cff */
[----:B------:R-:W-:Y:S01]  /*0b50*/  @P3 LOP3.LUT R4, R4, R25, RZ, 0x3c, !PT ;  /* 0x0000001904043212 */ /* 0x000fe200078e3cff */
[----:B------:R-:W4:Y:S01]  /*0b60*/  @P5 LDG.E R27, desc[UR4][R10.64+0x110] ;  /* 0x000110040a1b5981 */ /* 0x000f22000c1e1900 */
[----:B------:R-:W-:-:S03]  /*0b70*/  @P3 LOP3.LUT R5, R5, R24, RZ, 0x3c, !PT ;  /* 0x0000001805053212 */ /* 0x000fc600078e3cff */
[----:B------:R-:W4:Y:S04]  /*0b80*/  @P5 LDG.E R25, desc[UR4][R10.64+0x108] ;  /* 0x000108040a195981 */ /* 0x000f28000c1e1900 */
        /* <DEDUP_REMOVED lines=19> */
[----:B------:R-:W-:-:S05]  /*0cc0*/  VIADD R19, R19, 0x10 ;  /* 0x0000001013137836 */ /* 0x000fca0000000000 */
[----:B------:R-:W-:Y:S02]  /*0cd0*/  ISETP.NE.AND P1, PT, R19, 0x20, PT ;  /* 0x000000201300780c */ /* 0x000fe40003f25270 */
[----:B------:R-:W-:Y:S02]  /*0ce0*/  @P5 LOP3.LUT R3, R3, R18, RZ, 0x3c, !PT ;  /* 0x0000001203035212 */ /* 0x000fe400078e3cff */
[----:B------:R-:W-:Y:S02]  /*0cf0*/  @P6 LOP3.LUT R4, R4, R21, RZ, 0x3c, !PT ;  /* 0x0000001504046212 */ /* 0x000fe400078e3cff */
[----:B---3--:R-:W-:-:S04]  /*0d00*/  @P6 LOP3.LUT R3, R3, R22, RZ, 0x3c, !PT ;  /* 0x0000001603036212 */ /* 0x008fc800078e3cff */
[----:B--2---:R-:W-:Y:S02]  /*0d10*/  @P0 LOP3.LUT R3, R3, R26, RZ, 0x3c, !PT ;  /* 0x0000001a03030212 */ /* 0x004fe400078e3cff */
[----:B----4-:R-:W-:Y:S02]  /*0d20*/  @P6 LOP3.LUT R2, R2, R23, RZ, 0x3c, !PT ;  /* 0x0000001702026212 */ /* 0x010fe400078e3cff */
[----:B------:R-:W-:Y:S02]  /*0d30*/  @P6 LOP3.LUT R5, R5, R20, RZ, 0x3c, !PT ;  /* 0x0000001405056212 */ /* 0x000fe400078e3cff */
[----:B------:R-:W-:Y:S02]  /*0d40*/  @P0 LOP3.LUT R2, R2, R27, RZ, 0x3c, !PT ;  /* 0x0000001b02020212 */ /* 0x000fe400078e3cff */
[----:B------:R-:W-:Y:S02]  /*0d50*/  @P0 LOP3.LUT R4, R4, R25, RZ, 0x3c, !PT ;  /* 0x0000001904040212 */ /* 0x000fe400078e3cff */
[----:B------:R-:W-:Y:S01]  /*0d60*/  @P0 LOP3.LUT R5, R5, R24, RZ, 0x3c, !PT ;  /* 0x0000001805050212 */ /* 0x000fe200078e3cff */
[----:B------:R-:W-:Y:S06]  /*0d70*/  @P1 BRA `(.L_x_724) ;  /* 0xfffffff400481947 */ /* 0x000fec000383ffff */
[----:B------:R-:W-:-:S05]  /*0d80*/  VIADD R17, R17, 0x1 ;  /* 0x0000000111117836 */ /* 0x000fca0000000000 */
[----:B------:R-:W-:-:S13]  /*0d90*/  ISETP.NE.AND P0, PT, R17, 0x5, PT ;  /* 0x000000051100780c */ /* 0x000fda0003f05270 */
[----:B------:R-:W-:Y:S05]  /*0da0*/  @P0 BRA `(.L_x_725) ;  /* 0xfffffff400300947 */ /* 0x000fea000383ffff */
[----:B------:R1:W-:Y:S01]  /*0db0*/  STG.E.64 desc[UR4][R6.64+0x8], R4 ;  /* 0x0000080406007986 */ /* 0x0003e2000c101b04 */
[----:B------:R-:W-:Y:S01]  /*0dc0*/  VIADD R14, R14, 0x1 ;  /* 0x000000010e0e7836 */ /* 0x000fe20000000000 */
[----:B------:R-:W-:Y:S02]  /*0dd0*/  LOP3.LUT R11, R13, 0x3, RZ, 0xc0, !PT ;  /* 0x000000030d0b7812 */ /* 0x000fe400078ec0ff */
[----:B------:R1:W-:Y:S02]  /*0de0*/  STG.E.64 desc[UR4][R6.64+0x10], R2 ;  /* 0x0000100206007986 */ /* 0x0003e4000c101b04 */
[----:B------:R-:W-:Y:S02]  /*0df0*/  ISETP.GE.U32.AND P0, PT, R14, R11, PT ;  /* 0x0000000b0e00720c */ /* 0x000fe40003f06070 */
[----:B------:R1:W-:Y:S11]  /*0e00*/  STG.E desc[UR4][R6.64+0x4], R15 ;  /* 0x0000040f06007986 */ /* 0x0003f6000c101904 */
[----:B------:R-:W-:Y:S05]  /*0e10*/  @!P0 BRA `(.L_x_726) ;  /* 0xfffffff400048947 */ /* 0x000fea000383ffff */
.L_x_723:
[----:B------:R-:W-:Y:S05]  /*0e20*/  BSYNC.RECONVERGENT B1 ;  /* 0x0000000000017941 */ /* 0x000fea0003800200 */
.L_x_722:
[C---:B------:R-:W-:Y:S01]  /*0e30*/  ISETP.GT.U32.AND P0, PT, R13.reuse, 0x3, PT ;  /* 0x000000030d00780c */ /* 0x040fe20003f04070 */
[----:B------:R-:W-:Y:S01]  /*0e40*/  VIADD R12, R12, 0x1 ;  /* 0x000000010c0c7836 */ /* 0x000fe20000000000 */
[--C-:B------:R-:W-:Y:S02]  /*0e50*/  SHF.R.U64 R13, R13, 0x2, R0.reuse ;  /* 0x000000020d0d7819 */ /* 0x100fe40000001200 */
[----:B------:R-:W-:Y:S02]  /*0e60*/  ISETP.GT.U32.AND.EX P0, PT, R0, RZ, PT, P0 ;  /* 0x000000ff0000720c */ /* 0x000fe40003f04100 */
[----:B------:R-:W-:-:S11]  /*0e70*/  SHF.R.U32.HI R0, RZ, 0x2, R0 ;  /* 0x00000002ff007819 */ /* 0x000fd60000011600 */
[----:B------:R-:W-:Y:S05]  /*0e80*/  @P0 BRA `(.L_x_727) ;  /* 0xfffffff000c80947 */ /* 0x000fea000383ffff */
.L_x_721:
[----:B------:R-:W-:Y:S05]  /*0e90*/  BSYNC.RECONVERGENT B0 ;  /* 0x0000000000007941 */ /* 0x000fea0003800200 */
.L_x_720:
[----:B------:R-:W-:Y:S04]  /*0ea0*/  STG.E.64 desc[UR4][R6.64+0x18], RZ ;  /* 0x000018ff06007986 */ /* 0x000fe8000c101b04 */
[----:B------:R-:W-:Y:S04]  /*0eb0*/  STG.E desc[UR4][R6.64+0x20], RZ ;  /* 0x000020ff06007986 */ /* 0x000fe8000c101904 */
[----:B------:R-:W-:Y:S01]  /*0ec0*/  STG.E.64 desc[UR4][R6.64+0x28], RZ ;  /* 0x000028ff06007986 */ /* 0x000fe2000c101b04 */
[----:B------:R-:W-:Y:S05]  /*0ed0*/  EXIT ;  /* 0x000000000000794d */ /* 0x000fea0003800000 */
.L_x_728:
        /* <DEDUP_REMOVED lines=10> */
.L_x_731:


//--------------------- .nv.global.init           --------------------------
	.section	.nv.global.init,"aw",@progbits
	.align	4
.nv.global.init:
	.type		mrg32k3aM1SubSeq,@object
	.size		mrg32k3aM1SubSeq,(mrg32k3aM2SubSeq - mrg32k3aM1SubSeq)
mrg32k3aM1SubSeq:
        /*0000*/ 	.byte	0x0b, 0xcc, 0xee, 0x04, 0x73, 0x29, 0x8b, 0x6f, 0xf6, 0x53, 0x03, 0xf6, 0x23, 0xf6, 0xea, 0xda
        /* <DEDUP_REMOVED lines=125> */
	.type		mrg32k3aM2SubSeq,@object
	.size		mrg32k3aM2SubSeq,(mrg32k3aM1 - mrg32k3aM2SubSeq)
mrg32k3aM2SubSeq:
        /* <DEDUP_REMOVED lines=126> */
	.type		mrg32k3aM1,@object
	.size		mrg32k3aM1,(mrg32k3aM1Seq - mrg32k3aM1)
mrg32k3aM1:
        /* <DEDUP_REMOVED lines=144> */
	.type		mrg32k3aM1Seq,@object
	.size		mrg32k3aM1Seq,(mrg32k3aM2 - mrg32k3aM1Seq)
mrg32k3aM1Seq:
        /* <DEDUP_REMOVED lines=144> */
	.type		mrg32k3aM2,@object
	.size		mrg32k3aM2,(mrg32k3aM2Seq - mrg32k3aM2)
mrg32k3aM2:
        /* <DEDUP_REMOVED lines=144> */
	.type		mrg32k3aM2Seq,@object
	.size		mrg32k3aM2Seq,(precalc_xorwow_matrix - mrg32k3aM2Seq)
mrg32k3aM2Seq:
        /* <DEDUP_REMOVED lines=144> */
	.type		precalc_xorwow_matrix,@object
	.size		precalc_xorwow_matrix,(precalc_xorwow_offset_matrix - precalc_xorwow_matrix)
precalc_xorwow_matrix:
        /* <DEDUP_REMOVED lines=6400> */
	.type		precalc_xorwow_offset_matrix,@object
	.size		precalc_xorwow_offset_matrix,($str - precalc_xorwow_offset_matrix)
precalc_xorwow_offset_matrix:
        /* <DEDUP_REMOVED lines=6400> */
	.type		$str,@object
	.size		$str,(.L_9 - $str)
$str:
        /*353c0*/ 	.byte	0x49, 0x6e, 0x6e, 0x65, 0x72, 0x20, 0x6c, 0x6f, 0x6f, 0x70, 0x20, 0x25, 0x64, 0x2c, 0x20, 0x78
        /*353d0*/ 	.byte	0x20, 0x64, 0x75, 0x72, 0x69, 0x6e, 0x67, 0x20, 0x73, 0x71, 0x75, 0x61, 0x72, 0x69, 0x6e, 0x67
        /*353e0*/ 	.byte	0x3a, 0x20, 0x25, 0x6c, 0x6c, 0x75, 0x0a, 0x00
.L_9:


//--------------------- .nv.shared.reserved.0     --------------------------
	.section	.nv.shared.reserved.0,"aw",@nobits
	.weak		__nv_reservedSMEM_offset_0_alias
	.size		__nv_reservedSMEM_offset_0_alias, 0, 64
	.other		__nv_reservedSMEM_offset_0_alias,@"STO_CUDA_RESERVED_SHARED STV_DEFAULT"
__nv_reservedSMEM_offset_0_alias:
	.zero		0
	.zero		64


//--------------------- .nv.constant0.millerRabinTestKernel --------------------------
	.section	.nv.constant0.millerRabinTestKernel,"a",@progbits
	.sectionflags	@""
	.align	4
.nv.constant0.millerRabinTestKernel:
	.zero		924


//--------------------- .nv.constant0.initCurand  --------------------------
	.section	.nv.constant0.initCurand,"a",@progbits
	.sectionflags	@""
	.align	4
.nv.constant0.initCurand:
	.zero		912


//--------------------- SYMBOLS --------------------------

	.type		.nv.reservedSmem.offset0,@object
	.size		.nv.reservedSmem.offset0,0x4
	.type		vprintf,@function
